	.target	sm_100a

	.elftype	@"ET_EXEC"


//--------------------- .note.nv.tkinfo           --------------------------
	.section	.note.nv.tkinfo,"",@"SHT_NOTE"
	.sectionflags	@"SHF_NOTE_NV_TKINFO"
	.tkinfo
        /*0018*/ 	.word	0x00000002
        /*0030*/ 	.string	""
        /*0030*/ 	.string	"ptxas"
        /*0030*/ 	.string	"Cuda compilation tools, release 13.0, V13.0.88"
        /*0030*/ 	.string	"Build cuda_13.0.r13.0/compiler.36424714_0"
        /*0030*/ 	.string	"-arch sm_100a -m 64 "



//--------------------- .note.nv.cuinfo           --------------------------
	.section	.note.nv.cuinfo,"",@"SHT_NOTE"
	.sectionflags	@"SHF_NOTE_NV_CUINFO"
        /*0018*/ 	.short	0x0002
        /*001a*/ 	.short	0x0064
        /*001c*/ 	.short	0x0082
	.zero		2


//--------------------- .nv.info                  --------------------------
	.section	.nv.info,"",@"SHT_CUDA_INFO"
	.align	4


	//----- nvinfo : EIATTR_REGCOUNT
	.align		4
        /*0000*/ 	.byte	0x04, 0x2f
        /*0002*/ 	.short	(.L_19 - .L_18)
	.align		4
.L_18:
        /*0004*/ 	.word	index@(_ZN7cutlass13device_kernelINS_4gemm6kernel13GemmUniversalIN4cute5tupleIJiiiiEEENS1_10collective13CollectiveMmaINS1_35MainloopSm100TmaUmmaWarpSpecializedILi5ELi2ELi2ENS5_IJNS4_1CILi2EEENSA_ILi1EEESC_EEEEENS5_IJNSA_ILi256EEESF_NSA_ILi64EEEEEENS_10bfloat16_tENS5_IJlSC_lEEESI_SJ_NS4_8TiledMMAINS4_8MMA_AtomIJNS4_26SM100_MMA_F16BF16_2x1SM_SSISI_SI_fLi256ELi256ELNS4_4UMMA5MajorE0ELSO_0ELNSN_7ScaleInE0ELSP_0EEEEEENS4_6LayoutINS5_IJSC_SC_SC_EEENS5_IJNSA_ILi0EEESU_SU_EEEEENS5_IJNS4_10UnderscoreESX_SX_EEEEENS4_18SM100_TMA_2SM_LOADENS4_14ComposedLayoutINS4_7SwizzleILi3ELi4ELi3EEENS4_18smem_ptr_flag_bitsILi16EEENSS_INS5_IJNSA_ILi8EEESG_EEENS5_IJSG_SC_EEEEEEEvNS4_8identityES10_S1A_vS1B_EENS_8epilogue10collective18CollectiveEpilogueINS1D_23Sm100TmaWarpSpecializedILi4ELi2ELi64ELb1ELb0EEEJNS5_IJNSA_ILi128EEESF_SG_EEENS5_IJNSS_IS1I_SC_EENSS_ISG_SC_EEEEESI_SJ_SI_SJ_NS1D_6fusion15FusionCallbacksIS1H_NS1N_17LinearCombinationISI_fSI_fLNS_15FloatRoundStyleE2EEES1J_S1M_JEEENS4_5SM1004TMEM4LOAD26SM100_TMEM_LOAD_32dp32b64xENS4_13SM90_TMA_LOADES1A_NS4_39AutoVectorizingCopyWithAssumedAlignmentILi128EEENS4_14SM90_TMA_STOREES1A_S1Z_S1Z_EEEvvEEEEvNT_6ParamsE)
        /*0008*/ 	.word	0x000000ba


	//----- nvinfo : EIATTR_FRAME_SIZE
	.align		4
.L_19:
        /*000c*/ 	.byte	0x04, 0x11
        /*000e*/ 	.short	(.L_21 - .L_20)
	.align		4
.L_20:
        /*0010*/ 	.word	index@($__internal_2_$__cuda_sm10x_tcgen05_guardrail_trap_unallocated_columns_being_dealloced)
        /*0014*/ 	.word	0x00000000


	//----- nvinfo : EIATTR_FRAME_SIZE
	.align		4
.L_21:
        /*0018*/ 	.byte	0x04, 0x11
        /*001a*/ 	.short	(.L_23 - .L_22)
	.align		4
.L_22:
        /*001c*/ 	.word	index@($__internal_1_$__cuda_sm10x_tcgen05_guardrail_trap_phase_invalid_during_alloc)
        /*0020*/ 	.word	0x00000000


	//----- nvinfo : EIATTR_FRAME_SIZE
	.align		4
.L_23:
        /*0024*/ 	.byte	0x04, 0x11
        /*0026*/ 	.short	(.L_25 - .L_24)
	.align		4
.L_24:
        /*0028*/ 	.word	index@($__internal_0_$__cuda_sm10x_tcgen05_guardrail_trap_col_being_dealloced_not_returned_by_alloc)
        /*002c*/ 	.word	0x00000000


	//----- nvinfo : EIATTR_FRAME_SIZE
	.align		4
.L_25:
        /*0030*/ 	.byte	0x04, 0x11
        /*0032*/ 	.short	(.L_27 - .L_26)
	.align		4
.L_26:
        /*0034*/ 	.word	index@(_ZN7cutlass13device_kernelINS_4gemm6kernel13GemmUniversalIN4cute5tupleIJiiiiEEENS1_10collective13CollectiveMmaINS1_35MainloopSm100TmaUmmaWarpSpecializedILi5ELi2ELi2ENS5_IJNS4_1CILi2EEENSA_ILi1EEESC_EEEEENS5_IJNSA_ILi256EEESF_NSA_ILi64EEEEEENS_10bfloat16_tENS5_IJlSC_lEEESI_SJ_NS4_8TiledMMAINS4_8MMA_AtomIJNS4_26SM100_MMA_F16BF16_2x1SM_SSISI_SI_fLi256ELi256ELNS4_4UMMA5MajorE0ELSO_0ELNSN_7ScaleInE0ELSP_0EEEEEENS4_6LayoutINS5_IJSC_SC_SC_EEENS5_IJNSA_ILi0EEESU_SU_EEEEENS5_IJNS4_10UnderscoreESX_SX_EEEEENS4_18SM100_TMA_2SM_LOADENS4_14ComposedLayoutINS4_7SwizzleILi3ELi4ELi3EEENS4_18smem_ptr_flag_bitsILi16EEENSS_INS5_IJNSA_ILi8EEESG_EEENS5_IJSG_SC_EEEEEEEvNS4_8identityES10_S1A_vS1B_EENS_8epilogue10collective18CollectiveEpilogueINS1D_23Sm100TmaWarpSpecializedILi4ELi2ELi64ELb1ELb0EEEJNS5_IJNSA_ILi128EEESF_SG_EEENS5_IJNSS_IS1I_SC_EENSS_ISG_SC_EEEEESI_SJ_SI_SJ_NS1D_6fusion15FusionCallbacksIS1H_NS1N_17LinearCombinationISI_fSI_fLNS_15FloatRoundStyleE2EEES1J_S1M_JEEENS4_5SM1004TMEM4LOAD26SM100_TMEM_LOAD_32dp32b64xENS4_13SM90_TMA_LOADES1A_NS4_39AutoVectorizingCopyWithAssumedAlignmentILi128EEENS4_14SM90_TMA_STOREES1A_S1Z_S1Z_EEEvvEEEEvNT_6ParamsE)
        /*0038*/ 	.word	0x00000000


	//----- nvinfo : EIATTR_MIN_STACK_SIZE
	.align		4
.L_27:
        /*003c*/ 	.byte	0x04, 0x12
        /*003e*/ 	.short	(.L_29 - .L_28)
	.align		4
.L_28:
        /*0040*/ 	.word	index@(_ZN7cutlass13device_kernelINS_4gemm6kernel13GemmUniversalIN4cute5tupleIJiiiiEEENS1_10collective13CollectiveMmaINS1_35MainloopSm100TmaUmmaWarpSpecializedILi5ELi2ELi2ENS5_IJNS4_1CILi2EEENSA_ILi1EEESC_EEEEENS5_IJNSA_ILi256EEESF_NSA_ILi64EEEEEENS_10bfloat16_tENS5_IJlSC_lEEESI_SJ_NS4_8TiledMMAINS4_8MMA_AtomIJNS4_26SM100_MMA_F16BF16_2x1SM_SSISI_SI_fLi256ELi256ELNS4_4UMMA5MajorE0ELSO_0ELNSN_7ScaleInE0ELSP_0EEEEEENS4_6LayoutINS5_IJSC_SC_SC_EEENS5_IJNSA_ILi0EEESU_SU_EEEEENS5_IJNS4_10UnderscoreESX_SX_EEEEENS4_18SM100_TMA_2SM_LOADENS4_14ComposedLayoutINS4_7SwizzleILi3ELi4ELi3EEENS4_18smem_ptr_flag_bitsILi16EEENSS_INS5_IJNSA_ILi8EEESG_EEENS5_IJSG_SC_EEEEEEEvNS4_8identityES10_S1A_vS1B_EENS_8epilogue10collective18CollectiveEpilogueINS1D_23Sm100TmaWarpSpecializedILi4ELi2ELi64ELb1ELb0EEEJNS5_IJNSA_ILi128EEESF_SG_EEENS5_IJNSS_IS1I_SC_EENSS_ISG_SC_EEEEESI_SJ_SI_SJ_NS1D_6fusion15FusionCallbacksIS1H_NS1N_17LinearCombinationISI_fSI_fLNS_15FloatRoundStyleE2EEES1J_S1M_JEEENS4_5SM1004TMEM4LOAD26SM100_TMEM_LOAD_32dp32b64xENS4_13SM90_TMA_LOADES1A_NS4_39AutoVectorizingCopyWithAssumedAlignmentILi128EEENS4_14SM90_TMA_STOREES1A_S1Z_S1Z_EEEvvEEEEvNT_6ParamsE)
        /*0044*/ 	.word	0x00000000
.L_29:


//--------------------- .nv.compat                --------------------------
	.section	.nv.compat,"",@"SHT_CUDA_COMPAT_INFO"
	.align	4
        /*0000*/ 	.byte	0x02, 0x09, 0x01, 0x00, 0x02, 0x02, 0x02, 0x00, 0x02, 0x05, 0x05, 0x00, 0x03, 0x07, 0x01, 0x01
        /*0010*/ 	.byte	0x02, 0x03, 0x01, 0x00, 0x02, 0x06, 0x01, 0x00, 0x04, 0x0b, 0x08, 0x00, 0x09, 0x00, 0x00, 0x00
        /*0020*/ 	.byte	0x00, 0x00, 0x00, 0x00


//--------------------- .nv.info._ZN7cutlass13device_kernelINS_4gemm6kernel13GemmUniversalIN4cute5tupleIJiiiiEEENS1_10collective13CollectiveMmaINS1_35MainloopSm100TmaUmmaWarpSpecializedILi5ELi2ELi2ENS5_IJNS4_1CILi2EEENSA_ILi1EEESC_EEEEENS5_IJNSA_ILi256EEESF_NSA_ILi64EEEEEENS_10bfloat16_tENS5_IJlSC_lEEESI_SJ_NS4_8TiledMMAINS4_8MMA_AtomIJNS4_26SM100_MMA_F16BF16_2x1SM_SSISI_SI_fLi256ELi256ELNS4_4UMMA5MajorE0ELSO_0ELNSN_7ScaleInE0ELSP_0EEEEEENS4_6LayoutINS5_IJSC_SC_SC_EEENS5_IJNSA_ILi0EEESU_SU_EEEEENS5_IJNS4_10UnderscoreESX_SX_EEEEENS4_18SM100_TMA_2SM_LOADENS4_14ComposedLayoutINS4_7SwizzleILi3ELi4ELi3EEENS4_18smem_ptr_flag_bitsILi16EEENSS_INS5_IJNSA_ILi8EEESG_EEENS5_IJSG_SC_EEEEEEEvNS4_8identityES10_S1A_vS1B_EENS_8epilogue10collective18CollectiveEpilogueINS1D_23Sm100TmaWarpSpecializedILi4ELi2ELi64ELb1ELb0EEEJNS5_IJNSA_ILi128EEESF_SG_EEENS5_IJNSS_IS1I_SC_EENSS_ISG_SC_EEEEESI_SJ_SI_SJ_NS1D_6fusion15FusionCallbacksIS1H_NS1N_17LinearCombinationISI_fSI_fLNS_15FloatRoundStyleE2EEES1J_S1M_JEEENS4_5SM1004TMEM4LOAD26SM100_TMEM_LOAD_32dp32b64xENS4_13SM90_TMA_LOADES1A_NS4_39AutoVectorizingCopyWithAssumedAlignmentILi128EEENS4_14SM90_TMA_STOREES1A_S1Z_S1Z_EEEvvEEEEvNT_6ParamsE --------------------------
	.section	.nv.info._ZN7cutlass13device_kernelINS_4gemm6kernel13GemmUniversalIN4cute5tupleIJiiiiEEENS1_10collective13CollectiveMmaINS1_35MainloopSm100TmaUmmaWarpSpecializedILi5ELi2ELi2ENS5_IJNS4_1CILi2EEENSA_ILi1EEESC_EEEEENS5_IJNSA_ILi256EEESF_NSA_ILi64EEEEEENS_10bfloat16_tENS5_IJlSC_lEEESI_SJ_NS4_8TiledMMAINS4_8MMA_AtomIJNS4_26SM100_MMA_F16BF16_2x1SM_SSISI_SI_fLi256ELi256ELNS4_4UMMA5MajorE0ELSO_0ELNSN_7ScaleInE0ELSP_0EEEEEENS4_6LayoutINS5_IJSC_SC_SC_EEENS5_IJNSA_ILi0EEESU_SU_EEEEENS5_IJNS4_10UnderscoreESX_SX_EEEEENS4_18SM100_TMA_2SM_LOADENS4_14ComposedLayoutINS4_7SwizzleILi3ELi4ELi3EEENS4_18smem_ptr_flag_bitsILi16EEENSS_INS5_IJNSA_ILi8EEESG_EEENS5_IJSG_SC_EEEEEEEvNS4_8identityES10_S1A_vS1B_EENS_8epilogue10collective18CollectiveEpilogueINS1D_23Sm100TmaWarpSpecializedILi4ELi2ELi64ELb1ELb0EEEJNS5_IJNSA_ILi128EEESF_SG_EEENS5_IJNSS_IS1I_SC_EENSS_ISG_SC_EEEEESI_SJ_SI_SJ_NS1D_6fusion15FusionCallbacksIS1H_NS1N_17LinearCombinationISI_fSI_fLNS_15FloatRoundStyleE2EEES1J_S1M_JEEENS4_5SM1004TMEM4LOAD26SM100_TMEM_LOAD_32dp32b64xENS4_13SM90_TMA_LOADES1A_NS4_39AutoVectorizingCopyWithAssumedAlignmentILi128EEENS4_14SM90_TMA_STOREES1A_S1Z_S1Z_EEEvvEEEEvNT_6ParamsE,"",@"SHT_CUDA_INFO"
	.sectionflags	@""
	.align	4


	//----- nvinfo : EIATTR_CUDA_API_VERSION
	.align		4
        /*0000*/ 	.byte	0x04, 0x37
        /*0002*/ 	.short	(.L_31 - .L_30)
.L_30:
        /*0004*/ 	.word	0x00000082


	//----- nvinfo : EIATTR_KPARAM_INFO
	.align		4
.L_31:
        /*0008*/ 	.byte	0x04, 0x17
        /*000a*/ 	.short	(.L_33 - .L_32)
.L_32:
        /*000c*/ 	.word	0x00000000
        /*0010*/ 	.short	0x0000
        /*0012*/ 	.short	0x0000
        /*0014*/ 	.byte	0x00, 0xf0, 0x01, 0x20


	//----- nvinfo : EIATTR_AT_ENTRY_FRAGMENTS
	.align		4
.L_33:
        /*0018*/ 	.byte	0x04, 0x4f
        /*001a*/ 	.short	(.L_35 - .L_34)


	//   ....[0]....
.L_34:
        /*001c*/ 	.word	0x00000007


	//----- nvinfo : EIATTR_RESERVED_SMEM_USED
	.align		4
.L_35:
        /*0020*/ 	.byte	0x01, 0x41
	.zero		2


	//----- nvinfo : EIATTR_SPARSE_MMA_MASK
	.align		4
        /*0024*/ 	.byte	0x03, 0x50
        /*0026*/ 	.short	0x0000


	//----- nvinfo : EIATTR_TCGEN05_2CTA_USED
	.align		4
        /*0028*/ 	.byte	0x01, 0x52
	.zero		2


	//----- nvinfo : EIATTR_MAXREG_COUNT
	.align		4
        /*002c*/ 	.byte	0x03, 0x1b
        /*002e*/ 	.short	0x00ff


	//----- nvinfo : EIATTR_NUM_BARRIERS
	.align		4
        /*0030*/ 	.byte	0x02, 0x4c
        /*0032*/ 	.byte	0x07
	.zero		1


	//----- nvinfo : EIATTR_EXTERNS
	.align		4
        /*0034*/ 	.byte	0x04, 0x0f
        /*0036*/ 	.short	(.L_37 - .L_36)


	//   ....[0]....
	.align		4
.L_36:
        /*0038*/ 	.word	index@(__assertfail)


	//----- nvinfo : EIATTR_MERCURY_ISA_VERSION
	.align		4
.L_37:
        /*003c*/ 	.byte	0x03, 0x5f
        /*003e*/ 	.short	0x0101


	//----- nvinfo : EIATTR_INT_WARP_WIDE_INSTR_OFFSETS
	.align		4
        /*0040*/ 	.byte	0x04, 0x31
        /*0042*/ 	.short	(.L_39 - .L_38)


	//   ....[0]....
.L_38:
        /*0044*/ 	.word	0x00000cf0


	//   ....[1]....
        /*0048*/ 	.word	0x00000d90


	//   ....[2]....
        /*004c*/ 	.word	0x000020c0


	//   ....[3]....
        /*0050*/ 	.word	0x00003f10


	//   ....[4]....
        /*0054*/ 	.word	0x00003f30


	//   ....[5]....
        /*0058*/ 	.word	0x00003f60


	//   ....[6]....
        /*005c*/ 	.word	0x000048a0


	//   ....[7]....
        /*0060*/ 	.word	0x00004910


	//   ....[8]....
        /*0064*/ 	.word	0x000049f0


	//   ....[9]....
        /*0068*/ 	.word	0x00004a70


	//   ....[10]....
        /*006c*/ 	.word	0x00004b80


	//   ....[11]....
        /*0070*/ 	.word	0x00004c10


	//   ....[12]....
        /*0074*/ 	.word	0x00004df0


	//   ....[13]....
        /*0078*/ 	.word	0x00004f50


	//----- nvinfo : EIATTR_COOP_GROUP_MASK_REGIDS
	.align		4
.L_39:
        /*007c*/ 	.byte	0x04, 0x29
        /*007e*/ 	.short	(.L_41 - .L_40)


	//   ....[0]....
.L_40:
        /*0080*/ 	.word	0xffffffff


	//   ....[1]....
        /*0084*/ 	.word	0xffffffff


	//   ....[2]....
        /*0088*/ 	.word	0xffffffff


	//   ....[3]....
        /*008c*/ 	.word	0xffffffff


	//   ....[4]....
        /*0090*/ 	.word	0xffffffff


	//   ....[5]....
        /*0094*/ 	.word	0xffffffff


	//   ....[6]....
        /*0098*/ 	.word	0xffffffff


	//   ....[7]....
        /*009c*/ 	.word	0xffffffff


	//   ....[8]....
        /*00a0*/ 	.word	0xffffffff


	//   ....[9]....
        /*00a4*/ 	.word	0xffffffff


	//   ....[10]....
        /*00a8*/ 	.word	0xffffffff


	//   ....[11]....
        /*00ac*/ 	.word	0xffffffff


	//   ....[12]....
        /*00b0*/ 	.word	0xffffffff


	//   ....[13]....
        /*00b4*/ 	.word	0xffffffff


	//----- nvinfo : EIATTR_COOP_GROUP_INSTR_OFFSETS
	.align		4
.L_41:
        /*00b8*/ 	.byte	0x04, 0x28
        /*00ba*/ 	.short	(.L_43 - .L_42)


	//   ....[0]....
.L_42:
        /*00bc*/ 	.word	0x000000c0


	//   ....[1]....
        /*00c0*/ 	.word	0x00000500


	//   ....[2]....
        /*00c4*/ 	.word	0x000006a0


	//   ....[3]....
        /*00c8*/ 	.word	0x00000830


	//   ....[4]....
        /*00cc*/ 	.word	0x00000920


	//   ....[5]....
        /*00d0*/ 	.word	0x00000a80


	//   ....[6]....
        /*00d4*/ 	.word	0x00000bd0


	//   ....[7]....
        /*00d8*/ 	.word	0x00000e10


	//   ....[8]....
        /*00dc*/ 	.word	0x00001fa0


	//   ....[9]....
        /*00e0*/ 	.word	0x00002e10


	//   ....[10]....
        /*00e4*/ 	.word	0x000032e0


	//   ....[11]....
        /*00e8*/ 	.word	0x00003310


	//   ....[12]....
        /*00ec*/ 	.word	0x00003e10


	//   ....[13]....
        /*00f0*/ 	.word	0x00004020


	//----- nvinfo : EIATTR_VRC_CTA_INIT_COUNT
	.align		4
.L_43:
        /*00f4*/ 	.byte	0x02, 0x4a
        /*00f6*/ 	.byte	0x80
	.zero		1


	//----- nvinfo : EIATTR_SYSCALL_OFFSETS
	.align		4
        /*00f8*/ 	.byte	0x04, 0x46
        /*00fa*/ 	.short	(.L_45 - .L_44)


	//   ....[0]....
.L_44:
        /*00fc*/ 	.word	0x00005a00


	//   ....[1]....
        /*0100*/ 	.word	0x00005af0


	//   ....[2]....
        /*0104*/ 	.word	0x00006470


	//   ....[3]....
        /*0108*/ 	.word	0x000078c0


	//   ....[4]....
        /*010c*/ 	.word	0x00008ce0


	//   ....[5]....
        /*0110*/ 	.word	0x0000a0f0


	//----- nvinfo : EIATTR_MBARRIER_INSTR_OFFSETS
	.align		4
.L_45:
        /*0114*/ 	.byte	0x04, 0x39
        /*0116*/ 	.short	(.L_47 - .L_46)


	//   ....[0]....
.L_46:
        /*0118*/ 	.word	0x000005f0
        /*011c*/ 	.word	0x000000ff
        /*0120*/ 	.word	0x00000000
        /*0124*/ 	.short	0x0100
        /*0126*/ 	.byte	0x08
	.zero		1


	//   ....[1]....
        /*0128*/ 	.word	0x00000600
        /*012c*/ 	.word	0x000000ff
        /*0130*/ 	.word	0x00000028
        /*0134*/ 	.short	0x0100
        /*0136*/ 	.byte	0x08
	.zero		1


	//   ....[2]....
        /*0138*/ 	.word	0x00000610
        /*013c*/ 	.word	0x000000ff
        /*0140*/ 	.word	0x00000008
        /*0144*/ 	.short	0x0100
        /*0146*/ 	.byte	0x08
	.zero		1


	//   ....[3]....
        /*0148*/ 	.word	0x00000620
        /*014c*/ 	.word	0x000000ff
        /*0150*/ 	.word	0x00000030
        /*0154*/ 	.short	0x0100
        /*0156*/ 	.byte	0x08
	.zero		1


	//   ....[4]....
        /*0158*/ 	.word	0x00000630
        /*015c*/ 	.word	0x000000ff
        /*0160*/ 	.word	0x00000010
        /*0164*/ 	.short	0x0100
        /*0166*/ 	.byte	0x08
	.zero		1


	//   ....[5]....
        /*0168*/ 	.word	0x00000640
        /*016c*/ 	.word	0x000000ff
        /*0170*/ 	.word	0x00000038
        /*0174*/ 	.short	0x0100
        /*0176*/ 	.byte	0x08
	.zero		1


	//   ....[6]....
        /*0178*/ 	.word	0x00000650
        /*017c*/ 	.word	0x000000ff
        /*0180*/ 	.word	0x00000018
        /*0184*/ 	.short	0x0100
        /*0186*/ 	.byte	0x08
	.zero		1


	//   ....[7]....
        /*0188*/ 	.word	0x00000660
        /*018c*/ 	.word	0x000000ff
        /*0190*/ 	.word	0x00000040
        /*0194*/ 	.short	0x0100
        /*0196*/ 	.byte	0x08
	.zero		1


	//   ....[8]....
        /*0198*/ 	.word	0x00000670
        /*019c*/ 	.word	0x000000ff
        /*01a0*/ 	.word	0x00000020
        /*01a4*/ 	.short	0x0100
        /*01a6*/ 	.byte	0x08
	.zero		1


	//   ....[9]....
        /*01a8*/ 	.word	0x00000680
        /*01ac*/ 	.word	0x000000ff
        /*01b0*/ 	.word	0x00000048
        /*01b4*/ 	.short	0x0100
        /*01b6*/ 	.byte	0x08
	.zero		1


	//   ....[10]....
        /*01b8*/ 	.word	0x000007a0
        /*01bc*/ 	.word	0x000000ff
        /*01c0*/ 	.word	0x00000050
        /*01c4*/ 	.short	0x0100
        /*01c6*/ 	.byte	0x09
	.zero		1


	//   ....[11]....
        /*01c8*/ 	.word	0x000007b0
        /*01cc*/ 	.word	0x000000ff
        /*01d0*/ 	.word	0x00000070
        /*01d4*/ 	.short	0x0100
        /*01d6*/ 	.byte	0x09
	.zero		1


	//   ....[12]....
        /*01d8*/ 	.word	0x000007c0
        /*01dc*/ 	.word	0x000000ff
        /*01e0*/ 	.word	0x00000058
        /*01e4*/ 	.short	0x0100
        /*01e6*/ 	.byte	0x09
	.zero		1


	//   ....[13]....
        /*01e8*/ 	.word	0x000007d0
        /*01ec*/ 	.word	0x000000ff
        /*01f0*/ 	.word	0x00000078
        /*01f4*/ 	.short	0x0100
        /*01f6*/ 	.byte	0x09
	.zero		1


	//   ....[14]....
        /*01f8*/ 	.word	0x000007e0
        /*01fc*/ 	.word	0x000000ff
        /*0200*/ 	.word	0x00000060
        /*0204*/ 	.short	0x0100
        /*0206*/ 	.byte	0x09
	.zero		1


	//   ....[15]....
        /*0208*/ 	.word	0x000007f0
        /*020c*/ 	.word	0x000000ff
        /*0210*/ 	.word	0x00000080
        /*0214*/ 	.short	0x0100
        /*0216*/ 	.byte	0x09
	.zero		1


	//   ....[16]....
        /*0218*/ 	.word	0x00000800
        /*021c*/ 	.word	0x000000ff
        /*0220*/ 	.word	0x00000068
        /*0224*/ 	.short	0x0100
        /*0226*/ 	.byte	0x09
	.zero		1


	//   ....[17]....
        /*0228*/ 	.word	0x00000810
        /*022c*/ 	.word	0x000000ff
        /*0230*/ 	.word	0x00000088
        /*0234*/ 	.short	0x0100
        /*0236*/ 	.byte	0x09
	.zero		1


	//   ....[18]....
        /*0238*/ 	.word	0x000008f0
        /*023c*/ 	.word	0x000000ff
        /*0240*/ 	.word	0x00000090
        /*0244*/ 	.short	0x0100
        /*0246*/ 	.byte	0x08
	.zero		1


	//   ....[19]....
        /*0248*/ 	.word	0x00000900
        /*024c*/ 	.word	0x000000ff
        /*0250*/ 	.word	0x00000098
        /*0254*/ 	.short	0x0100
        /*0256*/ 	.byte	0x08
	.zero		1


	//   ....[20]....
        /*0258*/ 	.word	0x00000a30
        /*025c*/ 	.word	0x000000ff
        /*0260*/ 	.word	0x000000a0
        /*0264*/ 	.short	0x0100
        /*0266*/ 	.byte	0x08
	.zero		1


	//   ....[21]....
        /*0268*/ 	.word	0x00000a40
        /*026c*/ 	.word	0x000000ff
        /*0270*/ 	.word	0x000000b0
        /*0274*/ 	.short	0x0100
        /*0276*/ 	.byte	0x08
	.zero		1


	//   ....[22]....
        /*0278*/ 	.word	0x00000a50
        /*027c*/ 	.word	0x000000ff
        /*0280*/ 	.word	0x000000a8
        /*0284*/ 	.short	0x0100
        /*0286*/ 	.byte	0x08
	.zero		1


	//   ....[23]....
        /*0288*/ 	.word	0x00000a60
        /*028c*/ 	.word	0x000000ff
        /*0290*/ 	.word	0x000000b8
        /*0294*/ 	.short	0x0100
        /*0296*/ 	.byte	0x08
	.zero		1


	//   ....[24]....
        /*0298*/ 	.word	0x00000b80
        /*029c*/ 	.word	0x000000ff
        /*02a0*/ 	.word	0x000000c0
        /*02a4*/ 	.short	0x0100
        /*02a6*/ 	.byte	0x09
	.zero		1


	//   ....[25]....
        /*02a8*/ 	.word	0x00000b90
        /*02ac*/ 	.word	0x000000ff
        /*02b0*/ 	.word	0x000000d0
        /*02b4*/ 	.short	0x0100
        /*02b6*/ 	.byte	0x09
	.zero		1


	//   ....[26]....
        /*02b8*/ 	.word	0x00000ba0
        /*02bc*/ 	.word	0x000000ff
        /*02c0*/ 	.word	0x000000c8
        /*02c4*/ 	.short	0x0100
        /*02c6*/ 	.byte	0x09
	.zero		1


	//   ....[27]....
        /*02c8*/ 	.word	0x00000bb0
        /*02cc*/ 	.word	0x000000ff
        /*02d0*/ 	.word	0x000000d8
        /*02d4*/ 	.short	0x0100
        /*02d6*/ 	.byte	0x09
	.zero		1


	//   ....[28]....
        /*02d8*/ 	.word	0x00000ca0
        /*02dc*/ 	.word	0x000000ff
        /*02e0*/ 	.word	0x000000e0
        /*02e4*/ 	.short	0x0100
        /*02e6*/ 	.byte	0x08
	.zero		1


	//   ....[29]....
        /*02e8*/ 	.word	0x00000cb0
        /*02ec*/ 	.word	0x000000ff
        /*02f0*/ 	.word	0x000000f0
        /*02f4*/ 	.short	0x0100
        /*02f6*/ 	.byte	0x08
	.zero		1


	//   ....[30]....
        /*02f8*/ 	.word	0x00000cc0
        /*02fc*/ 	.word	0x000000ff
        /*0300*/ 	.word	0x000000e8
        /*0304*/ 	.short	0x0100
        /*0306*/ 	.byte	0x08
	.zero		1


	//   ....[31]....
        /*0308*/ 	.word	0x00000cd0
        /*030c*/ 	.word	0x000000ff
        /*0310*/ 	.word	0x000000f8
        /*0314*/ 	.short	0x0100
        /*0316*/ 	.byte	0x08
	.zero		1


	//   ....[32]....
        /*0318*/ 	.word	0x00000dc0
        /*031c*/ 	.word	0x000000ff
        /*0320*/ 	.word	0x00000100
        /*0324*/ 	.short	0x0100
        /*0326*/ 	.byte	0x07
	.zero		1


	//   ....[33]....
        /*0328*/ 	.word	0x000017d0
        /*032c*/ 	.word	0x00000003
        /*0330*/ 	.word	0x000000f0
        /*0334*/ 	.short	0x010a
        /*0336*/ 	.byte	0xff
	.zero		1


	//   ....[34]....
        /*0338*/ 	.word	0x00001800
        /*033c*/ 	.word	0x00000003
        /*0340*/ 	.word	0x000000e0
        /*0344*/ 	.short	0x0101
        /*0346*/ 	.byte	0xff
	.zero		1


	//   ....[35]....
        /*0348*/ 	.word	0x00001900
        /*034c*/ 	.word	0x000000ff
        /*0350*/ 	.word	0x00000028
        /*0354*/ 	.short	0x010a
        /*0356*/ 	.byte	0x08
	.zero		1


	//   ....[36]....
        /*0358*/ 	.word	0x000019c0
        /*035c*/ 	.word	0x000000ff
        /*0360*/ 	.word	0x00000028
        /*0364*/ 	.short	0x010a
        /*0366*/ 	.byte	0x21
	.zero		1


	//   ....[37]....
        /*0368*/ 	.word	0x00001b80
        /*036c*/ 	.word	0x000000ff
        /*0370*/ 	.word	0x00000028
        /*0374*/ 	.short	0x010a
        /*0376*/ 	.byte	0x08
	.zero		1


	//   ....[38]....
        /*0378*/ 	.word	0x00001c60
        /*037c*/ 	.word	0x000000ff
        /*0380*/ 	.word	0x00000098
        /*0384*/ 	.short	0x0101
        /*0386*/ 	.byte	0x06
	.zero		1


	//   ....[39]....
        /*0388*/ 	.word	0x00001c80
        /*038c*/ 	.word	0x000000ff
        /*0390*/ 	.word	0x00000028
        /*0394*/ 	.short	0x010a
        /*0396*/ 	.byte	0x08
	.zero		1


	//   ....[40]....
        /*0398*/ 	.word	0x00001d00
        /*039c*/ 	.word	0x000000ff
        /*03a0*/ 	.word	0x00000028
        /*03a4*/ 	.short	0x010a
        /*03a6*/ 	.byte	0x11
	.zero		1


	//   ....[41]....
        /*03a8*/ 	.word	0x00001e90
        /*03ac*/ 	.word	0x000000ff
        /*03b0*/ 	.word	0x00000028
        /*03b4*/ 	.short	0x010a
        /*03b6*/ 	.byte	0x08
	.zero		1


	//   ....[42]....
        /*03b8*/ 	.word	0x00001fd0
        /*03bc*/ 	.word	0x00000002
        /*03c0*/ 	.word	0x000000a0
        /*03c4*/ 	.short	0x010a
        /*03c6*/ 	.byte	0xff
	.zero		1


	//   ....[43]....
        /*03c8*/ 	.word	0x00002090
        /*03cc*/ 	.word	0x00000002
        /*03d0*/ 	.word	0x00000000
        /*03d4*/ 	.short	0x0101
        /*03d6*/ 	.byte	0xff
	.zero		1


	//   ....[44]....
        /*03d8*/ 	.word	0x000025f0
        /*03dc*/ 	.word	0x000000ff
        /*03e0*/ 	.word	0x00000000
        /*03e4*/ 	.short	0x010a
        /*03e6*/ 	.byte	0x04
	.zero		1


	//   ....[45]....
        /*03e8*/ 	.word	0x00002680
        /*03ec*/ 	.word	0x000000ff
        /*03f0*/ 	.word	0x00000000
        /*03f4*/ 	.short	0x010a
        /*03f6*/ 	.byte	0x04
	.zero		1


	//   ....[46]....
        /*03f8*/ 	.word	0x00002710
        /*03fc*/ 	.word	0x000000ff
        /*0400*/ 	.word	0x00000000
        /*0404*/ 	.short	0x010a
        /*0406*/ 	.byte	0x04
	.zero		1


	//   ....[47]....
        /*0408*/ 	.word	0x000027a0
        /*040c*/ 	.word	0x000000ff
        /*0410*/ 	.word	0x00000000
        /*0414*/ 	.short	0x010a
        /*0416*/ 	.byte	0x04
	.zero		1


	//   ....[48]....
        /*0418*/ 	.word	0x00002840
        /*041c*/ 	.word	0x00000000
        /*0420*/ 	.word	0x00000000
        /*0424*/ 	.short	0x010a
        /*0426*/ 	.byte	0xff
	.zero		1


	//   ....[49]....
        /*0428*/ 	.word	0x00002970
        /*042c*/ 	.word	0x00000000
        /*0430*/ 	.word	0x000000e0
        /*0434*/ 	.short	0x010a
        /*0436*/ 	.byte	0xff
	.zero		1


	//   ....[50]....
        /*0438*/ 	.word	0x000029e0
        /*043c*/ 	.word	0x00000004
        /*0440*/ 	.word	0x00000000
        /*0444*/ 	.short	0x0101
        /*0446*/ 	.byte	0xff
	.zero		1


	//   ....[51]....
        /*0448*/ 	.word	0x00002a00
        /*044c*/ 	.word	0x000000ff
        /*0450*/ 	.word	0x000000b0
        /*0454*/ 	.short	0x010a
        /*0456*/ 	.byte	0x05
	.zero		1


	//   ....[52]....
        /*0458*/ 	.word	0x00002b20
        /*045c*/ 	.word	0x00000000
        /*0460*/ 	.word	0x000000a0
        /*0464*/ 	.short	0x010a
        /*0466*/ 	.byte	0xff
	.zero		1


	//   ....[53]....
        /*0468*/ 	.word	0x00002c20
        /*046c*/ 	.word	0x00000000
        /*0470*/ 	.word	0x00000000
        /*0474*/ 	.short	0x0101
        /*0476*/ 	.byte	0xff
	.zero		1


	//   ....[54]....
        /*0478*/ 	.word	0x00002cb0
        /*047c*/ 	.word	0x000000ff
        /*0480*/ 	.word	0x000000b0
        /*0484*/ 	.short	0x0106
        /*0486*/ 	.byte	0x05
	.zero		1


	//   ....[55]....
        /*0488*/ 	.word	0x00002cd0
        /*048c*/ 	.word	0x000000ff
        /*0490*/ 	.word	0x000000b0
        /*0494*/ 	.short	0x010a
        /*0496*/ 	.byte	0x05
	.zero		1


	//   ....[56]....
        /*0498*/ 	.word	0x00002d60
        /*049c*/ 	.word	0x000000ff
        /*04a0*/ 	.word	0x000000b0
        /*04a4*/ 	.short	0x0106
        /*04a6*/ 	.byte	0x04
	.zero		1


	//   ....[57]....
        /*04a8*/ 	.word	0x00002da0
        /*04ac*/ 	.word	0x00000000
        /*04b0*/ 	.word	0x000000b0
        /*04b4*/ 	.short	0x010a
        /*04b6*/ 	.byte	0xff
	.zero		1


	//   ....[58]....
        /*04b8*/ 	.word	0x00002fe0
        /*04bc*/ 	.word	0x000000ff
        /*04c0*/ 	.word	0x00000008
        /*04c4*/ 	.short	0x010a
        /*04c6*/ 	.byte	0x06
	.zero		1


	//   ....[59]....
        /*04c8*/ 	.word	0x00003000
        /*04cc*/ 	.word	0x000000ff
        /*04d0*/ 	.word	0x00000008
        /*04d4*/ 	.short	0x010a
        /*04d6*/ 	.byte	0x06
	.zero		1


	//   ....[60]....
        /*04d8*/ 	.word	0x00003190
        /*04dc*/ 	.word	0x000000ff
        /*04e0*/ 	.word	0x00000008
        /*04e4*/ 	.short	0x010a
        /*04e6*/ 	.byte	0x06
	.zero		1


	//   ....[61]....
        /*04e8*/ 	.word	0x000031b0
        /*04ec*/ 	.word	0x000000ff
        /*04f0*/ 	.word	0x00000008
        /*04f4*/ 	.short	0x010a
        /*04f6*/ 	.byte	0x06
	.zero		1


	//   ....[62]....
        /*04f8*/ 	.word	0x00003270
        /*04fc*/ 	.word	0x000000ff
        /*0500*/ 	.word	0x00000000
        /*0504*/ 	.short	0x0101
        /*0506*/ 	.byte	0x07
	.zero		1


	//   ....[63]....
        /*0508*/ 	.word	0x000035b0
        /*050c*/ 	.word	0x00000000
        /*0510*/ 	.word	0x000000a0
        /*0514*/ 	.short	0x010a
        /*0516*/ 	.byte	0xff
	.zero		1


	//   ....[64]....
        /*0518*/ 	.word	0x00003670
        /*051c*/ 	.word	0x00000000
        /*0520*/ 	.word	0x00000000
        /*0524*/ 	.short	0x0101
        /*0526*/ 	.byte	0xff
	.zero		1


	//   ....[65]....
        /*0528*/ 	.word	0x00003730
        /*052c*/ 	.word	0x000000ff
        /*0530*/ 	.word	0x00000000
        /*0534*/ 	.short	0x010a
        /*0536*/ 	.byte	0x08
	.zero		1


	//   ....[66]....
        /*0538*/ 	.word	0x00003740
        /*053c*/ 	.word	0x000000ff
        /*0540*/ 	.word	0x000000d0
        /*0544*/ 	.short	0x010a
        /*0546*/ 	.byte	0x09
	.zero		1


	//   ....[67]....
        /*0548*/ 	.word	0x000037f0
        /*054c*/ 	.word	0x000000ff
        /*0550*/ 	.word	0x00000000
        /*0554*/ 	.short	0x010a
        /*0556*/ 	.byte	0x08
	.zero		1


	//   ....[68]....
        /*0558*/ 	.word	0x00003920
        /*055c*/ 	.word	0x000000ff
        /*0560*/ 	.word	0x00000000
        /*0564*/ 	.short	0x010a
        /*0566*/ 	.byte	0x1e
	.zero		1


	//   ....[69]....
        /*0568*/ 	.word	0x00003c20
        /*056c*/ 	.word	0x000000ff
        /*0570*/ 	.word	0x00000000
        /*0574*/ 	.short	0x010a
        /*0576*/ 	.byte	0x05
	.zero		1


	//   ....[70]....
        /*0578*/ 	.word	0x00003cc0
        /*057c*/ 	.word	0x00000000
        /*0580*/ 	.word	0x00000000
        /*0584*/ 	.short	0x010a
        /*0586*/ 	.byte	0xff
	.zero		1


	//   ....[71]....
        /*0588*/ 	.word	0x00003d00
        /*058c*/ 	.word	0x00000000
        /*0590*/ 	.word	0x00000000
        /*0594*/ 	.short	0x010a
        /*0596*/ 	.byte	0xff
	.zero		1


	//   ....[72]....
        /*0598*/ 	.word	0x00003d70
        /*059c*/ 	.word	0x000000ff
        /*05a0*/ 	.word	0x00000000
        /*05a4*/ 	.short	0x0101
        /*05a6*/ 	.byte	0x05
	.zero		1


	//   ....[73]....
        /*05a8*/ 	.word	0x00003db0
        /*05ac*/ 	.word	0x000000ff
        /*05b0*/ 	.word	0x00000100
        /*05b4*/ 	.short	0x010a
        /*05b6*/ 	.byte	0x07
	.zero		1


	//   ....[74]....
        /*05b8*/ 	.word	0x00003e00
        /*05bc*/ 	.word	0x000000ff
        /*05c0*/ 	.word	0x00000000
        /*05c4*/ 	.short	0x0101
        /*05c6*/ 	.byte	0x05
	.zero		1


	//   ....[75]....
        /*05c8*/ 	.word	0x00004250
        /*05cc*/ 	.word	0x00000000
        /*05d0*/ 	.word	0x000000a0
        /*05d4*/ 	.short	0x010a
        /*05d6*/ 	.byte	0xff
	.zero		1


	//   ....[76]....
        /*05d8*/ 	.word	0x00004310
        /*05dc*/ 	.word	0x00000000
        /*05e0*/ 	.word	0x00000000
        /*05e4*/ 	.short	0x0101
        /*05e6*/ 	.byte	0xff
	.zero		1


	//   ....[77]....
        /*05e8*/ 	.word	0x00004630
        /*05ec*/ 	.word	0x000000ff
        /*05f0*/ 	.word	0x00000098
        /*05f4*/ 	.short	0x010a
        /*05f6*/ 	.byte	0x07
	.zero		1


	//   ....[78]....
        /*05f8*/ 	.word	0x00004820
        /*05fc*/ 	.word	0x000000ff
        /*0600*/ 	.word	0x00000070
        /*0604*/ 	.short	0x010a
        /*0606*/ 	.byte	0x07
	.zero		1


	//   ....[79]....
        /*0608*/ 	.word	0x00004990
        /*060c*/ 	.word	0x000000ff
        /*0610*/ 	.word	0x00000050
        /*0614*/ 	.short	0x010b
        /*0616*/ 	.byte	0x07
	.zero		1


	//   ....[80]....
        /*0618*/ 	.word	0x000049a0
        /*061c*/ 	.word	0x000000ff
        /*0620*/ 	.word	0x00000000
        /*0624*/ 	.short	0x0101
        /*0626*/ 	.byte	0x08
	.zero		1


	//   ....[81]....
        /*0628*/ 	.word	0x000049c0
        /*062c*/ 	.word	0x000000ff
        /*0630*/ 	.word	0x00000078
        /*0634*/ 	.short	0x010a
        /*0636*/ 	.byte	0x07
	.zero		1


	//   ....[82]....
        /*0638*/ 	.word	0x00004b20
        /*063c*/ 	.word	0x000000ff
        /*0640*/ 	.word	0x00000058
        /*0644*/ 	.short	0x010b
        /*0646*/ 	.byte	0x07
	.zero		1


	//   ....[83]....
        /*0648*/ 	.word	0x00004b30
        /*064c*/ 	.word	0x000000ff
        /*0650*/ 	.word	0x00000000
        /*0654*/ 	.short	0x0101
        /*0656*/ 	.byte	0x08
	.zero		1


	//   ....[84]....
        /*0658*/ 	.word	0x00004b40
        /*065c*/ 	.word	0x000000ff
        /*0660*/ 	.word	0x00000080
        /*0664*/ 	.short	0x010a
        /*0666*/ 	.byte	0x07
	.zero		1


	//   ....[85]....
        /*0668*/ 	.word	0x00004ce0
        /*066c*/ 	.word	0x000000ff
        /*0670*/ 	.word	0x00000060
        /*0674*/ 	.short	0x010b
        /*0676*/ 	.byte	0x07
	.zero		1


	//   ....[86]....
        /*0678*/ 	.word	0x00004d50
        /*067c*/ 	.word	0x000000ff
        /*0680*/ 	.word	0x00000000
        /*0684*/ 	.short	0x0101
        /*0686*/ 	.byte	0x08
	.zero		1


	//   ....[87]....
        /*0688*/ 	.word	0x00004d80
        /*068c*/ 	.word	0x000000ff
        /*0690*/ 	.word	0x00000088
        /*0694*/ 	.short	0x010a
        /*0696*/ 	.byte	0x07
	.zero		1


	//   ....[88]....
        /*0698*/ 	.word	0x00004f90
        /*069c*/ 	.word	0x000000ff
        /*06a0*/ 	.word	0x00000068
        /*06a4*/ 	.short	0x010b
        /*06a6*/ 	.byte	0x07
	.zero		1


	//   ....[89]....
        /*06a8*/ 	.word	0x00004fb0
        /*06ac*/ 	.word	0x000000ff
        /*06b0*/ 	.word	0x00000000
        /*06b4*/ 	.short	0x0101
        /*06b6*/ 	.byte	0x0d
	.zero		1


	//   ....[90]....
        /*06b8*/ 	.word	0x00004fe0
        /*06bc*/ 	.word	0x000000ff
        /*06c0*/ 	.word	0x00000070
        /*06c4*/ 	.short	0x010a
        /*06c6*/ 	.byte	0x07
	.zero		1


	//   ....[91]....
        /*06c8*/ 	.word	0x00005000
        /*06cc*/ 	.word	0x000000ff
        /*06d0*/ 	.word	0x00000078
        /*06d4*/ 	.short	0x010a
        /*06d6*/ 	.byte	0x07
	.zero		1


	//   ....[92]....
        /*06d8*/ 	.word	0x00005020
        /*06dc*/ 	.word	0x000000ff
        /*06e0*/ 	.word	0x00000080
        /*06e4*/ 	.short	0x010a
        /*06e6*/ 	.byte	0x07
	.zero		1


	//   ....[93]....
        /*06e8*/ 	.word	0x00005060
        /*06ec*/ 	.word	0x00000000
        /*06f0*/ 	.word	0x00000088
        /*06f4*/ 	.short	0x010a
        /*06f6*/ 	.byte	0xff
	.zero		1


	//   ....[94]....
        /*06f8*/ 	.word	0x000053c0
        /*06fc*/ 	.word	0x00000000
        /*0700*/ 	.word	0x000000a0
        /*0704*/ 	.short	0x010a
        /*0706*/ 	.byte	0xff
	.zero		1


	//   ....[95]....
        /*0708*/ 	.word	0x000054d0
        /*070c*/ 	.word	0x00000000
        /*0710*/ 	.word	0x00000000
        /*0714*/ 	.short	0x0101
        /*0716*/ 	.byte	0xff
	.zero		1


	//   ....[96]....
        /*0718*/ 	.word	0x00005f80
        /*071c*/ 	.word	0x000000ff
        /*0720*/ 	.word	0x00000050
        /*0724*/ 	.short	0x010a
        /*0726*/ 	.byte	0x30
	.zero		1


	//   ....[97]....
        /*0728*/ 	.word	0x00006060
        /*072c*/ 	.word	0x000000b7
        /*0730*/ 	.word	0x000000c0
        /*0734*/ 	.short	0x010a
        /*0736*/ 	.byte	0xff
	.zero		1


	//   ....[98]....
        /*0738*/ 	.word	0x00006220
        /*073c*/ 	.word	0x000000ff
        /*0740*/ 	.word	0x00000050
        /*0744*/ 	.short	0x010a
        /*0746*/ 	.byte	0x30
	.zero		1


	//   ....[99]....
        /*0748*/ 	.word	0x00006350
        /*074c*/ 	.word	0x000000b7
        /*0750*/ 	.word	0x000000c0
        /*0754*/ 	.short	0x010a
        /*0756*/ 	.byte	0xff
	.zero		1


	//   ....[100]....
        /*0758*/ 	.word	0x00007560
        /*075c*/ 	.word	0x00000000
        /*0760*/ 	.word	0x00000000
        /*0764*/ 	.short	0x0101
        /*0766*/ 	.byte	0xff
	.zero		1


	//   ....[101]....
        /*0768*/ 	.word	0x00007570
        /*076c*/ 	.word	0x00000003
        /*0770*/ 	.word	0x00000050
        /*0774*/ 	.short	0x010a
        /*0776*/ 	.byte	0xff
	.zero		1


	//   ....[102]....
        /*0778*/ 	.word	0x00007650
        /*077c*/ 	.word	0x00000003
        /*0780*/ 	.word	0x00000050
        /*0784*/ 	.short	0x010a
        /*0786*/ 	.byte	0xff
	.zero		1


	//   ....[103]....
        /*0788*/ 	.word	0x00008980
        /*078c*/ 	.word	0x00000055
        /*0790*/ 	.word	0x00000000
        /*0794*/ 	.short	0x0101
        /*0796*/ 	.byte	0xff
	.zero		1


	//   ....[104]....
        /*0798*/ 	.word	0x000089a0
        /*079c*/ 	.word	0x00000000
        /*07a0*/ 	.word	0x00000050
        /*07a4*/ 	.short	0x010a
        /*07a6*/ 	.byte	0xff
	.zero		1


	//   ....[105]....
        /*07a8*/ 	.word	0x00008a70
        /*07ac*/ 	.word	0x00000000
        /*07b0*/ 	.word	0x00000050
        /*07b4*/ 	.short	0x010a
        /*07b6*/ 	.byte	0xff
	.zero		1


	//   ....[106]....
        /*07b8*/ 	.word	0x00009da0
        /*07bc*/ 	.word	0x00000054
        /*07c0*/ 	.word	0x00000000
        /*07c4*/ 	.short	0x0101
        /*07c6*/ 	.byte	0xff
	.zero		1


	//   ....[107]....
        /*07c8*/ 	.word	0x00009dc0
        /*07cc*/ 	.word	0x00000003
        /*07d0*/ 	.word	0x00000050
        /*07d4*/ 	.short	0x010a
        /*07d6*/ 	.byte	0xff
	.zero		1


	//   ....[108]....
        /*07d8*/ 	.word	0x00009e90
        /*07dc*/ 	.word	0x00000003
        /*07e0*/ 	.word	0x00000050
        /*07e4*/ 	.short	0x010a
        /*07e6*/ 	.byte	0xff
	.zero		1


	//   ....[109]....
        /*07e8*/ 	.word	0x0000a320
        /*07ec*/ 	.word	0x000000b7
        /*07f0*/ 	.word	0x00000000
        /*07f4*/ 	.short	0x0101
        /*07f6*/ 	.byte	0xff
	.zero		1


	//   ....[110]....
        /*07f8*/ 	.word	0x0000b200
        /*07fc*/ 	.word	0x00000000
        /*0800*/ 	.word	0x00000000
        /*0804*/ 	.short	0x0101
        /*0806*/ 	.byte	0xff
	.zero		1


	//   ....[111]....
        /*0808*/ 	.word	0x0000b470
        /*080c*/ 	.word	0x000000ff
        /*0810*/ 	.word	0x00000000
        /*0814*/ 	.short	0x0101
        /*0816*/ 	.byte	0x04
	.zero		1


	//   ....[112]....
        /*0818*/ 	.word	0x0000b490
        /*081c*/ 	.word	0x00000003
        /*0820*/ 	.word	0x000000f0
        /*0824*/ 	.short	0x010a
        /*0826*/ 	.byte	0xff
	.zero		1


	//   ....[113]....
        /*0828*/ 	.word	0x0000b4f0
        /*082c*/ 	.word	0x00000002
        /*0830*/ 	.word	0x00000028
        /*0834*/ 	.short	0x010a
        /*0836*/ 	.byte	0xff
	.zero		1


	//   ....[114]....
        /*0838*/ 	.word	0x0000b550
        /*083c*/ 	.word	0x00000002
        /*0840*/ 	.word	0x00000028
        /*0844*/ 	.short	0x010a
        /*0846*/ 	.byte	0xff
	.zero		1


	//   ....[115]....
        /*0848*/ 	.word	0x0000b5a0
        /*084c*/ 	.word	0x00000002
        /*0850*/ 	.word	0x000000a0
        /*0854*/ 	.short	0x010a
        /*0856*/ 	.byte	0xff
	.zero		1


	//   ....[116]....
        /*0858*/ 	.word	0x0000b600
        /*085c*/ 	.word	0x00000000
        /*0860*/ 	.word	0x00000000
        /*0864*/ 	.short	0x010a
        /*0866*/ 	.byte	0xff
	.zero		1


	//   ....[117]....
        /*0868*/ 	.word	0x0000b660
        /*086c*/ 	.word	0x00000000
        /*0870*/ 	.word	0x00000000
        /*0874*/ 	.short	0x010a
        /*0876*/ 	.byte	0xff
	.zero		1


	//   ....[118]....
        /*0878*/ 	.word	0x0000b6c0
        /*087c*/ 	.word	0x00000000
        /*0880*/ 	.word	0x00000000
        /*0884*/ 	.short	0x010a
        /*0886*/ 	.byte	0xff
	.zero		1


	//   ....[119]....
        /*0888*/ 	.word	0x0000b720
        /*088c*/ 	.word	0x00000000
        /*0890*/ 	.word	0x00000000
        /*0894*/ 	.short	0x010a
        /*0896*/ 	.byte	0xff
	.zero		1


	//   ....[120]....
        /*0898*/ 	.word	0x0000b770
        /*089c*/ 	.word	0x00000000
        /*08a0*/ 	.word	0x000000e0
        /*08a4*/ 	.short	0x010a
        /*08a6*/ 	.byte	0xff
	.zero		1


	//   ....[121]....
        /*08a8*/ 	.word	0x0000b7d0
        /*08ac*/ 	.word	0x00000000
        /*08b0*/ 	.word	0x000000b0
        /*08b4*/ 	.short	0x010a
        /*08b6*/ 	.byte	0xff
	.zero		1


	//   ....[122]....
        /*08b8*/ 	.word	0x0000b820
        /*08bc*/ 	.word	0x00000000
        /*08c0*/ 	.word	0x000000a0
        /*08c4*/ 	.short	0x010a
        /*08c6*/ 	.byte	0xff
	.zero		1


	//   ....[123]....
        /*08c8*/ 	.word	0x0000b880
        /*08cc*/ 	.word	0x00000000
        /*08d0*/ 	.word	0x000000b0
        /*08d4*/ 	.short	0x010a
        /*08d6*/ 	.byte	0xff
	.zero		1


	//   ....[124]....
        /*08d8*/ 	.word	0x0000b8e0
        /*08dc*/ 	.word	0x00000004
        /*08e0*/ 	.word	0x00000008
        /*08e4*/ 	.short	0x010a
        /*08e6*/ 	.byte	0xff
	.zero		1


	//   ....[125]....
        /*08e8*/ 	.word	0x0000b9c0
        /*08ec*/ 	.word	0x00000002
        /*08f0*/ 	.word	0x00000008
        /*08f4*/ 	.short	0x010a
        /*08f6*/ 	.byte	0xff
	.zero		1


	//   ....[126]....
        /*08f8*/ 	.word	0x0000ba10
        /*08fc*/ 	.word	0x00000000
        /*0900*/ 	.word	0x000000a0
        /*0904*/ 	.short	0x010a
        /*0906*/ 	.byte	0xff
	.zero		1


	//   ....[127]....
        /*0908*/ 	.word	0x0000ba70
        /*090c*/ 	.word	0x00000000
        /*0910*/ 	.word	0x000000d0
        /*0914*/ 	.short	0x010a
        /*0916*/ 	.byte	0xff
	.zero		1


	//   ....[128]....
        /*0918*/ 	.word	0x0000bad0
        /*091c*/ 	.word	0x00000000
        /*0920*/ 	.word	0x00000000
        /*0924*/ 	.short	0x010a
        /*0926*/ 	.byte	0xff
	.zero		1


	//   ....[129]....
        /*0928*/ 	.word	0x0000bb30
        /*092c*/ 	.word	0x00000000
        /*0930*/ 	.word	0x00000000
        /*0934*/ 	.short	0x010a
        /*0936*/ 	.byte	0xff
	.zero		1


	//   ....[130]....
        /*0938*/ 	.word	0x0000bb90
        /*093c*/ 	.word	0x00000000
        /*0940*/ 	.word	0x00000100
        /*0944*/ 	.short	0x010a
        /*0946*/ 	.byte	0xff
	.zero		1


	//   ....[131]....
        /*0948*/ 	.word	0x0000bbe0
        /*094c*/ 	.word	0x00000000
        /*0950*/ 	.word	0x000000a0
        /*0954*/ 	.short	0x010a
        /*0956*/ 	.byte	0xff
	.zero		1


	//   ....[132]....
        /*0958*/ 	.word	0x0000bc40
        /*095c*/ 	.word	0x00000000
        /*0960*/ 	.word	0x00000098
        /*0964*/ 	.short	0x010a
        /*0966*/ 	.byte	0xff
	.zero		1


	//   ....[133]....
        /*0968*/ 	.word	0x0000bca0
        /*096c*/ 	.word	0x00000003
        /*0970*/ 	.word	0x00000070
        /*0974*/ 	.short	0x010a
        /*0976*/ 	.byte	0xff
	.zero		1


	//   ....[134]....
        /*0978*/ 	.word	0x0000bd00
        /*097c*/ 	.word	0x00000003
        /*0980*/ 	.word	0x00000078
        /*0984*/ 	.short	0x010a
        /*0986*/ 	.byte	0xff
	.zero		1


	//   ....[135]....
        /*0988*/ 	.word	0x0000bd60
        /*098c*/ 	.word	0x00000003
        /*0990*/ 	.word	0x00000080
        /*0994*/ 	.short	0x010a
        /*0996*/ 	.byte	0xff
	.zero		1


	//   ....[136]....
        /*0998*/ 	.word	0x0000bdc0
        /*099c*/ 	.word	0x00000003
        /*09a0*/ 	.word	0x00000088
        /*09a4*/ 	.short	0x010a
        /*09a6*/ 	.byte	0xff
	.zero		1


	//   ....[137]....
        /*09a8*/ 	.word	0x0000be20
        /*09ac*/ 	.word	0x00000000
        /*09b0*/ 	.word	0x00000070
        /*09b4*/ 	.short	0x010a
        /*09b6*/ 	.byte	0xff
	.zero		1


	//   ....[138]....
        /*09b8*/ 	.word	0x0000be80
        /*09bc*/ 	.word	0x00000000
        /*09c0*/ 	.word	0x00000078
        /*09c4*/ 	.short	0x010a
        /*09c6*/ 	.byte	0xff
	.zero		1


	//   ....[139]....
        /*09c8*/ 	.word	0x0000bee0
        /*09cc*/ 	.word	0x00000000
        /*09d0*/ 	.word	0x00000080
        /*09d4*/ 	.short	0x010a
        /*09d6*/ 	.byte	0xff
	.zero		1


	//   ....[140]....
        /*09d8*/ 	.word	0x0000bf30
        /*09dc*/ 	.word	0x00000000
        /*09e0*/ 	.word	0x000000a0
        /*09e4*/ 	.short	0x010a
        /*09e6*/ 	.byte	0xff
	.zero		1


	//   ....[141]....
        /*09e8*/ 	.word	0x0000bf90
        /*09ec*/ 	.word	0x00000002
        /*09f0*/ 	.word	0x00000050
        /*09f4*/ 	.short	0x010a
        /*09f6*/ 	.byte	0xff
	.zero		1


	//   ....[142]....
        /*09f8*/ 	.word	0x0000bfe0
        /*09fc*/ 	.word	0x000000b7
        /*0a00*/ 	.word	0x000000c0
        /*0a04*/ 	.short	0x010a
        /*0a06*/ 	.byte	0xff
	.zero		1


	//   ....[143]....
        /*0a08*/ 	.word	0x0000c030
        /*0a0c*/ 	.word	0x00000003
        /*0a10*/ 	.word	0x00000050
        /*0a14*/ 	.short	0x010a
        /*0a16*/ 	.byte	0xff
	.zero		1


	//   ....[144]....
        /*0a18*/ 	.word	0x0000c080
        /*0a1c*/ 	.word	0x00000000
        /*0a20*/ 	.word	0x00000050
        /*0a24*/ 	.short	0x010a
        /*0a26*/ 	.byte	0xff
	.zero		1


	//   ....[145]....
        /*0a28*/ 	.word	0x0000c0d0
        /*0a2c*/ 	.word	0x00000003
        /*0a30*/ 	.word	0x00000050
        /*0a34*/ 	.short	0x010a
        /*0a36*/ 	.byte	0xff
	.zero		1


	//----- nvinfo : EIATTR_NUM_MBARRIERS
	.align		4
.L_47:
        /*0a38*/ 	.byte	0x03, 0x38
        /*0a3a*/ 	.short	0x0021


	//----- nvinfo : EIATTR_EXIT_INSTR_OFFSETS
	.align		4
        /*0a3c*/ 	.byte	0x04, 0x1c
        /*0a3e*/ 	.short	(.L_49 - .L_48)


	//   ....[0]....
.L_48:
        /*0a40*/ 	.word	0x00002870


	//   ....[1]....
        /*0a44*/ 	.word	0x00002d70


	//   ....[2]....
        /*0a48*/ 	.word	0x00002dd0


	//   ....[3]....
        /*0a4c*/ 	.word	0x00004030


	//   ....[4]....
        /*0a50*/ 	.word	0x00005090


	//   ....[5]....
        /*0a54*/ 	.word	0x000050d0


	//   ....[6]....
        /*0a58*/ 	.word	0x0000b360


	//   ....[7]....
        /*0a5c*/ 	.word	0x0000b3e0


	//   ....[8]....
        /*0a60*/ 	.word	0x0000b410


	//   ....[9]....
        /*0a64*/ 	.word	0x0000b480


	//----- nvinfo : EIATTR_MAX_THREADS
	.align		4
.L_49:
        /*0a68*/ 	.byte	0x04, 0x05
        /*0a6a*/ 	.short	(.L_51 - .L_50)
.L_50:
        /*0a6c*/ 	.word	0x00000100
        /*0a70*/ 	.word	0x00000001
        /*0a74*/ 	.word	0x00000001


	//----- nvinfo : EIATTR_CRS_STACK_SIZE
	.align		4
.L_51:
        /*0a78*/ 	.byte	0x04, 0x1e
        /*0a7a*/ 	.short	(.L_53 - .L_52)
.L_52:
        /*0a7c*/ 	.word	0x00000000


	//----- nvinfo : EIATTR_CBANK_PARAM_SIZE
	.align		4
.L_53:
        /*0a80*/ 	.byte	0x03, 0x19
        /*0a82*/ 	.short	0x0800


	//----- nvinfo : EIATTR_PARAM_CBANK
	.align		4
        /*0a84*/ 	.byte	0x04, 0x0a
        /*0a86*/ 	.short	(.L_55 - .L_54)
	.align		4
.L_54:
        /*0a88*/ 	.word	index@(.nv.constant0._ZN7cutlass13device_kernelINS_4gemm6kernel13GemmUniversalIN4cute5tupleIJiiiiEEENS1_10collective13CollectiveMmaINS1_35MainloopSm100TmaUmmaWarpSpecializedILi5ELi2ELi2ENS5_IJNS4_1CILi2EEENSA_ILi1EEESC_EEEEENS5_IJNSA_ILi256EEESF_NSA_ILi64EEEEEENS_10bfloat16_tENS5_IJlSC_lEEESI_SJ_NS4_8TiledMMAINS4_8MMA_AtomIJNS4_26SM100_MMA_F16BF16_2x1SM_SSISI_SI_fLi256ELi256ELNS4_4UMMA5MajorE0ELSO_0ELNSN_7ScaleInE0ELSP_0EEEEEENS4_6LayoutINS5_IJSC_SC_SC_EEENS5_IJNSA_ILi0EEESU_SU_EEEEENS5_IJNS4_10UnderscoreESX_SX_EEEEENS4_18SM100_TMA_2SM_LOADENS4_14ComposedLayoutINS4_7SwizzleILi3ELi4ELi3EEENS4_18smem_ptr_flag_bitsILi16EEENSS_INS5_IJNSA_ILi8EEESG_EEENS5_IJSG_SC_EEEEEEEvNS4_8identityES10_S1A_vS1B_EENS_8epilogue10collective18CollectiveEpilogueINS1D_23Sm100TmaWarpSpecializedILi4ELi2ELi64ELb1ELb0EEEJNS5_IJNSA_ILi128EEESF_SG_EEENS5_IJNSS_IS1I_SC_EENSS_ISG_SC_EEEEESI_SJ_SI_SJ_NS1D_6fusion15FusionCallbacksIS1H_NS1N_17LinearCombinationISI_fSI_fLNS_15FloatRoundStyleE2EEES1J_S1M_JEEENS4_5SM1004TMEM4LOAD26SM100_TMEM_LOAD_32dp32b64xENS4_13SM90_TMA_LOADES1A_NS4_39AutoVectorizingCopyWithAssumedAlignmentILi128EEENS4_14SM90_TMA_STOREES1A_S1Z_S1Z_EEEvvEEEEvNT_6ParamsE)
        /*0a8c*/ 	.short	0x0380
        /*0a8e*/ 	.short	0x0800


	//----- nvinfo : EIATTR_SW_WAR
	.align		4
.L_55:
        /*0a90*/ 	.byte	0x04, 0x36
        /*0a92*/ 	.short	(.L_57 - .L_56)
.L_56:
        /*0a94*/ 	.word	0x00000008
.L_57:


//--------------------- .nv.callgraph             --------------------------
	.section	.nv.callgraph,"",@"SHT_CUDA_CALLGRAPH"
	.align	4
	.sectionentsize	8
	.align		4
        /*0000*/ 	.word	0x00000000
	.align		4
        /*0004*/ 	.word	0xffffffff
	.align		4
        /*0008*/ 	.word	index@(_ZN7cutlass13device_kernelINS_4gemm6kernel13GemmUniversalIN4cute5tupleIJiiiiEEENS1_10collective13CollectiveMmaINS1_35MainloopSm100TmaUmmaWarpSpecializedILi5ELi2ELi2ENS5_IJNS4_1CILi2EEENSA_ILi1EEESC_EEEEENS5_IJNSA_ILi256EEESF_NSA_ILi64EEEEEENS_10bfloat16_tENS5_IJlSC_lEEESI_SJ_NS4_8TiledMMAINS4_8MMA_AtomIJNS4_26SM100_MMA_F16BF16_2x1SM_SSISI_SI_fLi256ELi256ELNS4_4UMMA5MajorE0ELSO_0ELNSN_7ScaleInE0ELSP_0EEEEEENS4_6LayoutINS5_IJSC_SC_SC_EEENS5_IJNSA_ILi0EEESU_SU_EEEEENS5_IJNS4_10UnderscoreESX_SX_EEEEENS4_18SM100_TMA_2SM_LOADENS4_14ComposedLayoutINS4_7SwizzleILi3ELi4ELi3EEENS4_18smem_ptr_flag_bitsILi16EEENSS_INS5_IJNSA_ILi8EEESG_EEENS5_IJSG_SC_EEEEEEEvNS4_8identityES10_S1A_vS1B_EENS_8epilogue10collective18CollectiveEpilogueINS1D_23Sm100TmaWarpSpecializedILi4ELi2ELi64ELb1ELb0EEEJNS5_IJNSA_ILi128EEESF_SG_EEENS5_IJNSS_IS1I_SC_EENSS_ISG_SC_EEEEESI_SJ_SI_SJ_NS1D_6fusion15FusionCallbacksIS1H_NS1N_17LinearCombinationISI_fSI_fLNS_15FloatRoundStyleE2EEES1J_S1M_JEEENS4_5SM1004TMEM4LOAD26SM100_TMEM_LOAD_32dp32b64xENS4_13SM90_TMA_LOADES1A_NS4_39AutoVectorizingCopyWithAssumedAlignmentILi128EEENS4_14SM90_TMA_STOREES1A_S1Z_S1Z_EEEvvEEEEvNT_6ParamsE)
	.align		4
        /*000c*/ 	.word	index@(__assertfail)
	.align		4
        /*0010*/ 	.word	0x00000000
	.align		4
        /*0014*/ 	.word	0xfffffffe
	.align		4
        /*0018*/ 	.word	0x00000000
	.align		4
        /*001c*/ 	.word	0xfffffffd
	.align		4
        /*0020*/ 	.word	0x00000000
	.align		4
        /*0024*/ 	.word	0xfffffffc


//--------------------- .nv.constant4             --------------------------
	.section	.nv.constant4,"a",@progbits
	.align	8
	.align		8
.nv.constant4:
        /*0000*/ 	.dword	__assertfail
	.align		8
        /*0008*/ 	.dword	__unnamed_1
	.align		8
        /*0010*/ 	.dword	__unnamed_2
	.align		8
        /*0018*/ 	.dword	_ZN39_INTERNAL_5e43b3de_4_k_cu_957fa2fb_29414cuda3std3__45__cpo5beginE
	.align		8
        /*0020*/ 	.dword	_ZN39_INTERNAL_5e43b3de_4_k_cu_957fa2fb_29414cuda3std3__45__cpo3endE
	.align		8
        /*0028*/ 	.dword	_ZN39_INTERNAL_5e43b3de_4_k_cu_957fa2fb_29414cuda3std3__45__cpo6cbeginE
	.align		8
        /*0030*/ 	.dword	_ZN39_INTERNAL_5e43b3de_4_k_cu_957fa2fb_29414cuda3std3__45__cpo4cendE
	.align		8
        /*0038*/ 	.dword	_ZN39_INTERNAL_5e43b3de_4_k_cu_957fa2fb_29414cuda3std3__441_GLOBAL__N__5e43b3de_4_k_cu_957fa2fb_29416ignoreE
	.align		8
        /*0040*/ 	.dword	_ZN39_INTERNAL_5e43b3de_4_k_cu_957fa2fb_29414cuda3std3__419piecewise_constructE
	.align		8
        /*0048*/ 	.dword	_ZN39_INTERNAL_5e43b3de_4_k_cu_957fa2fb_29414cuda3std3__48in_placeE
	.align		8
        /*0050*/ 	.dword	_ZN39_INTERNAL_5e43b3de_4_k_cu_957fa2fb_29414cuda3std6ranges3__45__cpo4swapE
	.align		8
        /*0058*/ 	.dword	_ZN39_INTERNAL_5e43b3de_4_k_cu_957fa2fb_29414cuda3std6ranges3__45__cpo9iter_moveE
	.align		8
        /*0060*/ 	.dword	_ZN39_INTERNAL_5e43b3de_4_k_cu_957fa2fb_29414cute7productE
	.align		8
        /*0068*/ 	.dword	_ZN39_INTERNAL_5e43b3de_4_k_cu_957fa2fb_29414cute1_E
	.align		8
        /*0070*/ 	.dword	$str$25
	.align		8
        /*0078*/ 	.dword	$str$26
	.align		8
        /*0080*/ 	.dword	$str$27
	.align		8
        /*0088*/ 	.dword	$str$28


//--------------------- .text._ZN7cutlass13device_kernelINS_4gemm6kernel13GemmUniversalIN4cute5tupleIJiiiiEEENS1_10collective13CollectiveMmaINS1_35MainloopSm100TmaUmmaWarpSpecializedILi5ELi2ELi2ENS5_IJNS4_1CILi2EEENSA_ILi1EEESC_EEEEENS5_IJNSA_ILi256EEESF_NSA_ILi64EEEEEENS_10bfloat16_tENS5_IJlSC_lEEESI_SJ_NS4_8TiledMMAINS4_8MMA_AtomIJNS4_26SM100_MMA_F16BF16_2x1SM_SSISI_SI_fLi256ELi256ELNS4_4UMMA5MajorE0ELSO_0ELNSN_7ScaleInE0ELSP_0EEEEEENS4_6LayoutINS5_IJSC_SC_SC_EEENS5_IJNSA_ILi0EEESU_SU_EEEEENS5_IJNS4_10UnderscoreESX_SX_EEEEENS4_18SM100_TMA_2SM_LOADENS4_14ComposedLayoutINS4_7SwizzleILi3ELi4ELi3EEENS4_18smem_ptr_flag_bitsILi16EEENSS_INS5_IJNSA_ILi8EEESG_EEENS5_IJSG_SC_EEEEEEEvNS4_8identityES10_S1A_vS1B_EENS_8epilogue10collective18CollectiveEpilogueINS1D_23Sm100TmaWarpSpecializedILi4ELi2ELi64ELb1ELb0EEEJNS5_IJNSA_ILi128EEESF_SG_EEENS5_IJNSS_IS1I_SC_EENSS_ISG_SC_EEEEESI_SJ_SI_SJ_NS1D_6fusion15FusionCallbacksIS1H_NS1N_17LinearCombinationISI_fSI_fLNS_15FloatRoundStyleE2EEES1J_S1M_JEEENS4_5SM1004TMEM4LOAD26SM100_TMEM_LOAD_32dp32b64xENS4_13SM90_TMA_LOADES1A_NS4_39AutoVectorizingCopyWithAssumedAlignmentILi128EEENS4_14SM90_TMA_STOREES1A_S1Z_S1Z_EEEvvEEEEvNT_6ParamsE --------------------------
	.section	.text._ZN7cutlass13device_kernelINS_4gemm6kernel13GemmUniversalIN4cute5tupleIJiiiiEEENS1_10collective13CollectiveMmaINS1_35MainloopSm100TmaUmmaWarpSpecializedILi5ELi2ELi2ENS5_IJNS4_1CILi2EEENSA_ILi1EEESC_EEEEENS5_IJNSA_ILi256EEESF_NSA_ILi64EEEEEENS_10bfloat16_tENS5_IJlSC_lEEESI_SJ_NS4_8TiledMMAINS4_8MMA_AtomIJNS4_26SM100_MMA_F16BF16_2x1SM_SSISI_SI_fLi256ELi256ELNS4_4UMMA5MajorE0ELSO_0ELNSN_7ScaleInE0ELSP_0EEEEEENS4_6LayoutINS5_IJSC_SC_SC_EEENS5_IJNSA_ILi0EEESU_SU_EEEEENS5_IJNS4_10UnderscoreESX_SX_EEEEENS4_18SM100_TMA_2SM_LOADENS4_14ComposedLayoutINS4_7SwizzleILi3ELi4ELi3EEENS4_18smem_ptr_flag_bitsILi16EEENSS_INS5_IJNSA_ILi8EEESG_EEENS5_IJSG_SC_EEEEEEEvNS4_8identityES10_S1A_vS1B_EENS_8epilogue10collective18CollectiveEpilogueINS1D_23Sm100TmaWarpSpecializedILi4ELi2ELi64ELb1ELb0EEEJNS5_IJNSA_ILi128EEESF_SG_EEENS5_IJNSS_IS1I_SC_EENSS_ISG_SC_EEEEESI_SJ_SI_SJ_NS1D_6fusion15FusionCallbacksIS1H_NS1N_17LinearCombinationISI_fSI_fLNS_15FloatRoundStyleE2EEES1J_S1M_JEEENS4_5SM1004TMEM4LOAD26SM100_TMEM_LOAD_32dp32b64xENS4_13SM90_TMA_LOADES1A_NS4_39AutoVectorizingCopyWithAssumedAlignmentILi128EEENS4_14SM90_TMA_STOREES1A_S1Z_S1Z_EEEvvEEEEvNT_6ParamsE,"ax",@progbits
	.align	128
.text._ZN7cutlass13device_kernelINS_4gemm6kernel13GemmUniversalIN4cute5tupleIJiiiiEEENS1_10collective13CollectiveMmaINS1_35MainloopSm100TmaUmmaWarpSpecializedILi5ELi2ELi2ENS5_IJNS4_1CILi2EEENSA_ILi1EEESC_EEEEENS5_IJNSA_ILi256EEESF_NSA_ILi64EEEEEENS_10bfloat16_tENS5_IJlSC_lEEESI_SJ_NS4_8TiledMMAINS4_8MMA_AtomIJNS4_26SM100_MMA_F16BF16_2x1SM_SSISI_SI_fLi256ELi256ELNS4_4UMMA5MajorE0ELSO_0ELNSN_7ScaleInE0ELSP_0EEEEEENS4_6LayoutINS5_IJSC_SC_SC_EEENS5_IJNSA_ILi0EEESU_SU_EEEEENS5_IJNS4_10UnderscoreESX_SX_EEEEENS4_18SM100_TMA_2SM_LOADENS4_14ComposedLayoutINS4_7SwizzleILi3ELi4ELi3EEENS4_18smem_ptr_flag_bitsILi16EEENSS_INS5_IJNSA_ILi8EEESG_EEENS5_IJSG_SC_EEEEEEEvNS4_8identityES10_S1A_vS1B_EENS_8epilogue10collective18CollectiveEpilogueINS1D_23Sm100TmaWarpSpecializedILi4ELi2ELi64ELb1ELb0EEEJNS5_IJNSA_ILi128EEESF_SG_EEENS5_IJNSS_IS1I_SC_EENSS_ISG_SC_EEEEESI_SJ_SI_SJ_NS1D_6fusion15FusionCallbacksIS1H_NS1N_17LinearCombinationISI_fSI_fLNS_15FloatRoundStyleE2EEES1J_S1M_JEEENS4_5SM1004TMEM4LOAD26SM100_TMEM_LOAD_32dp32b64xENS4_13SM90_TMA_LOADES1A_NS4_39AutoVectorizingCopyWithAssumedAlignmentILi128EEENS4_14SM90_TMA_STOREES1A_S1Z_S1Z_EEEvvEEEEvNT_6ParamsE:
        .type           _ZN7cutlass13device_kernelINS_4gemm6kernel13GemmUniversalIN4cute5tupleIJiiiiEEENS1_10collective13CollectiveMmaINS1_35MainloopSm100TmaUmmaWarpSpecializedILi5ELi2ELi2ENS5_IJNS4_1CILi2EEENSA_ILi1EEESC_EEEEENS5_IJNSA_ILi256EEESF_NSA_ILi64EEEEEENS_10bfloat16_tENS5_IJlSC_lEEESI_SJ_NS4_8TiledMMAINS4_8MMA_AtomIJNS4_26SM100_MMA_F16BF16_2x1SM_SSISI_SI_fLi256ELi256ELNS4_4UMMA5MajorE0ELSO_0ELNSN_7ScaleInE0ELSP_0EEEEEENS4_6LayoutINS5_IJSC_SC_SC_EEENS5_IJNSA_ILi0EEESU_SU_EEEEENS5_IJNS4_10UnderscoreESX_SX_EEEEENS4_18SM100_TMA_2SM_LOADENS4_14ComposedLayoutINS4_7SwizzleILi3ELi4ELi3EEENS4_18smem_ptr_flag_bitsILi16EEENSS_INS5_IJNSA_ILi8EEESG_EEENS5_IJSG_SC_EEEEEEEvNS4_8identityES10_S1A_vS1B_EENS_8epilogue10collective18CollectiveEpilogueINS1D_23Sm100TmaWarpSpecializedILi4ELi2ELi64ELb1ELb0EEEJNS5_IJNSA_ILi128EEESF_SG_EEENS5_IJNSS_IS1I_SC_EENSS_ISG_SC_EEEEESI_SJ_SI_SJ_NS1D_6fusion15FusionCallbacksIS1H_NS1N_17LinearCombinationISI_fSI_fLNS_15FloatRoundStyleE2EEES1J_S1M_JEEENS4_5SM1004TMEM4LOAD26SM100_TMEM_LOAD_32dp32b64xENS4_13SM90_TMA_LOADES1A_NS4_39AutoVectorizingCopyWithAssumedAlignmentILi128EEENS4_14SM90_TMA_STOREES1A_S1Z_S1Z_EEEvvEEEEvNT_6ParamsE,@function
        .size           _ZN7cutlass13device_kernelINS_4gemm6kernel13GemmUniversalIN4cute5tupleIJiiiiEEENS1_10collective13CollectiveMmaINS1_35MainloopSm100TmaUmmaWarpSpecializedILi5ELi2ELi2ENS5_IJNS4_1CILi2EEENSA_ILi1EEESC_EEEEENS5_IJNSA_ILi256EEESF_NSA_ILi64EEEEEENS_10bfloat16_tENS5_IJlSC_lEEESI_SJ_NS4_8TiledMMAINS4_8MMA_AtomIJNS4_26SM100_MMA_F16BF16_2x1SM_SSISI_SI_fLi256ELi256ELNS4_4UMMA5MajorE0ELSO_0ELNSN_7ScaleInE0ELSP_0EEEEEENS4_6LayoutINS5_IJSC_SC_SC_EEENS5_IJNSA_ILi0EEESU_SU_EEEEENS5_IJNS4_10UnderscoreESX_SX_EEEEENS4_18SM100_TMA_2SM_LOADENS4_14ComposedLayoutINS4_7SwizzleILi3ELi4ELi3EEENS4_18smem_ptr_flag_bitsILi16EEENSS_INS5_IJNSA_ILi8EEESG_EEENS5_IJSG_SC_EEEEEEEvNS4_8identityES10_S1A_vS1B_EENS_8epilogue10collective18CollectiveEpilogueINS1D_23Sm100TmaWarpSpecializedILi4ELi2ELi64ELb1ELb0EEEJNS5_IJNSA_ILi128EEESF_SG_EEENS5_IJNSS_IS1I_SC_EENSS_ISG_SC_EEEEESI_SJ_SI_SJ_NS1D_6fusion15FusionCallbacksIS1H_NS1N_17LinearCombinationISI_fSI_fLNS_15FloatRoundStyleE2EEES1J_S1M_JEEENS4_5SM1004TMEM4LOAD26SM100_TMEM_LOAD_32dp32b64xENS4_13SM90_TMA_LOADES1A_NS4_39AutoVectorizingCopyWithAssumedAlignmentILi128EEENS4_14SM90_TMA_STOREES1A_S1Z_S1Z_EEEvvEEEEvNT_6ParamsE,(.L_x_194 - _ZN7cutlass13device_kernelINS_4gemm6kernel13GemmUniversalIN4cute5tupleIJiiiiEEENS1_10collective13CollectiveMmaINS1_35MainloopSm100TmaUmmaWarpSpecializedILi5ELi2ELi2ENS5_IJNS4_1CILi2EEENSA_ILi1EEESC_EEEEENS5_IJNSA_ILi256EEESF_NSA_ILi64EEEEEENS_10bfloat16_tENS5_IJlSC_lEEESI_SJ_NS4_8TiledMMAINS4_8MMA_AtomIJNS4_26SM100_MMA_F16BF16_2x1SM_SSISI_SI_fLi256ELi256ELNS4_4UMMA5MajorE0ELSO_0ELNSN_7ScaleInE0ELSP_0EEEEEENS4_6LayoutINS5_IJSC_SC_SC_EEENS5_IJNSA_ILi0EEESU_SU_EEEEENS5_IJNS4_10UnderscoreESX_SX_EEEEENS4_18SM100_TMA_2SM_LOADENS4_14ComposedLayoutINS4_7SwizzleILi3ELi4ELi3EEENS4_18smem_ptr_flag_bitsILi16EEENSS_INS5_IJNSA_ILi8EEESG_EEENS5_IJSG_SC_EEEEEEEvNS4_8identityES10_S1A_vS1B_EENS_8epilogue10collective18CollectiveEpilogueINS1D_23Sm100TmaWarpSpecializedILi4ELi2ELi64ELb1ELb0EEEJNS5_IJNSA_ILi128EEESF_SG_EEENS5_IJNSS_IS1I_SC_EENSS_ISG_SC_EEEEESI_SJ_SI_SJ_NS1D_6fusion15FusionCallbacksIS1H_NS1N_17LinearCombinationISI_fSI_fLNS_15FloatRoundStyleE2EEES1J_S1M_JEEENS4_5SM1004TMEM4LOAD26SM100_TMEM_LOAD_32dp32b64xENS4_13SM90_TMA_LOADES1A_NS4_39AutoVectorizingCopyWithAssumedAlignmentILi128EEENS4_14SM90_TMA_STOREES1A_S1Z_S1Z_EEEvvEEEEvNT_6ParamsE)
        .other          _ZN7cutlass13device_kernelINS_4gemm6kernel13GemmUniversalIN4cute5tupleIJiiiiEEENS1_10collective13CollectiveMmaINS1_35MainloopSm100TmaUmmaWarpSpecializedILi5ELi2ELi2ENS5_IJNS4_1CILi2EEENSA_ILi1EEESC_EEEEENS5_IJNSA_ILi256EEESF_NSA_ILi64EEEEEENS_10bfloat16_tENS5_IJlSC_lEEESI_SJ_NS4_8TiledMMAINS4_8MMA_AtomIJNS4_26SM100_MMA_F16BF16_2x1SM_SSISI_SI_fLi256ELi256ELNS4_4UMMA5MajorE0ELSO_0ELNSN_7ScaleInE0ELSP_0EEEEEENS4_6LayoutINS5_IJSC_SC_SC_EEENS5_IJNSA_ILi0EEESU_SU_EEEEENS5_IJNS4_10UnderscoreESX_SX_EEEEENS4_18SM100_TMA_2SM_LOADENS4_14ComposedLayoutINS4_7SwizzleILi3ELi4ELi3EEENS4_18smem_ptr_flag_bitsILi16EEENSS_INS5_IJNSA_ILi8EEESG_EEENS5_IJSG_SC_EEEEEEEvNS4_8identityES10_S1A_vS1B_EENS_8epilogue10collective18CollectiveEpilogueINS1D_23Sm100TmaWarpSpecializedILi4ELi2ELi64ELb1ELb0EEEJNS5_IJNSA_ILi128EEESF_SG_EEENS5_IJNSS_IS1I_SC_EENSS_ISG_SC_EEEEESI_SJ_SI_SJ_NS1D_6fusion15FusionCallbacksIS1H_NS1N_17LinearCombinationISI_fSI_fLNS_15FloatRoundStyleE2EEES1J_S1M_JEEENS4_5SM1004TMEM4LOAD26SM100_TMEM_LOAD_32dp32b64xENS4_13SM90_TMA_LOADES1A_NS4_39AutoVectorizingCopyWithAssumedAlignmentILi128EEENS4_14SM90_TMA_STOREES1A_S1Z_S1Z_EEEvvEEEEvNT_6ParamsE,@"STO_CUDA_ENTRY STV_DEFAULT"
_ZN7cutlass13device_kernelINS_4gemm6kernel13GemmUniversalIN4cute5tupleIJiiiiEEENS1_10collective13CollectiveMmaINS1_35MainloopSm100TmaUmmaWarpSpecializedILi5ELi2ELi2ENS5_IJNS4_1CILi2EEENSA_ILi1EEESC_EEEEENS5_IJNSA_ILi256EEESF_NSA_ILi64EEEEEENS_10bfloat16_tENS5_IJlSC_lEEESI_SJ_NS4_8TiledMMAINS4_8MMA_AtomIJNS4_26SM100_MMA_F16BF16_2x1SM_SSISI_SI_fLi256ELi256ELNS4_4UMMA5MajorE0ELSO_0ELNSN_7ScaleInE0ELSP_0EEEEEENS4_6LayoutINS5_IJSC_SC_SC_EEENS5_IJNSA_ILi0EEESU_SU_EEEEENS5_IJNS4_10UnderscoreESX_SX_EEEEENS4_18SM100_TMA_2SM_LOADENS4_14ComposedLayoutINS4_7SwizzleILi3ELi4ELi3EEENS4_18smem_ptr_flag_bitsILi16EEENSS_INS5_IJNSA_ILi8EEESG_EEENS5_IJSG_SC_EEEEEEEvNS4_8identityES10_S1A_vS1B_EENS_8epilogue10collective18CollectiveEpilogueINS1D_23Sm100TmaWarpSpecializedILi4ELi2ELi64ELb1ELb0EEEJNS5_IJNSA_ILi128EEESF_SG_EEENS5_IJNSS_IS1I_SC_EENSS_ISG_SC_EEEEESI_SJ_SI_SJ_NS1D_6fusion15FusionCallbacksIS1H_NS1N_17LinearCombinationISI_fSI_fLNS_15FloatRoundStyleE2EEES1J_S1M_JEEENS4_5SM1004TMEM4LOAD26SM100_TMEM_LOAD_32dp32b64xENS4_13SM90_TMA_LOADES1A_NS4_39AutoVectorizingCopyWithAssumedAlignmentILi128EEENS4_14SM90_TMA_STOREES1A_S1Z_S1Z_EEEvvEEEEvNT_6ParamsE:
[----:B------:R-:W1:Y:S01]  /*0000*/  LDC R1, c[0x0][0x37c] ;  /* 0x0000df00ff017b82 */ /* 0x000e620000000800 */
[----:B------:R-:W2:Y:S01]  /*0010*/  S2R R170, SR_TID.X ;  /* 0x0000000000aa7919 */ /* 0x000ea20000002100 */
[----:B------:R-:W3:Y:S06]  /*0020*/  LDCU.64 UR6, c[0x0][0x890] ;  /* 0x00011200ff0677ac */ /* 0x000eec0008000a00 */
[----:B------:R-:W4:Y:S01]  /*0030*/  S2UR UR37, SR_CgaCtaId ;  /* 0x00000000002579c3 */ /* 0x000f220000008800 */
[----:B------:R-:W-:Y:S02]  /*0040*/  PRMT R155, RZ, 0x7610, R155 ;  /* 0x00007610ff9b7816 */ /* 0x000fe4000000009b */
[----:B------:R-:W-:Y:S01]  /*0050*/  ELECT P1, URZ, PT ;  /* 0x0000000000ff782f */ /* 0x000fe20003820000 */
[----:B------:R-:W1:Y:S01]  /*0060*/  LDCU.64 UR46, c[0x0][0x358] ;  /* 0x00006b00ff2e77ac */ /* 0x000e620008000a00 */
[----:B---3--:R-:W-:-:S04]  /*0070*/  UISETP.NE.U32.AND UP0, UPT, UR6, URZ, UPT ;  /* 0x000000ff0600728c */ /* 0x008fc8000bf05070 */
[----:B------:R-:W-:Y:S02]  /*0080*/  UISETP.NE.AND.EX UP0, UPT, UR7, URZ, UPT, UP0 ;  /* 0x000000ff0700728c */ /* 0x000fe4000bf05300 */
[----:B----4-:R-:W-:Y:S02]  /*0090*/  ULOP3.LUT UR5, UR37, 0x1, URZ, 0xc0, !UPT ;  /* 0x0000000125057892 */ /* 0x010fe4000f8ec0ff */
[----:B------:R-:W-:Y:S01]  /*00a0*/  ULOP3.LUT UR4, UR37, 0x1, URZ, 0x3c, !UPT ;  /* 0x0000000125047892 */ /* 0x000fe2000f8e3cff */
[----:B--2---:R-:W-:-:S05]  /*00b0*/  SHF.R.U32.HI R162, RZ, 0x5, R170 ;  /* 0x00000005ffa27819 */ /* 0x004fca00000116aa */
[----:B------:R-:W2:Y:S02]  /*00c0*/  SHFL.IDX PT, R0, R162, RZ, 0x1f ;  /* 0x00001fffa2007589 */ /* 0x000ea400000e0000 */
[----:B--2---:R-:W-:Y:S01]  /*00d0*/  R2UR UR10, R0 ;  /* 0x00000000000a72ca */ /* 0x004fe200000e0000 */
[----:B-1----:R-:W-:-:S14]  /*00e0*/  BRA.U UP0, `(.L_x_0) ;  /* 0x00000001002c7547 */ /* 0x002fdc000b800000 */
[----:B------:R-:W1:Y:S02]  /*00f0*/  LDCU.64 UR8, c[0x0][0x888] ;  /* 0x00011100ff0877ac */ /* 0x000e640008000a00 */
[----:B-1----:R-:W-:-:S04]  /*0100*/  UISETP.NE.U32.AND UP0, UPT, UR8, URZ, UPT ;  /* 0x000000ff0800728c */ /* 0x002fc8000bf05070 */
[----:B------:R-:W-:-:S09]  /*0110*/  UISETP.NE.AND.EX UP0, UPT, UR9, URZ, UPT, UP0 ;  /* 0x000000ff0900728c */ /* 0x000fd2000bf05300 */
[----:B------:R-:W-:Y:S05]  /*0120*/  BRA.U !UP0, `(.L_x_1) ;  /* 0x0000000108107547 */ /* 0x000fea000b800000 */
[----:B------:R-:W1:Y:S02]  /*0130*/  LDC.64 R2, c[0x0][0x888] ;  /* 0x00022200ff027b82 */ /* 0x000e640000000a00 */
[----:B-1----:R1:W5:Y:S01]  /*0140*/  LDG.E R81, desc[UR46][R2.64] ;  /* 0x0000002e02517981 */ /* 0x002362000c1e1900 */
[----:B------:R-:W-:Y:S01]  /*0150*/  HFMA2 R155, -RZ, RZ, 0, 5.9604644775390625e-08 ;  /* 0x00000001ff9b7431 */ /* 0x000fe200000001ff */
[----:B------:R-:W-:Y:S05]  /*0160*/  BRA `(.L_x_0) ;  /* 0x00000000000c7947 */ /* 0x000fea0003800000 */
.L_x_1:
[----:B------:R-:W1:Y:S01]  /*0170*/  LDCU UR8, c[0x0][0x880] ;  /* 0x00011000ff0877ac */ /* 0x000e620008000800 */
[----:B------:R-:W-:Y:S01]  /*0180*/  HFMA2 R155, -RZ, RZ, 0, 5.9604644775390625e-08 ;  /* 0x00000001ff9b7431 */ /* 0x000fe200000001ff */
[----:B-1----:R-:W-:-:S07]  /*0190*/  MOV R81, UR8 ;  /* 0x0000000800517c02 */ /* 0x002fce0008000f00 */
.L_x_0:
[----:B------:R-:W2:Y:S02]  /*01a0*/  LDCU.64 UR8, c[0x0][0x8b0] ;  /* 0x00011600ff0877ac */ /* 0x000ea40008000a00 */
[----:B--2---:R-:W-:-:S04]  /*01b0*/  UISETP.NE.U32.AND UP0, UPT, UR8, URZ, UPT ;  /* 0x000000ff0800728c */ /* 0x004fc8000bf05070 */
[----:B------:R-:W-:-:S09]  /*01c0*/  UISETP.NE.AND.EX UP0, UPT, UR9, URZ, UPT, UP0 ;  /* 0x000000ff0900728c */ /* 0x000fd2000bf05300 */
[----:B------:R-:W-:Y:S05]  /*01d0*/  BRA.U UP0, `(.L_x_2) ;  /* 0x0000000100247547 */ /* 0x000fea000b800000 */
[----:B------:R-:W2:Y:S02]  /*01e0*/  LDCU.64 UR8, c[0x0][0x8a8] ;  /* 0x00011500ff0877ac */ /* 0x000ea40008000a00 */
[----:B--2---:R-:W-:-:S04]  /*01f0*/  UISETP.NE.U32.AND UP0, UPT, UR8, URZ, UPT ;  /* 0x000000ff0800728c */ /* 0x004fc8000bf05070 */
[----:B------:R-:W-:-:S09]  /*0200*/  UISETP.NE.AND.EX UP0, UPT, UR9, URZ, UPT, UP0 ;  /* 0x000000ff0900728c */ /* 0x000fd2000bf05300 */
[----:B------:R-:W-:Y:S05]  /*0210*/  BRA.U !UP0, `(.L_x_3) ;  /* 0x00000001080c7547 */ /* 0x000fea000b800000 */
[----:B------:R-:W2:Y:S02]  /*0220*/  LDC.64 R78, c[0x0][0x8a8] ;  /* 0x00022a00ff4e7b82 */ /* 0x000ea40000000a00 */
[----:B--2---:R2:W5:Y:S01]  /*0230*/  LDG.E R78, desc[UR46][R78.64] ;  /* 0x0000002e4e4e7981 */ /* 0x004562000c1e1900 */
[----:B------:R-:W-:Y:S05]  /*0240*/  BRA `(.L_x_2) ;  /* 0x0000000000087947 */ /* 0x000fea0003800000 */
.L_x_3:
[----:B------:R-:W2:Y:S02]  /*0250*/  LDCU UR8, c[0x0][0x8a0] ;  /* 0x00011400ff0877ac */ /* 0x000ea40008000800 */
[----:B--2---:R-:W-:Y:S02]  /*0260*/  MOV R78, UR8 ;  /* 0x00000008004e7c02 */ /* 0x004fe40008000f00 */
.L_x_2:
[----:B------:R-:W-:Y:S01]  /*0270*/  IMAD.U32 R0, RZ, RZ, UR10 ;  /* 0x0000000aff007e24 */ /* 0x000fe2000f8e00ff */
[----:B------:R-:W-:Y:S04]  /*0280*/  BSSY.RECONVERGENT B0, `(.L_x_4) ;  /* 0x000000c000007945 */ /* 0x000fe80003800200 */
[C---:B------:R-:W-:Y:S02]  /*0290*/  ISETP.NE.OR P2, PT, R0.reuse, 0x1, !P1 ;  /* 0x000000010000780c */ /* 0x040fe40004f45670 */
[----:B------:R-:W-:-:S11]  /*02a0*/  ISETP.NE.OR P0, PT, R0, 0x3, !P1 ;  /* 0x000000030000780c */ /* 0x000fd60004f05670 */
[----:B------:R-:W-:Y:S05]  /*02b0*/  @P2 BRA `(.L_x_5) ;  /* 0x0000000000202947 */ /* 0x000fea0003800000 */
[----:B------:R-:W3:Y:S02]  /*02c0*/  LDCU.64 UR8, c[0x0][0x348] ;  /* 0x00006900ff0877ac */ /* 0x000ee40008000a00 */
[----:B---3--:R-:W-:Y:S02]  /*02d0*/  UIADD3 UR12, UP1, UPT, UR8, 0x80, URZ ;  /* 0x00000080080c7890 */ /* 0x008fe4000ff3e0ff */
[----:B------:R-:W-:Y:S02]  /*02e0*/  UIADD3 UR8, UP0, UPT, UR8, 0x180, URZ ;  /* 0x0000018008087890 */ /* 0x000fe4000ff1e0ff */
[----:B------:R-:W-:Y:S02]  /*02f0*/  UIADD3.X UR13, UPT, UPT, URZ, UR9, URZ, UP1, !UPT ;  /* 0x00000009ff0d7290 */ /* 0x000fe40008ffe4ff */
[----:B------:R-:W-:-:S07]  /*0300*/  UIADD3.X UR9, UPT, UPT, URZ, UR9, URZ, UP0, !UPT ;  /* 0x00000009ff097290 */ /* 0x000fce00087fe4ff */
[----:B------:R3:W-:Y:S02]  /*0310*/  UTMACCTL.PF [UR12] ;  /* 0x000000000c0079b9 */ /* 0x0007e40008040000 */
[----:B------:R3:W-:Y:S02]  /*0320*/  UTMACCTL.PF [UR8] ;  /* 0x00000000080079b9 */ /* 0x0007e40008040000 */
[----:B---3--:R-:W-:Y:S01]  /*0330*/  NOP ;  /* 0x0000000000007918 */ /* 0x008fe20000000000 */
.L_x_5:
[----:B------:R-:W-:Y:S05]  /*0340*/  BSYNC.RECONVERGENT B0 ;  /* 0x0000000000007941 */ /* 0x000fea0003800200 */
.L_x_4:
[----:B------:R-:W-:Y:S04]  /*0350*/  BSSY.RECONVERGENT B0, `(.L_x_6) ;  /* 0x000000a000007945 */ /* 0x000fe80003800200 */
        /* <DEDUP_REMOVED lines=9> */
.L_x_7:
[----:B------:R-:W-:Y:S05]  /*03f0*/  BSYNC.RECONVERGENT B0 ;  /* 0x0000000000007941 */ /* 0x000fea0003800200 */
.L_x_6:
[----:B------:R-:W3:Y:S01]  /*0400*/  LDCU.64 UR8, c[0x0][0x888] ;  /* 0x00011100ff0877ac */ /* 0x000ee20008000a00 */
[----:B------:R-:W-:Y:S02]  /*0410*/  UISETP.EQ.U32.AND UP1, UPT, UR6, URZ, UPT ;  /* 0x000000ff0600728c */ /* 0x000fe4000bf22070 */
[----:B------:R-:W-:Y:S02]  /*0420*/  UPLOP3.LUT UP5, UPT, UPT, UPT, UPT, 0x80, 0x8 ;  /* 0x000000000008789c */ /* 0x000fe40003faf070 */
[----:B---3--:R-:W-:-:S04]  /*0430*/  UISETP.NE.U32.AND UP0, UPT, UR8, URZ, UPT ;  /* 0x000000ff0800728c */ /* 0x008fc8000bf05070 */
[----:B------:R-:W-:-:S04]  /*0440*/  UISETP.NE.AND.EX UP0, UPT, UR9, URZ, UPT, UP0 ;  /* 0x000000ff0900728c */ /* 0x000fc8000bf05300 */
[----:B------:R-:W-:-:S04]  /*0450*/  UISETP.EQ.OR.EX UP2, UPT, UR7, URZ, !UP0, UP1 ;  /* 0x000000ff0700728c */ /* 0x000fc8000c742710 */
[----:B------:R-:W-:-:S05]  /*0460*/  UP2UR UR50, UPR, URZ, 0x4 ;  /* 0x00000004ff327883 */ /* 0x000fca0008000000 */
[----:B------:R-:W-:Y:S07]  /*0470*/  BRA.U !UP2, `(.L_x_8) ;  /* 0x000000010a207547 */ /* 0x000fee000b800000 */
[----:B------:R-:W-:Y:S01]  /*0480*/  UISETP.NE.U32.AND UP2, UPT, UR6, URZ, UPT ;  /* 0x000000ff0600728c */ /* 0x000fe2000bf45070 */
[----:B-----5:R-:W-:Y:S01]  /*0490*/  FSETP.NEU.AND P0, PT, R81, RZ, PT ;  /* 0x000000ff5100720b */ /* 0x020fe20003f0d000 */
[----:B------:R-:W-:Y:S02]  /*04a0*/  USEL UR6, URZ, 0xffffffff, UP0 ;  /* 0xffffffffff067887 */ /* 0x000fe40008000000 */
[----:B------:R-:W-:-:S10]  /*04b0*/  UISETP.NE.AND.EX UP2, UPT, UR7, URZ, UPT, UP2 ;  /* 0x000000ff0700728c */ /* 0x000fd4000bf45320 */
[----:B------:R-:W-:Y:S01]  /*04c0*/  VOTEU.ANY UP1, P0 ;  /* 0x0000000000ff7886 */ /* 0x000fe20000020100 */
[----:B------:R-:W-:-:S04]  /*04d0*/  @!UP2 USEL UR6, URZ, 0xffffffff, UP1 ;  /* 0xffffffffff06a887 */ /* 0x000fc80008800000 */
[----:B------:R-:W-:-:S04]  /*04e0*/  ULOP3.LUT UR6, UR6, 0x1, URZ, 0xc0, !UPT ;  /* 0x0000000106067892 */ /* 0x000fc8000f8ec0ff */
[----:B------:R-:W-:-:S11]  /*04f0*/  UISETP.NE.U32.AND UP5, UPT, UR6, 0x1, UPT ;  /* 0x000000010600788c */ /* 0x000fd6000bfa5070 */
.L_x_8:
[----:B------:R-:W3:Y:S01]  /*0500*/  SHFL.IDX PT, R0, R162, RZ, 0x1f ;  /* 0x00001fffa2007589 */ /* 0x000ee200000e0000 */
[----:B------:R-:W-:-:S04]  /*0510*/  UISETP.NE.AND UP1, UPT, UR10, 0x2, UPT ;  /* 0x000000020a00788c */ /* 0x000fc8000bf25270 */
[----:B------:R-:W-:Y:S02]  /*0520*/  UISETP.EQ.AND UP2, UPT, UR5, URZ, !UP1 ;  /* 0x000000ff0500728c */ /* 0x000fe4000cf42270 */
[----:B------:R-:W-:-:S04]  /*0530*/  USEL UR6, URZ, 0x1, UP1 ;  /* 0x00000001ff067887 */ /* 0x000fc80008800000 */
[----:B------:R-:W-:Y:S02]  /*0540*/  PLOP3.LUT P5, PT, P1, PT, UP2, 0x80, 0x8 ;  /* 0x000000000008781c */ /* 0x000fe40000faf028 */
[----:B---3--:R-:W-:-:S13]  /*0550*/  ISETP.NE.AND P0, PT, R0, RZ, PT ;  /* 0x000000ff0000720c */ /* 0x008fda0003f05270 */
[----:B------:R-:W-:Y:S05]  /*0560*/  @P0 BRA `(.L_x_9) ;  /* 0x00000000004c0947 */ /* 0x000fea0003800000 */
[----:B------:R-:W-:Y:S01]  /*0570*/  UMOV UR8, 0x400 ;  /* 0x0000040000087882 */ /* 0x000fe20000000000 */
[----:B------:R-:W-:Y:S01]  /*0580*/  UMOV UR7, 0x1 ;  /* 0x0000000100077882 */ /* 0x000fe20000000000 */
[----:B------:R-:W-:Y:S02]  /*0590*/  ULEA UR8, UR37, UR8, 0x18 ;  /* 0x0000000825087291 */ /* 0x000fe4000f8ec0ff */
[----:B------:R-:W-:-:S04]  /*05a0*/  UIADD3 UR12, UPT, UPT, -UR7, 0x100000, URZ ;  /* 0x00100000070c7890 */ /* 0x000fc8000fffe1ff */
[----:B------:R-:W-:Y:S02]  /*05b0*/  USHF.L.U32 UR13, UR12, 0xb, URZ ;  /* 0x0000000b0c0d7899 */ /* 0x000fe400080006ff */
[----:B------:R-:W-:Y:S01]  /*05c0*/  USHF.L.U32 UR12, UR12, 0x1, URZ ;  /* 0x000000010c0c7899 */ /* 0x000fe200080006ff */
[----:B------:R-:W-:Y:S01]  /*05d0*/  ELECT P0, URZ, PT ;  /* 0x0000000000ff782f */ /* 0x000fe20003800000 */
[----:B------:R-:W3:Y:S10]  /*05e0*/  FENCE.VIEW.ASYNC.S ;  /* 0x00000000000073c6 */ /* 0x000ef40000000000 */
[----:B---3--:R3:W4:Y:S01]  /*05f0*/  SYNCS.EXCH.64 URZ, [UR8], UR12 ;  /* 0x0000000c08ff75b2 */ /* 0x0087220008000100 */
[----:B------:R3:W1:Y:S01]  /*0600*/  SYNCS.EXCH.64 URZ, [UR8+0x28], UR12 ;  /* 0x0000280c08ff75b2 */ /* 0x0006620008000100 */
        /* <DEDUP_REMOVED lines=8> */
[----:B------:R-:W-:Y:S01]  /*0690*/  NOP ;  /* 0x0000000000007918 */ /* 0x000fe20000000000 */
.L_x_9:
[----:B------:R-:W2:Y:S01]  /*06a0*/  SHFL.IDX PT, R0, R162, RZ, 0x1f ;  /* 0x00001fffa2007589 */ /* 0x000ea200000e0000 */
[----:B------:R-:W-:Y:S01]  /*06b0*/  NOP ;  /* 0x0000000000007918 */ /* 0x000fe20000000000 */
[----:B--2---:R-:W-:-:S13]  /*06c0*/  ISETP.NE.AND P0, PT, R0, 0x1, PT ;  /* 0x000000010000780c */ /* 0x004fda0003f05270 */
[----:B------:R-:W-:Y:S05]  /*06d0*/  @P0 BRA `(.L_x_10) ;  /* 0x0000000000540947 */ /* 0x000fea0003800000 */
[----:B------:R-:W-:Y:S01]  /*06e0*/  UMOV UR9, 0x400 ;  /* 0x0000040000097882 */ /* 0x000fe20000000000 */
[----:B---3--:R-:W-:Y:S01]  /*06f0*/  UMOV UR8, 0x20 ;  /* 0x0000002000087882 */ /* 0x008fe20000000000 */
[----:B------:R-:W-:Y:S01]  /*0700*/  UMOV UR7, 0x80 ;  /* 0x0000008000077882 */ /* 0x000fe20000000000 */
[----:B------:R-:W-:Y:S02]  /*0710*/  ULEA UR9, UR37, UR9, 0x18 ;  /* 0x0000000925097291 */ /* 0x000fe4000f8ec0ff */
[----:B------:R-:W-:-:S04]  /*0720*/  UIADD3 UR12, UPT, UPT, -UR8, 0x100000, URZ ;  /* 0x00100000080c7890 */ /* 0x000fc8000fffe1ff */
[----:B------:R-:W-:Y:S02]  /*0730*/  USHF.L.U32 UR13, UR12, 0xb, URZ ;  /* 0x0000000b0c0d7899 */ /* 0x000fe400080006ff */
[----:B------:R-:W-:Y:S02]  /*0740*/  USHF.L.U32 UR12, UR12, 0x1, URZ ;  /* 0x000000010c0c7899 */ /* 0x000fe400080006ff */
[----:B------:R-:W-:-:S04]  /*0750*/  UIADD3 UR14, UPT, UPT, -UR7, 0x100000, URZ ;  /* 0x00100000070e7890 */ /* 0x000fc8000fffe1ff */
[----:B------:R-:W-:Y:S02]  /*0760*/  USHF.L.U32 UR15, UR14, 0xb, URZ ;  /* 0x0000000b0e0f7899 */ /* 0x000fe400080006ff */
[----:B------:R-:W-:Y:S01]  /*0770*/  USHF.L.U32 UR14, UR14, 0x1, URZ ;  /* 0x000000010e0e7899 */ /* 0x000fe200080006ff */
[----:B------:R-:W-:Y:S01]  /*0780*/  ELECT P0, URZ, PT ;  /* 0x0000000000ff782f */ /* 0x000fe20003800000 */
[----:B------:R-:W2:Y:S02]  /*0790*/  FENCE.VIEW.ASYNC.S ;  /* 0x00000000000073c6 */ /* 0x000ea40000000000 */
[----:B--2---:R2:W3:Y:S08]  /*07a0*/  SYNCS.EXCH.64 URZ, [UR9+0x50], UR12 ;  /* 0x0000500c09ff75b2 */ /* 0x0044f00008000100 */
        /* <DEDUP_REMOVED lines=8> */
.L_x_10:
[----:B------:R-:W4:Y:S01]  /*0830*/  SHFL.IDX PT, R0, R162, RZ, 0x1f ;  /* 0x00001fffa2007589 */ /* 0x000f2200000e0000 */
[----:B------:R-:W-:Y:S01]  /*0840*/  NOP ;  /* 0x0000000000007918 */ /* 0x000fe20000000000 */
[----:B----4-:R-:W-:-:S13]  /*0850*/  ISETP.NE.AND P0, PT, R0, 0x3, PT ;  /* 0x000000030000780c */ /* 0x010fda0003f05270 */
[----:B------:R-:W-:Y:S05]  /*0860*/  @P0 BRA `(.L_x_11) ;  /* 0x00000000002c0947 */ /* 0x000fea0003800000 */
[----:B---3--:R-:W-:Y:S01]  /*0870*/  UMOV UR8, 0x400 ;  /* 0x0000040000087882 */ /* 0x008fe20000000000 */
[----:B------:R-:W-:Y:S01]  /*0880*/  UMOV UR7, 0x20 ;  /* 0x0000002000077882 */ /* 0x000fe20000000000 */
[----:B------:R-:W-:Y:S02]  /*0890*/  ULEA UR8, UR37, UR8, 0x18 ;  /* 0x0000000825087291 */ /* 0x000fe4000f8ec0ff */
[----:B--2---:R-:W-:-:S04]  /*08a0*/  UIADD3 UR12, UPT, UPT, -UR7, 0x100000, URZ ;  /* 0x00100000070c7890 */ /* 0x004fc8000fffe1ff */
[----:B------:R-:W-:Y:S02]  /*08b0*/  USHF.L.U32 UR13, UR12, 0xb, URZ ;  /* 0x0000000b0c0d7899 */ /* 0x000fe400080006ff */
[----:B------:R-:W-:Y:S01]  /*08c0*/  USHF.L.U32 UR12, UR12, 0x1, URZ ;  /* 0x000000010c0c7899 */ /* 0x000fe200080006ff */
[----:B------:R-:W-:Y:S01]  /*08d0*/  ELECT P0, URZ, PT ;  /* 0x0000000000ff782f */ /* 0x000fe20003800000 */
[----:B------:R-:W2:Y:S10]  /*08e0*/  FENCE.VIEW.ASYNC.S ;  /* 0x00000000000073c6 */ /* 0x000eb40000000000 */
[----:B--2---:R4:W2:Y:S01]  /*08f0*/  SYNCS.EXCH.64 URZ, [UR8+0x90], UR12 ;  /* 0x0000900c08ff75b2 */ /* 0x0048a20008000100 */
[----:B------:R4:W3:Y:S02]  /*0900*/  SYNCS.EXCH.64 URZ, [UR8+0x98], UR12 ;  /* 0x0000980c08ff75b2 */ /* 0x0008e40008000100 */
[----:B----4-:R-:W-:Y:S01]  /*0910*/  NOP ;  /* 0x0000000000007918 */ /* 0x010fe20000000000 */
.L_x_11:
[----:B------:R-:W4:Y:S01]  /*0920*/  SHFL.IDX PT, R0, R162, RZ, 0x1f ;  /* 0x00001fffa2007589 */ /* 0x000f2200000e0000 */
[----:B------:R-:W-:Y:S01]  /*0930*/  NOP ;  /* 0x0000000000007918 */ /* 0x000fe20000000000 */
[----:B----4-:R-:W-:-:S13]  /*0940*/  ISETP.NE.AND P0, PT, R0, 0x4, PT ;  /* 0x000000040000780c */ /* 0x010fda0003f05270 */
[----:B------:R-:W-:Y:S05]  /*0950*/  @P0 BRA `(.L_x_12) ;  /* 0x0000000000480947 */ /* 0x000fea0003800000 */
[----:B--2---:R-:W-:Y:S01]  /*0960*/  UMOV UR9, 0x1e0 ;  /* 0x000001e000097882 */ /* 0x004fe20000000000 */
[----:B---3--:R-:W-:Y:S01]  /*0970*/  UMOV UR8, 0x400 ;  /* 0x0000040000087882 */ /* 0x008fe20000000000 */
[----:B------:R-:W-:Y:S01]  /*0980*/  USEL UR9, UR9, 0x1a0, UP5 ;  /* 0x000001a009097887 */ /* 0x000fe2000a800000 */
        /* <DEDUP_REMOVED lines=10> */
[----:B--2---:R4:W2:Y:S08]  /*0a30*/  SYNCS.EXCH.64 URZ, [UR8+0xa0], UR12 ;  /* 0x0000a00c08ff75b2 */ /* 0x0048b00008000100 */
[----:B------:R4:W3:Y:S01]  /*0a40*/  SYNCS.EXCH.64 URZ, [UR8+0xb0], UR14 ;  /* 0x0000b00e08ff75b2 */ /* 0x0008e20008000100 */
[----:B------:R4:W1:Y:S01]  /*0a50*/  SYNCS.EXCH.64 URZ, [UR8+0xa8], UR12 ;  /* 0x0000a80c08ff75b2 */ /* 0x0008620008000100 */
[----:B------:R4:W1:Y:S02]  /*0a60*/  SYNCS.EXCH.64 URZ, [UR8+0xb8], UR14 ;  /* 0x0000b80e08ff75b2 */ /* 0x0008640008000100 */
[----:B----4-:R-:W-:Y:S01]  /*0a70*/  NOP ;  /* 0x0000000000007918 */ /* 0x010fe20000000000 */
.L_x_12:
[----:B------:R-:W4:Y:S01]  /*0a80*/  SHFL.IDX PT, R0, R162, RZ, 0x1f ;  /* 0x00001fffa2007589 */ /* 0x000f2200000e0000 */
[----:B------:R-:W-:Y:S01]  /*0a90*/  NOP ;  /* 0x0000000000007918 */ /* 0x000fe20000000000 */
[----:B----4-:R-:W-:-:S13]  /*0aa0*/  ISETP.NE.AND P0, PT, R0, 0x5, PT ;  /* 0x000000050000780c */ /* 0x010fda0003f05270 */
[----:B------:R-:W-:Y:S05]  /*0ab0*/  @P0 BRA `(.L_x_13) ;  /* 0x0000000000440947 */ /* 0x000fea0003800000 */
[----:B--2---:R-:W-:Y:S01]  /*0ac0*/  UMOV UR9, 0x400 ;  /* 0x0000040000097882 */ /* 0x004fe20000000000 */
        /* <DEDUP_REMOVED lines=16> */
.L_x_13:
[----:B------:R-:W4:Y:S01]  /*0bd0*/  SHFL.IDX PT, R0, R162, RZ, 0x1f ;  /* 0x00001fffa2007589 */ /* 0x000f2200000e0000 */
[----:B------:R-:W-:Y:S01]  /*0be0*/  ISETP.NE.OR P1, PT, RZ, UR10, !P1 ;  /* 0x0000000aff007c0c */ /* 0x000fe2000cf25670 */
        /* <DEDUP_REMOVED lines=12> */
[----:B------:R4:W3:Y:S01]  /*0cb0*/  SYNCS.EXCH.64 URZ, [UR8+0xf0], UR12 ;  /* 0x0000f00c08ff75b2 */ /* 0x0008e20008000100 */
[----:B------:R4:W1:Y:S01]  /*0cc0*/  SYNCS.EXCH.64 URZ, [UR8+0xe8], UR12 ;  /* 0x0000e80c08ff75b2 */ /* 0x0008620008000100 */
[----:B------:R4:W1:Y:S02]  /*0cd0*/  SYNCS.EXCH.64 URZ, [UR8+0xf8], UR12 ;  /* 0x0000f80c08ff75b2 */ /* 0x0008640008000100 */
[----:B----4-:R-:W-:Y:S01]  /*0ce0*/  NOP ;  /* 0x0000000000007918 */ /* 0x010fe20000000000 */
.L_x_14:
[----:B------:R-:W-:Y:S01]  /*0cf0*/  VOTEU.ALL UP1, P1 ;  /* 0x0000000000ff7886 */ /* 0x000fe20000820000 */
[----:B---3--:R-:W3:Y:S01]  /*0d00*/  LDCU UR8, c[0x0][0x36c] ;  /* 0x00006d80ff0877ac */ /* 0x008ee20008000800 */
[----:B------:R-:W-:Y:S01]  /*0d10*/  NOP ;  /* 0x0000000000007918 */ /* 0x000fe20000000000 */
[----:B------:R-:W-:Y:S01]  /*0d20*/  LOP3.LUT R10, R170, 0x1f, RZ, 0xc0, !PT ;  /* 0x0000001faa0a7812 */ /* 0x000fe200078ec0ff */
[----:B--2---:R-:W-:Y:S01]  /*0d30*/  UMOV UR12, 0x20 ;  /* 0x00000020000c7882 */ /* 0x004fe20000000000 */
[----:B------:R-:W-:Y:S01]  /*0d40*/  @!UP1 UMOV UR7, 0x400 ;  /* 0x0000040000079882 */ /* 0x000fe20000000000 */
[----:B------:R-:W-:-:S04]  /*0d50*/  @!UP1 UIADD3 UR12, UPT, UPT, -UR12, 0x100000, URZ ;  /* 0x001000000c0c9890 */ /* 0x000fc8000fffe1ff */
[----:B------:R-:W-:Y:S02]  /*0d60*/  @!UP1 USHF.L.U32 UR13, UR12, 0xb, URZ ;  /* 0x0000000b0c0d9899 */ /* 0x000fe400080006ff */
[----:B------:R-:W-:Y:S02]  /*0d70*/  @!UP1 USHF.L.U32 UR12, UR12, 0x1, URZ ;  /* 0x000000010c0c9899 */ /* 0x000fe400080006ff */
[----:B------:R-:W-:Y:S01]  /*0d80*/  @!UP1 ULEA UR7, UR37, UR7, 0x18 ;  /* 0x0000000725079291 */ /* 0x000fe2000f8ec0ff */
[----:B------:R-:W-:Y:S01]  /*0d90*/  VOTEU.ALL UP1, P1 ;  /* 0x0000000000ff7886 */ /* 0x000fe20000820000 */
[----:B------:R-:W-:Y:S01]  /*0da0*/  UISETP.NE.AND UP4, UPT, UR10, URZ, UPT ;  /* 0x000000ff0a00728c */ /* 0x000fe2000bf85270 */
[----:B------:R-:W2:Y:S09]  /*0db0*/  FENCE.VIEW.ASYNC.S ;  /* 0x00000000000073c6 */ /* 0x000eb20000000000 */
[----:B--2---:R2:W4:Y:S01]  /*0dc0*/  @!UP1 SYNCS.EXCH.64 URZ, [UR7+0x100], UR12 ;  /* 0x0001000c07ff95b2 */ /* 0x0045220008000100 */
[----:B---3--:R-:W-:-:S09]  /*0dd0*/  UISETP.EQ.U32.AND UP1, UPT, UR8, 0x1, UPT ;  /* 0x000000010800788c */ /* 0x008fd2000bf22070 */
[----:B------:R-:W-:Y:S05]  /*0de0*/  BRA.U !UP1, `(.L_x_15) ;  /* 0x0000000109087547 */ /* 0x000fea000b800000 */
[----:B-1--4-:R-:W-:Y:S01]  /*0df0*/  UCGABAR_ARV ;  /* 0x00000000000079c7 */ /* 0x012fe20008000000 */
[----:B------:R-:W-:Y:S05]  /*0e00*/  BRA `(.L_x_16) ;  /* 0x0000000000047947 */ /* 0x000fea0003800000 */
.L_x_15:
[----:B-1--4-:R-:W-:Y:S01]  /*0e10*/  NOP ;  /* 0x0000000000007918 */ /* 0x012fe20000000000 */
.L_x_16:
[----:B------:R-:W1:Y:S01]  /*0e20*/  S2R R11, SR_CTAID.X ;  /* 0x00000000000b7919 */ /* 0x000e620000002500 */
[----:B------:R-:W-:-:S05]  /*0e30*/  CS2R.32 R156, SR_CgaSize ;  /* 0x00000000009c7805 */ /* 0x000fca0000008a00 */
[----:B------:R-:W-:-:S05]  /*0e40*/  IMAD R156, R156, -0xa0, RZ ;  /* 0xffffff609c9c7824 */ /* 0x000fca00078e02ff */
[----:B------:R-:W-:-:S14]  /*0e50*/  R2UR UR8, R156 ;  /* 0x000000009c0872ca */ /* 0x000fdc00000e0000 */
[----:B------:R-:W3:Y:S01]  /*0e60*/  LDCU UR8, c[0x0][UR8+0x2b0] ;  /* 0x00005600080877ac */ /* 0x000ee20008000800 */
[----:B------:R-:W-:-:S05]  /*0e70*/  CS2R.32 R0, SR_CgaSize ;  /* 0x0000000000007805 */ /* 0x000fca0000008a00 */
[----:B------:R-:W-:-:S06]  /*0e80*/  IMAD R0, R0, -0xa0, RZ ;  /* 0xffffff6000007824 */ /* 0x000fcc00078e02ff */
[----:B------:R-:W4:Y:S01]  /*0e90*/  LDC R0, c[0x0][R0+0x2a0] ;  /* 0x0000a80000007b82 */ /* 0x000f220000000800 */
[----:B------:R-:W-:Y:S01]  /*0ea0*/  PRMT R8, RZ, 0x7610, R8 ;  /* 0x00007610ff087816 */ /* 0x000fe20000000008 */
[----:B------:R-:W3:Y:S01]  /*0eb0*/  S2R R20, SR_CTAID.Y ;  /* 0x0000000000147919 */ /* 0x000ee20000002600 */
[----:B------:R-:W-:-:S05]  /*0ec0*/  CS2R.32 R156, SR_CgaSize ;  /* 0x00000000009c7805 */ /* 0x000fca0000008a00 */
[----:B------:R-:W-:-:S05]  /*0ed0*/  IMAD R156, R156, -0xa0, RZ ;  /* 0xffffff609c9c7824 */ /* 0x000fca00078e02ff */
[----:B--2---:R-:W-:-:S14]  /*0ee0*/  R2UR UR7, R156 ;  /* 0x000000009c0772ca */ /* 0x004fdc00000e0000 */
[----:B------:R-:W2:Y:S01]  /*0ef0*/  LDCU UR7, c[0x0][UR7+0x2b4] ;  /* 0x00005680070777ac */ /* 0x000ea20008000800 */
[----:B------:R-:W-:Y:S01]  /*0f00*/  UISETP.NE.AND UP2, UPT, UR10, 0x2, UPT ;  /* 0x000000020a00788c */ /* 0x000fe2000bf45270 */
[----:B------:R-:W3:Y:S01]  /*0f10*/  LDC R9, c[0x0][0xb24] ;  /* 0x0002c900ff097b82 */ /* 0x000ee20000000800 */
[----:B------:R-:W-:-:S05]  /*0f20*/  CS2R.32 R154, SR_CgaSize ;  /* 0x00000000009a7805 */ /* 0x000fca0000008a00 */
[----:B------:R-:W-:-:S06]  /*0f30*/  IMAD R154, R154, -0xa0, RZ ;  /* 0xffffff609a9a7824 */ /* 0x000fcc00078e02ff */
[----:B------:R-:W4:Y:S08]  /*0f40*/  LDC R154, c[0x0][R154+0x2a4] ;  /* 0x0000a9009a9a7b82 */ /* 0x000f300000000800 */
[----:B------:R-:W4:Y:S01]  /*0f50*/  LDC R72, c[0x0][0xb24] ;  /* 0x0002c900ff487b82 */ /* 0x000f220000000800 */
[----:B-1----:R-:W-:Y:S01]  /*0f60*/  I2FP.F32.U32 R4, R11 ;  /* 0x0000000b00047245 */ /* 0x002fe20000201000 */
[----:B------:R-:W-:-:S06]  /*0f70*/  IMAD.MOV.U32 R21, RZ, RZ, R11 ;  /* 0x000000ffff157224 */ /* 0x000fcc00078e000b */
[----:B------:R-:W1:Y:S01]  /*0f80*/  S2UR UR36, SR_CTAID.Z ;  /* 0x00000000002479c3 */ /* 0x000e620000002700 */
[----:B---3--:R-:W-:Y:S02]  /*0f90*/  ISETP.GE.AND P0, PT, R9, 0x1, PT ;  /* 0x000000010900780c */ /* 0x008fe40003f06270 */
[----:B------:R-:W-:Y:S01]  /*0fa0*/  I2FP.F32.U32 R2, R20 ;  /* 0x0000001400027245 */ /* 0x000fe20000201000 */
[----:B------:R-:W-:-:S04]  /*0fb0*/  FMUL R4, R4, UR8 ;  /* 0x0000000804047c20 */ /* 0x000fc80008400000 */
[----:B--2---:R-:W-:Y:S01]  /*0fc0*/  FMUL R2, R2, UR7 ;  /* 0x0000000702027c20 */ /* 0x004fe20008400000 */
[----:B------:R-:W2:Y:S01]  /*0fd0*/  F2I.U32.TRUNC.NTZ R156, R4 ;  /* 0x00000004009c7305 */ /* 0x000ea2000020f000 */
[----:B------:R-:W3:Y:S07]  /*0fe0*/  LDCU UR7, c[0x0][0xb30] ;  /* 0x00016600ff0777ac */ /* 0x000eee0008000800 */
[----:B------:R-:W1:Y:S01]  /*0ff0*/  F2I.U32.TRUNC.NTZ R3, R2 ;  /* 0x0000000200037305 */ /* 0x000e62000020f000 */
[----:B--2---:R-:W-:-:S04]  /*1000*/  IMAD.MOV R156, RZ, RZ, -R156 ;  /* 0x000000ffff9c7224 */ /* 0x004fc800078e0a9c */
[----:B----4-:R-:W-:Y:S01]  /*1010*/  IMAD R156, R0, R156, R11 ;  /* 0x0000009c009c7224 */ /* 0x010fe200078e020b */
[----:B------:R-:W-:Y:S01]  /*1020*/  PRMT R0, RZ, 0x7610, R0 ;  /* 0x00007610ff007816 */ /* 0x000fe20000000000 */
[----:B---3--:R-:W-:Y:S01]  /*1030*/  UISETP.NE.AND UP3, UPT, UR7, 0x1, UPT ;  /* 0x000000010700788c */ /* 0x008fe2000bf65270 */
[----:B-1----:R-:W-:-:S05]  /*1040*/  IADD3 R3, PT, PT, -R3, RZ, RZ ;  /* 0x000000ff03037210 */ /* 0x002fca0007ffe1ff */
[----:B------:R-:W-:Y:S01]  /*1050*/  IMAD R154, R154, R3, R20 ;  /* 0x000000039a9a7224 */ /* 0x000fe200078e0214 */
[----:B------:R-:W-:Y:S06]  /*1060*/  BRA.U UP4, `(.L_x_17) ;  /* 0x0000000104247547 */ /* 0x000fec000b800000 */
[----:B------:R-:W-:Y:S01]  /*1070*/  ISETP.NE.AND P1, PT, R154, RZ, PT ;  /* 0x000000ff9a00720c */ /* 0x000fe20003f25270 */
[----:B------:R-:W-:Y:S01]  /*1080*/  IMAD.MOV.U32 R0, RZ, RZ, 0x3 ;  /* 0x00000003ff007424 */ /* 0x000fe200078e00ff */
[C---:B------:R-:W-:Y:S02]  /*1090*/  LOP3.LUT R3, R156.reuse, 0xfffffffe, RZ, 0xc0, !PT ;  /* 0xfffffffe9c037812 */ /* 0x040fe400078ec0ff */
[----:B------:R-:W-:Y:S02]  /*10a0*/  ISETP.LT.U32.OR P1, PT, R156, 0x2, !P1 ;  /* 0x000000029c00780c */ /* 0x000fe40004f21470 */
[----:B------:R-:W-:Y:S02]  /*10b0*/  SHF.L.U32 R0, R0, R3, RZ ;  /* 0x0000000300007219 */ /* 0x000fe400000006ff */
[----:B------:R-:W-:Y:S02]  /*10c0*/  SEL R5, RZ, 0x1, !P1 ;  /* 0x00000001ff057807 */ /* 0x000fe40004800000 */
[----:B------:R-:W-:-:S05]  /*10d0*/  SEL R2, RZ, 0x2, !P1 ;  /* 0x00000002ff027807 */ /* 0x000fca0004800000 */
[----:B------:R-:W-:-:S05]  /*10e0*/  IMAD.IADD R2, R5, 0x1, R2 ;  /* 0x0000000105027824 */ /* 0x000fca00078e0202 */
[----:B------:R-:W-:Y:S02]  /*10f0*/  PRMT R8, R2, 0x7610, R8 ;  /* 0x0000761002087816 */ /* 0x000fe40000000008 */
.L_x_17:
[----:B------:R-:W-:Y:S05]  /*1100*/  @!P0 BRA `(.L_x_18) ;  /* 0x0000000000b88947 */ /* 0x000fea0003800000 */
[----:B------:R-:W1:Y:S01]  /*1110*/  LDC.64 R4, c[0x0][0xb18] ;  /* 0x0002c600ff047b82 */ /* 0x000e620000000a00 */
[----:B------:R-:W-:-:S07]  /*1120*/  ISETP.NE.AND P0, PT, R9, 0x1, PT ;  /* 0x000000010900780c */ /* 0x000fce0003f05270 */
[----:B------:R-:W2:Y:S08]  /*1130*/  LDC R14, c[0x0][0xb0c] ;  /* 0x0002c300ff0e7b82 */ /* 0x000eb00000000800 */
[----:B------:R-:W3:Y:S08]  /*1140*/  LDC R13, c[0x0][0x370] ;  /* 0x0000dc00ff0d7b82 */ /* 0x000ef00000000800 */
[----:B------:R-:W4:Y:S01]  /*1150*/  LDC R16, c[0x0][0x374] ;  /* 0x0000dd00ff107b82 */ /* 0x000f220000000800 */
[----:B-1----:R-:W-:-:S07]  /*1160*/  ISETP.NE.AND P1, PT, R4, 0x1, PT ;  /* 0x000000010400780c */ /* 0x002fce0003f25270 */
[----:B------:R-:W3:Y:S01]  /*1170*/  LDC.64 R6, c[0x0][0xb10] ;  /* 0x0002c400ff067b82 */ /* 0x000ee20000000a00 */
[----:B--2---:R-:W-:-:S07]  /*1180*/  ISETP.NE.AND P2, PT, R14, 0x1, PT ;  /* 0x000000010e00780c */ /* 0x004fce0003f45270 */
[----:B------:R-:W1:Y:S08]  /*1190*/  LDC R12, c[0x0][0xb20] ;  /* 0x0002c800ff0c7b82 */ /* 0x000e700000000800 */
[----:B------:R-:W2:Y:S01]  /*11a0*/  LDC.64 R2, c[0x0][0xb28] ;  /* 0x0002ca00ff027b82 */ /* 0x000ea20000000a00 */
[----:B----4-:R-:W-:-:S04]  /*11b0*/  IMAD.HI.U32 R15, R16, R5, RZ ;  /* 0x00000005100f7227 */ /* 0x010fc800078e00ff */
[----:B------:R-:W-:-:S04]  /*11c0*/  IMAD.HI.U32 R5, R20, R5, RZ ;  /* 0x0000000514057227 */ /* 0x000fc800078e00ff */
[----:B---3--:R-:W-:-:S04]  /*11d0*/  IMAD.HI.U32 R18, R13, R6, RZ ;  /* 0x000000060d127227 */ /* 0x008fc800078e00ff */
[C---:B------:R-:W-:Y:S01]  /*11e0*/  IMAD.HI.U32 R22, R11.reuse, R6, RZ ;  /* 0x000000060b167227 */ /* 0x040fe200078e00ff */
[-C--:B------:R-:W-:Y:S02]  /*11f0*/  @P2 SHF.R.U32.HI R13, RZ, R7.reuse, R18 ;  /* 0x00000007ff0d2219 */ /* 0x080fe40000011612 */
[-C--:B-1----:R-:W-:Y:S02]  /*1200*/  @P1 SHF.R.U32.HI R16, RZ, R12.reuse, R15 ;  /* 0x0000000cff101219 */ /* 0x082fe4000001160f */
[----:B------:R-:W-:Y:S02]  /*1210*/  SHF.R.U32.HI R5, RZ, R12, R5 ;  /* 0x0000000cff057219 */ /* 0x000fe40000011605 */
[----:B------:R-:W-:Y:S02]  /*1220*/  SHF.R.U32.HI R22, RZ, R7, R22 ;  /* 0x00000007ff167219 */ /* 0x000fe40000011616 */
[----:B------:R-:W-:Y:S01]  /*1230*/  SEL R5, R20, R5, !P1 ;  /* 0x0000000514057207 */ /* 0x000fe20004800000 */
[----:B--2---:R-:W-:Y:S01]  /*1240*/  IMAD.HI.U32 R18, R16, R2, RZ ;  /* 0x0000000210127227 */ /* 0x004fe200078e00ff */
[----:B------:R-:W-:-:S02]  /*1250*/  SEL R21, R11, R22, !P2 ;  /* 0x000000160b157207 */ /* 0x000fc40005000000 */
[----:B------:R-:W-:Y:S01]  /*1260*/  IADD3 R7, PT, PT, -R5, RZ, RZ ;  /* 0x000000ff05077210 */ /* 0x000fe20007ffe1ff */
[----:B------:R-:W-:Y:S01]  /*1270*/  IMAD.HI.U32 R6, R13, R2, RZ ;  /* 0x000000020d067227 */ /* 0x000fe200078e00ff */
[----:B------:R-:W-:-:S03]  /*1280*/  @P0 SHF.R.U32.HI R16, RZ, R3, R18 ;  /* 0x00000003ff100219 */ /* 0x000fc60000011612 */
[----:B------:R-:W-:Y:S01]  /*1290*/  IMAD R7, R4, R7, R20 ;  /* 0x0000000704077224 */ /* 0x000fe200078e0214 */
[----:B------:R-:W-:Y:S01]  /*12a0*/  @P0 SHF.R.U32.HI R13, RZ, R3, R6 ;  /* 0x00000003ff0d0219 */ /* 0x000fe20000011606 */
[----:B------:R-:W-:-:S04]  /*12b0*/  IMAD R16, R16, R9, RZ ;  /* 0x0000000910107224 */ /* 0x000fc800078e02ff */
[----:B------:R-:W-:Y:S01]  /*12c0*/  IMAD R6, R13, R9, RZ ;  /* 0x000000090d067224 */ /* 0x000fe200078e02ff */
[----:B------:R-:W-:-:S04]  /*12d0*/  ISETP.GE.AND P1, PT, R5, R16, PT ;  /* 0x000000100500720c */ /* 0x000fc80003f26270 */
[----:B------:R-:W-:Y:S01]  /*12e0*/  ISETP.GE.OR P1, PT, R21, R6, P1 ;  /* 0x000000061500720c */ /* 0x000fe20000f26670 */
[----:B------:R-:W-:-:S05]  /*12f0*/  IMAD.HI.U32 R6, R5, R2, RZ ;  /* 0x0000000205067227 */ /* 0x000fca00078e00ff */
[----:B------:R-:W-:-:S04]  /*1300*/  SHF.R.U32.HI R6, RZ, R3, R6 ;  /* 0x00000003ff067219 */ /* 0x000fc80000011606 */
[----:B------:R-:W-:-:S03]  /*1310*/  SEL R6, R5, R6, !P0 ;  /* 0x0000000605067207 */ /* 0x000fc60004000000 */
[----:B------:R-:W-:Y:S01]  /*1320*/  @!P1 IMAD.HI.U32 R12, R21, R2, RZ ;  /* 0x00000002150c9227 */ /* 0x000fe200078e00ff */
[----:B------:R-:W-:-:S04]  /*1330*/  IADD3 R2, PT, PT, -R6, RZ, RZ ;  /* 0x000000ff06027210 */ /* 0x000fc80007ffe1ff */
[----:B------:R-:W-:Y:S01]  /*1340*/  @!P1 SHF.R.U32.HI R12, RZ, R3, R12 ;  /* 0x00000003ff0c9219 */ /* 0x000fe2000001160c */
[----:B------:R-:W-:-:S03]  /*1350*/  IMAD R2, R9, R2, R5 ;  /* 0x0000000209027224 */ /* 0x000fc600078e0205 */
[----:B------:R-:W-:-:S05]  /*1360*/  @!P1 SEL R3, R21, R12, !P0 ;  /* 0x0000000c15039207 */ /* 0x000fca0004000000 */
[--C-:B------:R-:W-:Y:S02]  /*1370*/  @!P1 IMAD.IADD R6, R6, 0x1, -R3.reuse ;  /* 0x0000000106069824 */ /* 0x100fe400078e0a03 */
[----:B------:R-:W-:Y:S01]  /*1380*/  @!P1 IMAD R3, R2, R13, R3 ;  /* 0x0000000d02039224 */ /* 0x000fe200078e0203 */
[----:B------:R-:W-:Y:S01]  /*1390*/  IADD3 R2, PT, PT, -R21, RZ, RZ ;  /* 0x000000ff15027210 */ /* 0x000fe20007ffe1ff */
[----:B------:R-:W-:Y:S02]  /*13a0*/  @!P1 IMAD R5, R6, R9, R21 ;  /* 0x0000000906059224 */ /* 0x000fe400078e0215 */
[----:B------:R-:W-:Y:S02]  /*13b0*/  @!P1 IMAD.MOV.U32 R21, RZ, RZ, R3 ;  /* 0x000000ffff159224 */ /* 0x000fe400078e0003 */
[----:B------:R-:W-:Y:S02]  /*13c0*/  IMAD R2, R14, R2, R11 ;  /* 0x000000020e027224 */ /* 0x000fe400078e020b */
[----:B------:R-:W-:-:S02]  /*13d0*/  IMAD R20, R5, R4, R7 ;  /* 0x0000000405147224 */ /* 0x000fc400078e0207 */
[----:B------:R-:W-:Y:S02]  /*13e0*/  IMAD R21, R21, R14, R2 ;  /* 0x0000000e15157224 */ /* 0x000fe400078e0202 */
.L_x_18:
[----:B------:R-:W-:Y:S05]  /*13f0*/  BRA.U UP3, `(.L_x_19) ;  /* 0x0000000103407547 */ /* 0x000fea000b800000 */
[----:B------:R-:W1:Y:S08]  /*1400*/  LDC.64 R4, c[0x0][0xb10] ;  /* 0x0002c400ff047b82 */ /* 0x000e700000000a00 */
[----:B------:R-:W2:Y:S08]  /*1410*/  LDC.64 R2, c[0x0][0xb18] ;  /* 0x0002c600ff027b82 */ /* 0x000eb00000000a00 */
[----:B------:R-:W3:Y:S08]  /*1420*/  LDC R6, c[0x0][0xb20] ;  /* 0x0002c800ff067b82 */ /* 0x000ef00000000800 */
[----:B------:R-:W4:Y:S01]  /*1430*/  LDC R12, c[0x0][0xb0c] ;  /* 0x0002c300ff0c7b82 */ /* 0x000f220000000800 */
[----:B-1----:R-:W-:-:S05]  /*1440*/  IMAD.HI.U32 R4, R21, R4, RZ ;  /* 0x0000000415047227 */ /* 0x002fca00078e00ff */
[----:B------:R-:W-:Y:S01]  /*1450*/  SHF.R.U32.HI R4, RZ, R5, R4 ;  /* 0x00000005ff047219 */ /* 0x000fe20000011604 */
[----:B--2---:R-:W-:Y:S01]  /*1460*/  IMAD.HI.U32 R3, R20, R3, RZ ;  /* 0x0000000314037227 */ /* 0x004fe200078e00ff */
[----:B------:R-:W-:-:S04]  /*1470*/  ISETP.NE.AND P0, PT, R2, 0x1, PT ;  /* 0x000000010200780c */ /* 0x000fc80003f05270 */
[----:B---3--:R-:W-:-:S04]  /*1480*/  SHF.R.U32.HI R3, RZ, R6, R3 ;  /* 0x00000006ff037219 */ /* 0x008fc80000011603 */
[----:B------:R-:W-:Y:S02]  /*1490*/  SEL R3, R20, R3, !P0 ;  /* 0x0000000314037207 */ /* 0x000fe40004000000 */
[----:B----4-:R-:W-:-:S04]  /*14a0*/  ISETP.NE.AND P1, PT, R12, 0x1, PT ;  /* 0x000000010c00780c */ /* 0x010fc80003f25270 */
[----:B------:R-:W-:-:S05]  /*14b0*/  SEL R6, R21, R4, !P1 ;  /* 0x0000000415067207 */ /* 0x000fca0004800000 */
[----:B------:R-:W-:Y:S02]  /*14c0*/  IMAD.IADD R4, R3, 0x1, -R6 ;  /* 0x0000000103047824 */ /* 0x000fe400078e0a06 */
[----:B------:R-:W-:Y:S02]  /*14d0*/  IMAD.IADD R3, R6, 0x1, -R3 ;  /* 0x0000000106037824 */ /* 0x000fe400078e0a03 */
[----:B------:R-:W-:Y:S02]  /*14e0*/  IMAD R21, R4, R12, R21 ;  /* 0x0000000c04157224 */ /* 0x000fe400078e0215 */
[----:B------:R-:W-:Y:S02]  /*14f0*/  IMAD R20, R3, R2, R20 ;  /* 0x0000000203147224 */ /* 0x000fe400078e0214 */
.L_x_19:
[----:B------:R-:W-:Y:S05]  /*1500*/  BRA.U !UP1, `(.L_x_20) ;  /* 0x00000001090c7547 */ /* 0x000fea000b800000 */
[----:B------:R-:W-:Y:S01]  /*1510*/  UCGABAR_WAIT ;  /* 0x0000000000007dc7 */ /* 0x000fe20008000000 */
[----:B------:R-:W-:Y:S01]  /*1520*/  CCTL.IVALL ;  /* 0x00000000ff00798f */ /* 0x000fe20002000000 */
[----:B------:R-:W-:Y:S05]  /*1530*/  BRA `(.L_x_21) ;  /* 0x0000000000047947 */ /* 0x000fea0003800000 */
.L_x_20:
[----:B------:R-:W-:Y:S06]  /*1540*/  BAR.SYNC.DEFER_BLOCKING 0x0 ;  /* 0x0000000000007b1d */ /* 0x000fec0000010000 */
.L_x_21:
[----:B------:R-:W-:Y:S05]  /*1550*/  BRA.U UP2, `(.L_x_22) ;  /* 0x0000001102cc7547 */ /* 0x000fea000b800000 */
[----:B------:R-:W1:Y:S01]  /*1560*/  LDCU UR4, c[0x0][0x38c] ;  /* 0x00007180ff0477ac */ /* 0x000e620008000800 */
[----:B------:R-:W2:Y:S01]  /*1570*/  LDC R9, c[0x0][0x370] ;  /* 0x0000dc00ff097b82 */ /* 0x000ea20000000800 */
[----:B------:R-:W-:Y:S01]  /*1580*/  IMAD.SHL.U32 R16, R11, 0x80, RZ ;  /* 0x000000800b107824 */ /* 0x000fe200078e00ff */
[----:B------:R-:W-:Y:S01]  /*1590*/  PLOP3.LUT P1, PT, PT, PT, UP5, 0x80, 0x8 ;  /* 0x000000000008781c */ /* 0x000fe20003f2f058 */
[----:B------:R-:W-:Y:S01]  /*15a0*/  HFMA2 R12, -RZ, RZ, 0, 0 ;  /* 0x00000000ff0c7431 */ /* 0x000fe200000001ff */
[----:B------:R-:W-:Y:S01]  /*15b0*/  UISETP.NE.AND UP1, UPT, UR10, URZ, UPT ;  /* 0x000000ff0a00728c */ /* 0x000fe2000bf25270 */
[----:B------:R-:W-:Y:S01]  /*15c0*/  ISETP.NE.AND P4, PT, R10, RZ, P5 ;  /* 0x000000ff0a00720c */ /* 0x000fe20002f85270 */
[----:B------:R-:W-:Y:S01]  /*15d0*/  IMAD.MOV.U32 R15, RZ, RZ, 0x1 ;  /* 0x00000001ff0f7424 */ /* 0x000fe200078e00ff */
[----:B------:R-:W-:Y:S01]  /*15e0*/  PLOP3.LUT P1, PT, P1, PT, PT, 0x8, 0x80 ;  /* 0x000000000080781c */ /* 0x000fe20000f2e170 */
[----:B------:R-:W3:Y:S01]  /*15f0*/  LDC R0, c[0x0][0x374] ;  /* 0x0000dd00ff007b82 */ /* 0x000ee20000000800 */
[----:B------:R-:W-:Y:S01]  /*1600*/  IMAD.MOV.U32 R14, RZ, RZ, RZ ;  /* 0x000000ffff0e7224 */ /* 0x000fe200078e00ff */
[----:B------:R-:W-:Y:S01]  /*1610*/  MOV R8, 0x1 ;  /* 0x0000000100087802 */ /* 0x000fe20000000f00 */
[----:B------:R-:W-:Y:S01]  /*1620*/  IMAD.MOV.U32 R10, RZ, RZ, RZ ;  /* 0x000000ffff0a7224 */ /* 0x000fe200078e00ff */
[----:B------:R-:W-:Y:S01]  /*1630*/  LOP3.LUT R16, R16, 0x80, RZ, 0xc0, !PT ;  /* 0x0000008010107812 */ /* 0x000fe200078ec0ff */
[----:B------:R-:W4:Y:S01]  /*1640*/  LDCU.64 UR14, c[0x0][0x348] ;  /* 0x00006900ff0e77ac */ /* 0x000f220008000a00 */
[----:B-1----:R-:W-:-:S02]  /*1650*/  UIADD3 UR5, UPT, UPT, UR4, 0x3f, URZ ;  /* 0x0000003f04057890 */ /* 0x002fc4000fffe0ff */
[----:B------:R-:W-:Y:S02]  /*1660*/  USEL UR22, UR6, 0x2, UP1 ;  /* 0x0000000206167887 */ /* 0x000fe40008800000 */
[----:B------:R-:W-:Y:S01]  /*1670*/  USHF.R.S32.HI UR7, URZ, 0x1f, UR5 ;  /* 0x0000001fff077899 */ /* 0x000fe20008011405 */
[----:B------:R-:W-:-:S03]  /*1680*/  UMOV UR23, URZ ;  /* 0x000000ff00177c82 */ /* 0x000fc60008000000 */
[----:B------:R-:W-:Y:S02]  /*1690*/  ULEA.HI UR7, UR7, UR5, URZ, 0x6 ;  /* 0x0000000507077291 */ /* 0x000fe4000f8f30ff */
[----:B------:R-:W-:Y:S02]  /*16a0*/  UIADD3 UR5, UPT, UPT, UR4, -0x1, URZ ;  /* 0xffffffff04057890 */ /* 0x000fe4000fffe0ff */
[----:B------:R-:W-:Y:S02]  /*16b0*/  USHF.R.S32.HI UR7, URZ, 0x6, UR7 ;  /* 0x00000006ff077899 */ /* 0x000fe40008011407 */
[----:B------:R-:W-:Y:S02]  /*16c0*/  UISETP.GE.U32.AND UP2, UPT, UR5, -0x7f, UPT ;  /* 0xffffff810500788c */ /* 0x000fe4000bf46070 */
[----:B------:R-:W-:Y:S02]  /*16d0*/  UISETP.LT.U32.AND UP0, UPT, UR7, 0x5, UPT ;  /* 0x000000050700788c */ /* 0x000fe4000bf01070 */
[----:B------:R-:W-:-:S02]  /*16e0*/  UIADD3 UR4, UPT, UPT, UR4, 0x7e, URZ ;  /* 0x0000007e04047890 */ /* 0x000fc4000fffe0ff */
[----:B------:R-:W-:-:S04]  /*16f0*/  USEL UR5, UR7, 0x5, UP0 ;  /* 0x0000000507057887 */ /* 0x000fc80008000000 */
[----:B------:R-:W-:Y:S02]  /*1700*/  UIADD3 UR21, UPT, UPT, UR5, -0x1, URZ ;  /* 0xffffffff05157890 */ /* 0x000fe4000fffe0ff */
[----:B------:R-:W-:Y:S02]  /*1710*/  @UP2 UIADD3 UR21, UPT, UPT, UR5, URZ, URZ ;  /* 0x000000ff05152290 */ /* 0x000fe4000fffe0ff */
[----:B------:R-:W-:Y:S02]  /*1720*/  UIADD3 UR24, UPT, UPT, UR7, -UR5, URZ ;  /* 0x8000000507187290 */ /* 0x000fe4000fffe0ff */
[----:B------:R-:W-:Y:S02]  /*1730*/  UIADD3 UR13, UPT, UPT, UR21, 0x1, URZ ;  /* 0x00000001150d7890 */ /* 0x000fe4000fffe0ff */
[----:B--2-4-:R-:W-:-:S12]  /*1740*/  UIADD3 UR21, UPT, UPT, -UR21, URZ, URZ ;  /* 0x000000ff15157290 */ /* 0x014fd8000fffe1ff */
.L_x_42:
[----:B------:R-:W-:Y:S01]  /*1750*/  UISETP.NE.AND UP0, UPT, UR37, URZ, UPT ;  /* 0x000000ff2500728c */ /* 0x000fe2000bf05270 */
[----:B------:R-:W1:Y:S08]  /*1760*/  S2UR UR37, SR_CgaCtaId ;  /* 0x00000000002579c3 */ /* 0x000e700000008800 */
[----:B------:R-:W-:Y:S05]  /*1770*/  BRA.U UP0, `(.L_x_23) ;  /* 0x0000000100347547 */ /* 0x000fea000b800000 */
[----:B------:R-:W2:Y:S01]  /*1780*/  S2R R2, SR_CgaCtaId ;  /* 0x0000000000027919 */ /* 0x000ea20000008800 */
[----:B------:R-:W-:-:S04]  /*1790*/  MOV R3, 0x400 ;  /* 0x0000040000037802 */ /* 0x000fc80000000f00 */
[----:B--2---:R-:W-:Y:S02]  /*17a0*/  LEA R3, R2, R3, 0x18 ;  /* 0x0000000302037211 */ /* 0x004fe400078ec0ff */
[----:B------:R-:W-:-:S03]  /*17b0*/  SHF.L.U32 R2, R8, 0x1f, RZ ;  /* 0x0000001f08027819 */ /* 0x000fc600000006ff */
[----:B------:R-:W-:-:S04]  /*17c0*/  IMAD R3, R10, 0x8, R3 ;  /* 0x000000080a037824 */ /* 0x000fc800078e0203 */
[----:B------:R-:W2:Y:S02]  /*17d0*/  SYNCS.PHASECHK.TRANS64.TRYWAIT P0, [R3+URZ+0xf0], R2 ;  /* 0x0000f002030075a7 */ /* 0x000ea400080011ff */
[----:B--2---:R-:W-:Y:S05]  /*17e0*/  @!P0 BRA `(.L_x_24) ;  /* 0x0000009c00288947 */ /* 0x004fea0003800000 */
.L_x_148:
[----:B------:R-:W-:Y:S01]  /*17f0*/  VIADD R10, R10, 0x1 ;  /* 0x000000010a0a7836 */ /* 0x000fe20000000000 */
[----:B------:R2:W-:Y:S04]  /*1800*/  SYNCS.ARRIVE.TRANS64.A1T0 RZ, [R3+URZ+0xe0], RZ ;  /* 0x0000e0ff03ff79a7 */ /* 0x0005e800081000ff */
[----:B------:R-:W-:-:S04]  /*1810*/  ISETP.NE.AND P0, PT, R10, 0x2, PT ;  /* 0x000000020a00780c */ /* 0x000fc80003f05270 */
[----:B------:R-:W-:Y:S02]  /*1820*/  SEL R10, R10, RZ, P0 ;  /* 0x000000ff0a0a7207 */ /* 0x000fe40000000000 */
[----:B--2---:R-:W-:-:S04]  /*1830*/  SEL R3, RZ, 0x1, P0 ;  /* 0x00000001ff037807 */ /* 0x004fc80000000000 */
[----:B------:R-:W-:-:S07]  /*1840*/  LOP3.LUT R8, R8, R3, RZ, 0x3c, !PT ;  /* 0x0000000308087212 */ /* 0x000fce00078e3cff */
.L_x_23:
[----:B------:R-:W-:Y:S01]  /*1850*/  UMOV UR6, 0x400 ;  /* 0x0000040000067882 */ /* 0x000fe20000000000 */
[----:B------:R-:W-:Y:S01]  /*1860*/  LEA.HI R3, R21, R21, RZ, 0x1 ;  /* 0x0000001515037211 */ /* 0x000fe200078f08ff */
[----:B-1----:R-:W-:Y:S01]  /*1870*/  ULEA UR6, UR37, UR6, 0x18 ;  /* 0x0000000625067291 */ /* 0x002fe2000f8ec0ff */
[----:B------:R-:W-:Y:S01]  /*1880*/  SHF.L.U32 R2, R15, 0x1f, RZ ;  /* 0x0000001f0f027819 */ /* 0x000fe200000006ff */
[----:B------:R-:W-:Y:S01]  /*1890*/  UISETP.GE.U32.AND UP0, UPT, UR4, 0x7f, UPT ;  /* 0x0000007f0400788c */ /* 0x000fe2000bf06070 */
[C---:B------:R-:W-:Y:S01]  /*18a0*/  R2UR UR9, R16.reuse ;  /* 0x00000000100972ca */ /* 0x040fe200000e0000 */
[----:B------:R-:W-:Y:S01]  /*18b0*/  ULEA UR8, UR23, UR6, 0x3 ;  /* 0x0000000617087291 */ /* 0x000fe2000f8e18ff */
[----:B------:R-:W-:Y:S01]  /*18c0*/  IMAD.SHL.U32 R3, R3, 0x80, RZ ;  /* 0x0000008003037824 */ /* 0x000fe200078e00ff */
[----:B------:R-:W-:Y:S01]  /*18d0*/  R2UR UR11, R16 ;  /* 0x00000000100b72ca */ /* 0x000fe200000e0000 */
[----:B------:R-:W-:-:S03]  /*18e0*/  UMOV UR25, URZ ;  /* 0x000000ff00197c82 */ /* 0x000fc60008000000 */
[----:B------:R-:W-:-:S03]  /*18f0*/  R2UR UR35, R3 ;  /* 0x00000000032372ca */ /* 0x000fc600000e0000 */
[----:B------:R1:W2:Y:S01]  /*1900*/  SYNCS.PHASECHK.TRANS64.TRYWAIT P0, [UR8+0x28], R2 ;  /* 0x00002802ff0075a7 */ /* 0x0002a20008001108 */
[----:B------:R-:W-:-:S09]  /*1910*/  R2UR UR8, R20 ;  /* 0x00000000140872ca */ /* 0x000fd200000e0000 */
[----:B------:R-:W-:-:S04]  /*1920*/  ULOP3.LUT UR35, UR9, 0xffffff00, UR35, 0xf8, !UPT ;  /* 0xffffff0009237892 */ /* 0x000fc8000f8ef823 */
[----:B------:R-:W-:Y:S01]  /*1930*/  ULEA UR11, UR8, UR11, 0x8 ;  /* 0x0000000b080b7291 */ /* 0x000fe2000f8e40ff */
[----:B------:R-:W-:Y:S11]  /*1940*/  BRA.U !UP0, `(.L_x_25) ;  /* 0x0000000108bc7547 */ /* 0x000ff6000b800000 */
[----:B------:R-:W-:Y:S01]  /*1950*/  UMOV UR16, UR21 ;  /* 0x0000001500107c82 */ /* 0x000fe20008000000 */
[----:B------:R-:W-:Y:S01]  /*1960*/  UMOV UR17, UR23 ;  /* 0x0000001700117c82 */ /* 0x000fe20008000000 */
[----:B------:R-:W-:-:S05]  /*1970*/  UMOV UR34, URZ ;  /* 0x000000ff00227c82 */ /* 0x000fca0008000000 */
.L_x_31:
[----:B------:R-:W-:Y:S01]  /*1980*/  ULEA UR33, UR17, UR6, 0x3 ;  /* 0x0000000611217291 */ /* 0x000fe2000f8e18ff */
[----:B------:R-:W-:Y:S01]  /*1990*/  @P5 MOV R3, 0x10000 ;  /* 0x0001000000035802 */ /* 0x000fe20000000f00 */
[----:B-12-4-:R-:W-:Y:S10]  /*19a0*/  @P0 BRA `(.L_x_26) ;  /* 0x00000000000c0947 */ /* 0x016ff40003800000 */
[----:B------:R-:W-:-:S04]  /*19b0*/  SHF.L.U32 R5, R15, 0x1f, RZ ;  /* 0x0000001f0f057819 */ /* 0x000fc800000006ff */
[----:B------:R-:W2:Y:S02]  /*19c0*/  SYNCS.PHASECHK.TRANS64.TRYWAIT P0, [UR33+0x28], R5 ;  /* 0x00002805ff0075a7 */ /* 0x000ea40008001121 */
[----:B--2---:R-:W-:Y:S05]  /*19d0*/  @!P0 BRA `(.L_x_27) ;  /* 0x0000009800c08947 */ /* 0x004fea0003800000 */
.L_x_26:
[----:B------:R2:W-:Y:S01]  /*19e0*/  @P5 SYNCS.ARRIVE.TRANS64 RZ, [UR33], R3 ;  /* 0x00000003ffff59a7 */ /* 0x0005e20008000021 */
[----:B------:R-:W-:Y:S02]  /*19f0*/  ULOP3.LUT UR8, UR22, 0x2, URZ, 0xfc, !UPT ;  /* 0x0000000216087892 */ /* 0x000fe4000f8efcff */
[----:B------:R-:W-:Y:S02]  /*1a00*/  UIADD3 UR16, UPT, UPT, UR16, 0x1, URZ ;  /* 0x0000000110107890 */ /* 0x000fe4000fffe0ff */
[----:B------:R-:W-:Y:S02]  /*1a10*/  UISETP.NE.AND UP0, UPT, UR8, 0x2, UPT ;  /* 0x000000020800788c */ /* 0x000fe4000bf05270 */
[----:B------:R-:W-:-:S07]  /*1a20*/  UISETP.NE.AND UP2, UPT, UR16, 0x1, UPT ;  /* 0x000000011000788c */ /* 0x000fce000bf45270 */
[----:B------:R-:W-:Y:S05]  /*1a30*/  BRA.U UP0, `(.L_x_28) ;  /* 0x0000000100047547 */ /* 0x000fea000b800000 */
[----:B------:R-:W-:Y:S05]  /*1a40*/  BPT.TRAP 0x1 ;  /* 0x000000040000795c */ /* 0x000fea0000300000 */
.L_x_28:
[----:B------:R-:W-:Y:S04]  /*1a50*/  BSSY.RECONVERGENT B0, `(.L_x_29) ;  /* 0x0000003000007945 */ /* 0x000fe80003800200 */
[----:B------:R-:W-:Y:S05]  /*1a60*/  @!P4 BRA `(.L_x_30) ;  /* 0x000000000004c947 */ /* 0x000fea0003800000 */
[----:B------:R-:W-:Y:S05]  /*1a70*/  BPT.TRAP 0x1 ;  /* 0x000000040000795c */ /* 0x000fea0000300000 */
.L_x_30:
[----:B------:R-:W-:Y:S05]  /*1a80*/  BSYNC.RECONVERGENT B0 ;  /* 0x0000000000007941 */ /* 0x000fea0003800200 */
.L_x_29:
[----:B------:R-:W-:Y:S02]  /*1a90*/  UIADD3 UR23, UPT, UPT, UR17, 0x1, URZ ;  /* 0x0000000111177890 */ /* 0x000fe4000fffe0ff */
[----:B------:R-:W-:Y:S02]  /*1aa0*/  UIADD3 UR28, UP1, UPT, UR14, 0x80, URZ ;  /* 0x000000800e1c7890 */ /* 0x000fe4000ff3e0ff */
[----:B------:R-:W-:Y:S02]  /*1ab0*/  UISETP.NE.AND UP0, UPT, UR23, 0x5, UPT ;  /* 0x000000051700788c */ /* 0x000fe4000bf05270 */
[----:B------:R-:W-:Y:S02]  /*1ac0*/  ULOP3.LUT UR33, UR33, 0xfefffff8, URZ, 0xc0, !UPT ;  /* 0xfefffff821217892 */ /* 0x000fe4000f8ec0ff */
[----:B------:R-:W-:Y:S02]  /*1ad0*/  USEL UR9, URZ, 0x1, UP0 ;  /* 0x00000001ff097887 */ /* 0x000fe40008000000 */
[----:B------:R-:W-:-:S02]  /*1ae0*/  USEL UR23, UR23, URZ, UP0 ;  /* 0x000000ff17177287 */ /* 0x000fc40008000000 */
[----:B------:R-:W-:Y:S02]  /*1af0*/  UIADD3 UR26, UP0, UPT, UR14, 0x180, URZ ;  /* 0x000001800e1a7890 */ /* 0x000fe4000ff1e0ff */
[----:B------:R-:W-:Y:S01]  /*1b00*/  ULEA UR8, UR23, UR6, 0x3 ;  /* 0x0000000617087291 */ /* 0x000fe2000f8e18ff */
[----:B------:R-:W-:Y:S01]  /*1b10*/  LOP3.LUT R15, R15, UR9, RZ, 0x3c, !PT ;  /* 0x000000090f0f7c12 */ /* 0x000fe2000f8e3cff */
[----:B------:R-:W-:Y:S02]  /*1b20*/  UIADD3.X UR29, UPT, UPT, URZ, UR15, URZ, UP1, !UPT ;  /* 0x0000000fff1d7290 */ /* 0x000fe40008ffe4ff */
[----:B------:R-:W-:Y:S01]  /*1b30*/  UIADD3.X UR27, UPT, UPT, URZ, UR15, URZ, UP0, !UPT ;  /* 0x0000000fff1b7290 */ /* 0x000fe200087fe4ff */
[----:B-1----:R-:W-:Y:S01]  /*1b40*/  SHF.L.U32 R2, R15, 0x1f, RZ ;  /* 0x0000001f0f027819 */ /* 0x002fe200000006ff */
[----:B------:R-:W-:Y:S01]  /*1b50*/  UMOV UR18, 0x0 ;  /* 0x0000000000127882 */ /* 0x000fe20000000000 */
[----:B------:R-:W-:Y:S01]  /*1b60*/  UMOV UR19, 0x10000000 ;  /* 0x1000000000137882 */ /* 0x000fe20000000000 */
[----:B------:R-:W-:Y:S01]  /*1b70*/  UMOV UR10, UR34 ;  /* 0x00000022000a7c82 */ /* 0x000fe20008000000 */
[----:B------:R4:W1:Y:S01]  /*1b80*/  SYNCS.PHASECHK.TRANS64.TRYWAIT P0, [UR8+0x28], R2 ;  /* 0x00002802ff0075a7 */ /* 0x0008620008001108 */
[----:B------:R-:W-:Y:S01]  /*1b90*/  ULEA UR8, UR17, UR6, 0xe ;  /* 0x0000000611087291 */ /* 0x000fe2000f8e70ff */
[----:B------:R-:W-:Y:S01]  /*1ba0*/  UMOV UR12, UR36 ;  /* 0x00000024000c7c82 */ /* 0x000fe20008000000 */
[----:B------:R-:W-:-:S02]  /*1bb0*/  UMOV UR9, UR33 ;  /* 0x0000002100097c82 */ /* 0x000fc40008000000 */
[----:B------:R-:W-:Y:S02]  /*1bc0*/  UIADD3 UR32, UPT, UPT, UR8, 0x10800, URZ ;  /* 0x0001080008207890 */ /* 0x000fe4000fffe0ff */
[----:B------:R-:W-:Y:S01]  /*1bd0*/  UIADD3 UR8, UPT, UPT, UR8, 0x24800, URZ ;  /* 0x0002480008087890 */ /* 0x000fe2000fffe0ff */
[----:B------:R-:W-:Y:S01]  /*1be0*/  UMOV UR25, UR13 ;  /* 0x0000000d00197c82 */ /* 0x000fe20008000000 */
[----:B------:R-:W-:-:S05]  /*1bf0*/  UMOV UR17, UR23 ;  /* 0x0000001700117c82 */ /* 0x000fca0008000000 */
[----:B------:R2:W-:Y:S02]  /*1c00*/  UTMALDG.3D.2CTA [UR32], [UR28], desc[UR18] ;  /* 0x000012201c0075b4 */ /* 0x0005e40008211000 */
[----:B------:R4:W-:Y:S01]  /*1c10*/  UTMALDG.3D.2CTA [UR8], [UR26], desc[UR18] ;  /* 0x000012081a0075b4 */ /* 0x0009e20008211000 */
[----:B--2---:R-:W-:Y:S01]  /*1c20*/  UIADD3 UR34, UPT, UPT, UR34, 0x40, URZ ;  /* 0x0000004022227890 */ /* 0x004fe2000fffe0ff */
[----:B------:R-:W-:Y:S11]  /*1c30*/  BRA.U UP2, `(.L_x_31) ;  /* 0xfffffffd02507547 */ /* 0x000ff6000b83ffff */
.L_x_25:
[----:B----4-:R-:W-:Y:S01]  /*1c40*/  ULEA UR8, UR23, UR6, 0x3 ;  /* 0x0000000617087291 */ /* 0x010fe2000f8e18ff */
[----:B-1----:R-:W-:Y:S01]  /*1c50*/  SHF.L.U32 R2, R15, 0x1f, RZ ;  /* 0x0000001f0f027819 */ /* 0x002fe200000006ff */
[----:B------:R-:W-:Y:S01]  /*1c60*/  @!P1 SYNCS.ARRIVE.TRANS64.A1T0 RZ, [UR6+0x98], RZ ;  /* 0x000098ffffff99a7 */ /* 0x000fe20008100006 */
[----:B------:R-:W-:-:S06]  /*1c70*/  UISETP.GT.AND UP0, UPT, UR7, UR5, UPT ;  /* 0x000000050700728c */ /* 0x000fcc000bf04270 */
[----:B--2---:R1:W2:Y:S03]  /*1c80*/  SYNCS.PHASECHK.TRANS64.TRYWAIT P0, [UR8+0x28], R2 ;  /* 0x00002802ff0075a7 */ /* 0x0042a60008001108 */
[----:B------:R-:W-:Y:S05]  /*1c90*/  BRA.U !UP0, `(.L_x_32) ;  /* 0x0000000108bc7547 */ /* 0x000fea000b800000 */
[----:B------:R-:W-:Y:S01]  /*1ca0*/  UIADD3 UR26, UPT, UPT, UR24, UR25, URZ ;  /* 0x00000019181a7290 */ /* 0x000fe2000fffe0ff */
[----:B------:R-:W-:-:S11]  /*1cb0*/  UMOV UR27, UR23 ;  /* 0x00000017001b7c82 */ /* 0x000fd60008000000 */
.L_x_38:
[----:B------:R-:W-:Y:S01]  /*1cc0*/  ULEA UR17, UR27, UR6, 0x3 ;  /* 0x000000061b117291 */ /* 0x000fe2000f8e18ff */
[----:B--2---:R-:W-:Y:S01]  /*1cd0*/  @P5 MOV R3, 0x10000 ;  /* 0x0001000000035802 */ /* 0x004fe20000000f00 */
[----:B-12---:R-:W-:Y:S10]  /*1ce0*/  @P0 BRA `(.L_x_33) ;  /* 0x00000000000c0947 */ /* 0x006ff40003800000 */
[----:B------:R-:W-:-:S04]  /*1cf0*/  SHF.L.U32 R5, R15, 0x1f, RZ ;  /* 0x0000001f0f057819 */ /* 0x000fc800000006ff */
[----:B------:R-:W2:Y:S02]  /*1d00*/  SYNCS.PHASECHK.TRANS64.TRYWAIT P0, [UR17+0x28], R5 ;  /* 0x00002805ff0075a7 */ /* 0x000ea40008001111 */
[----:B--2---:R-:W-:Y:S05]  /*1d10*/  @!P0 BRA `(.L_x_34) ;  /* 0x0000009800088947 */ /* 0x004fea0003800000 */
.L_x_33:
[----:B------:R2:W-:Y:S01]  /*1d20*/  @P5 SYNCS.ARRIVE.TRANS64 RZ, [UR17], R3 ;  /* 0x00000003ffff59a7 */ /* 0x0005e20008000011 */
[----:B------:R-:W-:-:S04]  /*1d30*/  ULOP3.LUT UR8, UR22, 0x2, URZ, 0xfc, !UPT ;  /* 0x0000000216087892 */ /* 0x000fc8000f8efcff */
[----:B------:R-:W-:-:S09]  /*1d40*/  UISETP.NE.AND UP0, UPT, UR8, 0x2, UPT ;  /* 0x000000020800788c */ /* 0x000fd2000bf05270 */
[----:B------:R-:W-:Y:S05]  /*1d50*/  BRA.U UP0, `(.L_x_35) ;  /* 0x0000000100047547 */ /* 0x000fea000b800000 */
[----:B------:R-:W-:Y:S05]  /*1d60*/  BPT.TRAP 0x1 ;  /* 0x000000040000795c */ /* 0x000fea0000300000 */
.L_x_35:
[----:B------:R-:W-:Y:S04]  /*1d70*/  BSSY.RECONVERGENT B0, `(.L_x_36) ;  /* 0x0000003000007945 */ /* 0x000fe80003800200 */
[----:B------:R-:W-:Y:S05]  /*1d80*/  @!P4 BRA `(.L_x_37) ;  /* 0x000000000004c947 */ /* 0x000fea0003800000 */
[----:B------:R-:W-:Y:S05]  /*1d90*/  BPT.TRAP 0x1 ;  /* 0x000000040000795c */ /* 0x000fea0000300000 */
.L_x_37:
[----:B------:R-:W-:Y:S05]  /*1da0*/  BSYNC.RECONVERGENT B0 ;  /* 0x0000000000007941 */ /* 0x000fea0003800200 */
.L_x_36:
[----:B------:R-:W-:Y:S02]  /*1db0*/  UIADD3 UR23, UPT, UPT, UR27, 0x1, URZ ;  /* 0x000000011b177890 */ /* 0x000fe4000fffe0ff */
[----:B------:R-:W-:Y:S02]  /*1dc0*/  UIADD3 UR32, UP1, UPT, UR14, 0x80, URZ ;  /* 0x000000800e207890 */ /* 0x000fe4000ff3e0ff */
[----:B------:R-:W-:Y:S02]  /*1dd0*/  UISETP.NE.AND UP0, UPT, UR23, 0x5, UPT ;  /* 0x000000051700788c */ /* 0x000fe4000bf05270 */
[----:B------:R-:W-:Y:S02]  /*1de0*/  USHF.L.U32 UR18, UR25, 0x6, URZ ;  /* 0x0000000619127899 */ /* 0x000fe400080006ff */
[----:B------:R-:W-:Y:S02]  /*1df0*/  USEL UR9, URZ, 0x1, UP0 ;  /* 0x00000001ff097887 */ /* 0x000fe40008000000 */
[----:B------:R-:W-:-:S02]  /*1e00*/  USEL UR23, UR23, URZ, UP0 ;  /* 0x000000ff17177287 */ /* 0x000fc40008000000 */
[----:B------:R-:W-:Y:S02]  /*1e10*/  UIADD3 UR30, UP0, UPT, UR14, 0x180, URZ ;  /* 0x000001800e1e7890 */ /* 0x000fe4000ff1e0ff */
[----:B------:R-:W-:Y:S01]  /*1e20*/  ULEA UR8, UR23, UR6, 0x3 ;  /* 0x0000000617087291 */ /* 0x000fe2000f8e18ff */
[----:B------:R-:W-:Y:S01]  /*1e30*/  LOP3.LUT R15, R15, UR9, RZ, 0x3c, !PT ;  /* 0x000000090f0f7c12 */ /* 0x000fe2000f8e3cff */
[----:B------:R-:W-:Y:S02]  /*1e40*/  ULOP3.LUT UR17, UR17, 0xfefffff8, URZ, 0xc0, !UPT ;  /* 0xfefffff811117892 */ /* 0x000fe4000f8ec0ff */
[----:B------:R-:W-:Y:S01]  /*1e50*/  UIADD3.X UR33, UPT, UPT, URZ, UR15, URZ, UP1, !UPT ;  /* 0x0000000fff217290 */ /* 0x000fe20008ffe4ff */
[----:B-1----:R-:W-:Y:S01]  /*1e60*/  SHF.L.U32 R2, R15, 0x1f, RZ ;  /* 0x0000001f0f027819 */ /* 0x002fe200000006ff */
[----:B------:R-:W-:Y:S01]  /*1e70*/  UIADD3.X UR31, UPT, UPT, URZ, UR15, URZ, UP0, !UPT ;  /* 0x0000000fff1f7290 */ /* 0x000fe200087fe4ff */
[----:B------:R-:W-:Y:S02]  /*1e80*/  UMOV UR28, 0x0 ;  /* 0x00000000001c7882 */ /* 0x000fe40000000000 */
[----:B------:R4:W1:Y:S01]  /*1e90*/  SYNCS.PHASECHK.TRANS64.TRYWAIT P0, [UR8+0x28], R2 ;  /* 0x00002802ff0075a7 */ /* 0x0008620008001108 */
[----:B------:R-:W-:Y:S01]  /*1ea0*/  ULEA UR8, UR27, UR6, 0xe ;  /* 0x000000061b087291 */ /* 0x000fe2000f8e70ff */
[----:B------:R-:W-:Y:S01]  /*1eb0*/  UMOV UR29, 0x10000000 ;  /* 0x10000000001d7882 */ /* 0x000fe20000000000 */
[----:B------:R-:W-:-:S02]  /*1ec0*/  UMOV UR19, UR35 ;  /* 0x0000002300137c82 */ /* 0x000fc40008000000 */
[----:B------:R-:W-:Y:S02]  /*1ed0*/  UIADD3 UR16, UPT, UPT, UR8, 0x10800, URZ ;  /* 0x0001080008107890 */ /* 0x000fe4000fffe0ff */
[----:B------:R-:W-:Y:S01]  /*1ee0*/  UIADD3 UR8, UPT, UPT, UR8, 0x24800, URZ ;  /* 0x0002480008087890 */ /* 0x000fe2000fffe0ff */
[----:B------:R-:W-:Y:S01]  /*1ef0*/  UMOV UR20, UR36 ;  /* 0x0000002400147c82 */ /* 0x000fe20008000000 */
[----:B------:R-:W-:Y:S01]  /*1f00*/  UMOV UR12, UR36 ;  /* 0x00000024000c7c82 */ /* 0x000fe20008000000 */
[----:B------:R-:W-:Y:S01]  /*1f10*/  UMOV UR9, UR17 ;  /* 0x0000001100097c82 */ /* 0x000fe20008000000 */
[----:B------:R-:W-:Y:S01]  /*1f20*/  UMOV UR10, UR18 ;  /* 0x00000012000a7c82 */ /* 0x000fe20008000000 */
[----:B------:R-:W-:Y:S02]  /*1f30*/  UIADD3 UR25, UPT, UPT, UR25, 0x1, URZ ;  /* 0x0000000119197890 */ /* 0x000fe4000fffe0ff */
[----:B------:R4:W-:Y:S01]  /*1f40*/  UTMALDG.3D.2CTA [UR16], [UR32], desc[UR28] ;  /* 0x00001c10200075b4 */ /* 0x0009e20008211000 */
[----:B------:R-:W-:Y:S01]  /*1f50*/  UMOV UR27, UR23 ;  /* 0x00000017001b7c82 */ /* 0x000fe20008000000 */
[----:B------:R-:W-:Y:S01]  /*1f60*/  UISETP.NE.AND UP0, UPT, UR25, UR26, UPT ;  /* 0x0000001a1900728c */ /* 0x000fe2000bf05270 */
[----:B------:R4:W-:Y:S08]  /*1f70*/  UTMALDG.3D.2CTA [UR8], [UR30], desc[UR28] ;  /* 0x00001c081e0075b4 */ /* 0x0009f00008211000 */
[----:B----4-:R-:W-:Y:S05]  /*1f80*/  BRA.U UP0, `(.L_x_38) ;  /* 0xfffffffd004c7547 */ /* 0x010fea000b83ffff */
.L_x_32:
[----:B-1----:R-:W-:Y:S01]  /*1f90*/  LEA R2, R14, UR6, 0x3 ;  /* 0x000000060e027c11 */ /* 0x002fe2000f8e18ff */
[----:B------:R-:W-:Y:S01]  /*1fa0*/  NOP ;  /* 0x0000000000007918 */ /* 0x000fe20000000000 */
[----:B--2---:R-:W-:Y:S02]  /*1fb0*/  SHF.L.U32 R3, R12, 0x1f, RZ ;  /* 0x0000001f0c037819 */ /* 0x004fe400000006ff */
[----:B------:R-:W-:Y:S02]  /*1fc0*/  LEA R4, R14, UR6, 0x4 ;  /* 0x000000060e047c11 */ /* 0x000fe4000f8e20ff */
[----:B------:R-:W1:Y:S02]  /*1fd0*/  SYNCS.PHASECHK.TRANS64.TRYWAIT P0, [R2+URZ+0xa0], R3 ;  /* 0x0000a003020075a7 */ /* 0x000e6400080011ff */
[----:B-1----:R-:W-:Y:S05]  /*1fe0*/  @!P0 BRA `(.L_x_39) ;  /* 0x00000094006c8947 */ /* 0x002fea0003800000 */
.L_x_151:
[----:B------:R-:W2:Y:S01]  /*1ff0*/  LDS.128 R4, [R4+0x110] ;  /* 0x0001100004047984 */ /* 0x000ea20000000c00 */
[----:B------:R-:W-:Y:S01]  /*2000*/  ISETP.GE.AND P0, PT, R72, 0x1, PT ;  /* 0x000000014800780c */ /* 0x000fe20003f06270 */
[----:B-1----:R-:W-:Y:S01]  /*2010*/  VIADD R2, R2, 0xb0 ;  /* 0x000000b002027836 */ /* 0x002fe20000000000 */
[----:B------:R-:W-:Y:S01]  /*2020*/  @!PT LDS RZ, [RZ] ;  /* 0x00000000fffff984 */ /* 0x000fe20000000800 */
[----:B------:R-:W-:Y:S01]  /*2030*/  @!PT LDS RZ, [RZ] ;  /* 0x00000000fffff984 */ /* 0x000fe20000000800 */
[----:B------:R-:W-:Y:S01]  /*2040*/  @!PT LDS RZ, [RZ] ;  /* 0x00000000fffff984 */ /* 0x000fe20000000800 */
[----:B------:R-:W-:Y:S01]  /*2050*/  @!PT LDS RZ, [RZ] ;  /* 0x00000000fffff984 */ /* 0x000fe20000000800 */
[----:B------:R1:W-:Y:S06]  /*2060*/  MEMBAR.ALL.CTA ;  /* 0x0000000000007992 */ /* 0x0003ec0000008000 */
[----:B-1----:R-:W1:Y:S01]  /*2070*/  FENCE.VIEW.ASYNC.S ;  /* 0x00000000000073c6 */ /* 0x002e620000000000 */
[----:B------:R-:W-:-:S04]  /*2080*/  PRMT R2, RZ, 0x654, R2 ;  /* 0x00000654ff027816 */ /* 0x000fc80000000002 */
[----:B-1----:R1:W-:Y:S01]  /*2090*/  SYNCS.ARRIVE.TRANS64.RED.A1T0 RZ, [R2+URZ], RZ ;  /* 0x000000ff02ff79a7 */ /* 0x0023e200081004ff */
[----:B--2---:R-:W-:-:S13]  /*20a0*/  LOP3.LUT P2, RZ, R6, 0x1, RZ, 0xc0, !PT ;  /* 0x0000000106ff7812 */ /* 0x004fda000784c0ff */
[----:B------:R-:W-:Y:S01]  /*20b0*/  @P2 SHF.R.U32.HI R3, RZ, 0x10, R5 ;  /* 0x00000010ff032819 */ /* 0x000fe20000011605 */
[----:B------:R-:W-:Y:S01]  /*20c0*/  VOTEU.ANY UP0, P2 ;  /* 0x0000000000ff7886 */ /* 0x000fe20001000100 */
[----:B------:R-:W-:Y:S02]  /*20d0*/  @P2 MOV R13, R4 ;  /* 0x00000004000d2202 */ /* 0x000fe40000000f00 */
[----:B------:R-:W-:Y:S02]  /*20e0*/  @P2 R2UR.BROADCAST UR8, R3 ;  /* 0x00000000030822ca */ /* 0x000fe400008e0000 */
[----:B------:R-:W-:-:S11]  /*20f0*/  @P2 LOP3.LUT R11, R5, 0xffff, RZ, 0xc0, !PT ;  /* 0x0000ffff050b2812 */ /* 0x000fd600078ec0ff */
[----:B------:R-:W-:Y:S01]  /*2100*/  @UP0 UMOV UR36, UR8 ;  /* 0x0000000800240c82 */ /* 0x000fe20008000000 */
[----:B-1----:R-:W-:Y:S05]  /*2110*/  @!P0 BRA `(.L_x_40) ;  /* 0x0000000000b88947 */ /* 0x002fea0003800000 */
[----:B------:R-:W3:Y:S01]  /*2120*/  LDC.64 R4, c[0x0][0xb18] ;  /* 0x0002c600ff047b82 */ /* 0x000ee20000000a00 */
[----:B------:R-:W-:-:S07]  /*2130*/  ISETP.NE.AND P3, PT, R72, 0x1, PT ;  /* 0x000000014800780c */ /* 0x000fce0003f65270 */
[----:B------:R-:W1:Y:S08]  /*2140*/  LDC.64 R6, c[0x0][0xb10] ;  /* 0x0002c400ff067b82 */ /* 0x000e700000000a00 */
[----:B------:R-:W2:Y:S08]  /*2150*/  LDC R17, c[0x0][0xb20] ;  /* 0x0002c800ff117b82 */ /* 0x000eb00000000800 */
[----:B------:R-:W4:Y:S01]  /*2160*/  LDC R18, c[0x0][0xb0c] ;  /* 0x0002c300ff127b82 */ /* 0x000f220000000800 */
[----:B---3--:R-:W-:Y:S01]  /*2170*/  IMAD.HI.U32 R22, R0, R5, RZ ;  /* 0x0000000500167227 */ /* 0x008fe200078e00ff */
[----:B------:R-:W-:-:S06]  /*2180*/  ISETP.NE.AND P0, PT, R4, 0x1, PT ;  /* 0x000000010400780c */ /* 0x000fcc0003f05270 */
[----:B------:R-:W3:Y:S01]  /*2190*/  LDC.64 R2, c[0x0][0xb28] ;  /* 0x0002ca00ff027b82 */ /* 0x000ee20000000a00 */
[----:B-1----:R-:W-:-:S04]  /*21a0*/  IMAD.HI.U32 R20, R9, R6, RZ ;  /* 0x0000000609147227 */ /* 0x002fc800078e00ff */
[----:B------:R-:W-:Y:S01]  /*21b0*/  IMAD.HI.U32 R24, R13, R6, RZ ;  /* 0x000000060d187227 */ /* 0x000fe200078e00ff */
[----:B------:R-:W-:Y:S02]  /*21c0*/  SHF.R.U32.HI R20, RZ, R7, R20 ;  /* 0x00000007ff147219 */ /* 0x000fe40000011614 */
[----:B--2---:R-:W-:Y:S01]  /*21d0*/  SHF.R.U32.HI R19, RZ, R17, R22 ;  /* 0x00000011ff137219 */ /* 0x004fe20000011616 */
[----:B------:R-:W-:Y:S01]  /*21e0*/  IMAD.HI.U32 R22, R11, R5, RZ ;  /* 0x000000050b167227 */ /* 0x000fe200078e00ff */
[----:B------:R-:W-:Y:S02]  /*21f0*/  SHF.R.U32.HI R24, RZ, R7, R24 ;  /* 0x00000007ff187219 */ /* 0x000fe40000011618 */
[----:B------:R-:W-:Y:S02]  /*2200*/  SEL R19, R0, R19, !P0 ;  /* 0x0000001300137207 */ /* 0x000fe40004000000 */
[----:B------:R-:W-:Y:S02]  /*2210*/  SHF.R.U32.HI R22, RZ, R17, R22 ;  /* 0x00000011ff167219 */ /* 0x000fe40000011616 */
[----:B----4-:R-:W-:-:S02]  /*2220*/  ISETP.NE.AND P1, PT, R18, 0x1, PT ;  /* 0x000000011200780c */ /* 0x010fc40003f25270 */
[----:B------:R-:W-:Y:S02]  /*2230*/  SEL R5, R11, R22, !P0 ;  /* 0x000000160b057207 */ /* 0x000fe40004000000 */
[----:B------:R-:W-:Y:S02]  /*2240*/  SEL R21, R9, R20, !P1 ;  /* 0x0000001409157207 */ /* 0x000fe40004800000 */
[----:B------:R-:W-:Y:S01]  /*2250*/  SEL R7, R13, R24, !P1 ;  /* 0x000000180d077207 */ /* 0x000fe20004800000 */
[----:B---3--:R-:W-:Y:S01]  /*2260*/  IMAD.HI.U32 R20, R19, R2, RZ ;  /* 0x0000000213147227 */ /* 0x008fe200078e00ff */
[----:B------:R-:W-:-:S03]  /*2270*/  IADD3 R17, PT, PT, -R5, RZ, RZ ;  /* 0x000000ff05117210 */ /* 0x000fc60007ffe1ff */
        /* <DEDUP_REMOVED lines=11> */
[----:B------:R-:W-:-:S04]  /*2330*/  @!P0 IMAD.HI.U32 R20, R7, R2, RZ ;  /* 0x0000000207148227 */ /* 0x000fc800078e00ff */
[----:B------:R-:W-:Y:S01]  /*2340*/  IMAD.MOV R2, RZ, RZ, -R6 ;  /* 0x000000ffff027224 */ /* 0x000fe200078e0a06 */
[----:B------:R-:W-:-:S03]  /*2350*/  @!P0 SHF.R.U32.HI R20, RZ, R3, R20 ;  /* 0x00000003ff148219 */ /* 0x000fc60000011614 */
[----:B------:R-:W-:Y:S01]  /*2360*/  IMAD R2, R72, R2, R5 ;  /* 0x0000000248027224 */ /* 0x000fe200078e0205 */
        /* <DEDUP_REMOVED lines=9> */
.L_x_40:
[----:B------:R-:W1:Y:S02]  /*2400*/  LDCU UR8, c[0x0][0xb30] ;  /* 0x00016600ff0877ac */ /* 0x000e640008000800 */
[----:B-1----:R-:W-:-:S09]  /*2410*/  UISETP.NE.AND UP0, UPT, UR8, 0x1, UPT ;  /* 0x000000010800788c */ /* 0x002fd2000bf05270 */
[----:B------:R-:W-:Y:S05]  /*2420*/  BRA.U UP0, `(.L_x_41) ;  /* 0x0000000100407547 */ /* 0x000fea000b800000 */
[----:B------:R-:W1:Y:S08]  /*2430*/  LDC.64 R4, c[0x0][0xb10] ;  /* 0x0002c400ff047b82 */ /* 0x000e700000000a00 */
[----:B------:R-:W2:Y:S08]  /*2440*/  LDC.64 R2, c[0x0][0xb18] ;  /* 0x0002c600ff027b82 */ /* 0x000eb00000000a00 */
[----:B------:R-:W4:Y:S08]  /*2450*/  LDC R6, c[0x0][0xb20] ;  /* 0x0002c800ff067b82 */ /* 0x000f300000000800 */
[----:B------:R-:W3:Y:S01]  /*2460*/  LDC R18, c[0x0][0xb0c] ;  /* 0x0002c300ff127b82 */ /* 0x000ee20000000800 */
[----:B-1----:R-:W-:-:S05]  /*2470*/  IMAD.HI.U32 R4, R13, R4, RZ ;  /* 0x000000040d047227 */ /* 0x002fca00078e00ff */
[----:B------:R-:W-:Y:S01]  /*2480*/  SHF.R.U32.HI R4, RZ, R5, R4 ;  /* 0x00000005ff047219 */ /* 0x000fe20000011604 */
[----:B--2---:R-:W-:Y:S01]  /*2490*/  IMAD.HI.U32 R3, R11, R3, RZ ;  /* 0x000000030b037227 */ /* 0x004fe200078e00ff */
[----:B------:R-:W-:-:S04]  /*24a0*/  ISETP.NE.AND P0, PT, R2, 0x1, PT ;  /* 0x000000010200780c */ /* 0x000fc80003f05270 */
[----:B----4-:R-:W-:-:S04]  /*24b0*/  SHF.R.U32.HI R6, RZ, R6, R3 ;  /* 0x00000006ff067219 */ /* 0x010fc80000011603 */
[----:B------:R-:W-:Y:S02]  /*24c0*/  SEL R3, R11, R6, !P0 ;  /* 0x000000060b037207 */ /* 0x000fe40004000000 */
[----:B---3--:R-:W-:-:S04]  /*24d0*/  ISETP.NE.AND P1, PT, R18, 0x1, PT ;  /* 0x000000011200780c */ /* 0x008fc80003f25270 */
[----:B------:R-:W-:-:S05]  /*24e0*/  SEL R4, R13, R4, !P1 ;  /* 0x000000040d047207 */ /* 0x000fca0004800000 */
[----:B------:R-:W-:Y:S02]  /*24f0*/  IMAD.IADD R5, R3, 0x1, -R4 ;  /* 0x0000000103057824 */ /* 0x000fe400078e0a04 */
[----:B------:R-:W-:Y:S02]  /*2500*/  IMAD.IADD R3, R4, 0x1, -R3 ;  /* 0x0000000104037824 */ /* 0x000fe400078e0a03 */
[----:B------:R-:W-:Y:S02]  /*2510*/  IMAD R13, R5, R18, R13 ;  /* 0x00000012050d7224 */ /* 0x000fe400078e020d */
[----:B------:R-:W-:-:S07]  /*2520*/  IMAD R11, R3, R2, R11 ;  /* 0x00000002030b7224 */ /* 0x000fce00078e020b */
.L_x_41:
[----:B------:R-:W-:Y:S01]  /*2530*/  VIADD R14, R14, 0x1 ;  /* 0x000000010e0e7836 */ /* 0x000fe20000000000 */
[----:B------:R-:W-:Y:S01]  /*2540*/  PLOP3.LUT P1, PT, PT, PT, PT, 0x80, 0x8 ;  /* 0x000000000008781c */ /* 0x000fe20003f2f070 */
[----:B------:R-:W-:Y:S02]  /*2550*/  IMAD.IADD R21, R13, 0x1, R156 ;  /* 0x000000010d157824 */ /* 0x000fe400078e029c */
[----:B------:R-:W-:Y:S01]  /*2560*/  IMAD.IADD R20, R11, 0x1, R154 ;  /* 0x000000010b147824 */ /* 0x000fe200078e029a */
[----:B------:R-:W-:-:S04]  /*2570*/  ISETP.NE.AND P0, PT, R14, 0x2, PT ;  /* 0x000000020e00780c */ /* 0x000fc80003f05270 */
[----:B------:R-:W-:Y:S02]  /*2580*/  SEL R3, RZ, 0x1, P0 ;  /* 0x00000001ff037807 */ /* 0x000fe40000000000 */
[----:B------:R-:W-:Y:S02]  /*2590*/  SEL R14, R14, RZ, P0 ;  /* 0x000000ff0e0e7207 */ /* 0x000fe40000000000 */
[----:B------:R-:W-:Y:S01]  /*25a0*/  LOP3.LUT R12, R12, R3, RZ, 0x3c, !PT ;  /* 0x000000030c0c7212 */ /* 0x000fe200078e3cff */
[----:B------:R-:W-:Y:S06]  /*25b0*/  @P2 BRA `(.L_x_42) ;  /* 0xfffffff000642947 */ /* 0x000fec000383ffff */
[----:B------:R-:W-:Y:S01]  /*25c0*/  UIADD3 UR6, UPT, UPT, UR6, 0x28, URZ ;  /* 0x0000002806067890 */ /* 0x000fe2000fffe0ff */
[----:B------:R-:W-:-:S03]  /*25d0*/  SHF.L.U32 R3, R15, 0x1f, RZ ;  /* 0x0000001f0f037819 */ /* 0x000fc600000006ff */
[----:B------:R-:W-:-:S09]  /*25e0*/  ULEA UR4, UR23, UR6, 0x3 ;  /* 0x0000000617047291 */ /* 0x000fd2000f8e18ff */
[----:B------:R-:W1:Y:S02]  /*25f0*/  SYNCS.PHASECHK.TRANS64.TRYWAIT P0, [UR4], R3 ;  /* 0x00000003ff0075a7 */ /* 0x000e640008001104 */
[----:B-1----:R-:W-:Y:S05]  /*2600*/  @!P0 BRA `(.L_x_43) ;  /* 0x0000008c00f88947 */ /* 0x002fea0003800000 */
.L_x_153:
[----:B------:R-:W-:-:S04]  /*2610*/  UIADD3 UR5, UPT, UPT, UR23, 0x1, URZ ;  /* 0x0000000117057890 */ /* 0x000fc8000fffe0ff */
[----:B------:R-:W-:-:S04]  /*2620*/  UISETP.NE.AND UP0, UPT, UR5, 0x5, UPT ;  /* 0x000000050500788c */ /* 0x000fc8000bf05270 */
[----:B------:R-:W-:Y:S02]  /*2630*/  USEL UR7, URZ, 0x1, UP0 ;  /* 0x00000001ff077887 */ /* 0x000fe40008000000 */
[----:B------:R-:W-:-:S04]  /*2640*/  USEL UR5, UR5, URZ, UP0 ;  /* 0x000000ff05057287 */ /* 0x000fc80008000000 */
[----:B------:R-:W-:Y:S01]  /*2650*/  ULEA UR4, UR5, UR6, 0x3 ;  /* 0x0000000605047291 */ /* 0x000fe2000f8e18ff */
[----:B------:R-:W-:-:S04]  /*2660*/  LOP3.LUT R2, R15, UR7, RZ, 0x3c, !PT ;  /* 0x000000070f027c12 */ /* 0x000fc8000f8e3cff */
[----:B-1----:R-:W-:-:S04]  /*2670*/  SHF.L.U32 R3, R2, 0x1f, RZ ;  /* 0x0000001f02037819 */ /* 0x002fc800000006ff */
[----:B------:R-:W1:Y:S02]  /*2680*/  SYNCS.PHASECHK.TRANS64.TRYWAIT P0, [UR4], R3 ;  /* 0x00000003ff0075a7 */ /* 0x000e640008001104 */
[----:B-1----:R-:W-:Y:S05]  /*2690*/  @!P0 BRA `(.L_x_44) ;  /* 0x0000008c00ec8947 */ /* 0x002fea0003800000 */
.L_x_155:
        /* <DEDUP_REMOVED lines=9> */
.L_x_157:
        /* <DEDUP_REMOVED lines=9> */
.L_x_159:
[----:B------:R-:W-:-:S04]  /*27c0*/  UIADD3 UR5, UPT, UPT, UR5, 0x1, URZ ;  /* 0x0000000105057890 */ /* 0x000fc8000fffe0ff */
[----:B------:R-:W-:-:S04]  /*27d0*/  UISETP.NE.AND UP0, UPT, UR5, 0x5, UPT ;  /* 0x000000050500788c */ /* 0x000fc8000bf05270 */
[----:B------:R-:W-:Y:S02]  /*27e0*/  USEL UR4, URZ, 0x1, UP0 ;  /* 0x00000001ff047887 */ /* 0x000fe40008000000 */
[----:B------:R-:W-:-:S04]  /*27f0*/  USEL UR5, UR5, URZ, UP0 ;  /* 0x000000ff05057287 */ /* 0x000fc80008000000 */
[----:B------:R-:W-:Y:S01]  /*2800*/  ULEA UR5, UR5, UR6, 0x3 ;  /* 0x0000000605057291 */ /* 0x000fe2000f8e18ff */
[----:B-1----:R-:W-:-:S04]  /*2810*/  LOP3.LUT R3, R2, UR4, RZ, 0x3c, !PT ;  /* 0x0000000402037c12 */ /* 0x002fc8000f8e3cff */
[----:B------:R-:W-:Y:S01]  /*2820*/  SHF.L.U32 R3, R3, 0x1f, RZ ;  /* 0x0000001f03037819 */ /* 0x000fe200000006ff */
[----:B---3--:R-:W-:-:S07]  /*2830*/  IMAD.U32 R0, RZ, RZ, UR5 ;  /* 0x00000005ff007e24 */ /* 0x008fce000f8e00ff */
.L_x_47:
[----:B-1----:R1:W2:Y:S02]  /*2840*/  SYNCS.PHASECHK.TRANS64.TRYWAIT P0, [R0+URZ], R3 ;  /* 0x00000003000075a7 */ /* 0x0022a400080011ff */
[----:B--2---:R-:W-:Y:S05]  /*2850*/  @!P0 NANOSLEEP.SYNCS 0x989680 ;  /* 0x009896800000895d */ /* 0x004fea0003900000 */
[----:B------:R-:W2:Y:S02]  /*2860*/  @!P0 SYNCS.PHASECHK.TRANS64 P0, [R0+URZ], R3 ;  /* 0x00000003000085a7 */ /* 0x000ea400080010ff */
[----:B--2---:R-:W-:Y:S05]  /*2870*/  @P0 EXIT ;  /* 0x000000000000094d */ /* 0x004fea0003800000 */
[----:B------:R-:W-:Y:S05]  /*2880*/  BRA `(.L_x_47) ;  /* 0xfffffffc00ec7947 */ /* 0x000fea000383ffff */
.L_x_22:
[----:B------:R-:W-:-:S04]  /*2890*/  UISETP.NE.AND UP1, UPT, UR37, URZ, UPT ;  /* 0x000000ff2500728c */ /* 0x000fc8000bf25270 */
[----:B------:R-:W-:-:S09]  /*28a0*/  UISETP.NE.OR UP1, UPT, UR10, 0x1, UP1 ;  /* 0x000000010a00788c */ /* 0x000fd20008f25670 */
[----:B------:R-:W-:Y:S05]  /*28b0*/  BRA.U UP1, `(.L_x_48) ;  /* 0x00000005014c7547 */ /* 0x000fea000b800000 */
[----:B------:R-:W-:Y:S01]  /*28c0*/  HFMA2 R11, -RZ, RZ, 0, 0 ;  /* 0x00000000ff0b7431 */ /* 0x000fe200000001ff */
[----:B------:R-:W-:Y:S01]  /*28d0*/  ISETP.GE.U32.AND P2, PT, R10, 0x2, PT ;  /* 0x000000020a00780c */ /* 0x000fe20003f46070 */
[----:B------:R-:W-:Y:S01]  /*28e0*/  IMAD.MOV.U32 R12, RZ, RZ, 0x1 ;  /* 0x00000001ff0c7424 */ /* 0x000fe200078e00ff */
[----:B------:R-:W-:Y:S01]  /*28f0*/  CS2R R8, SRZ ;  /* 0x0000000000087805 */ /* 0x000fe2000001ff00 */
[----:B------:R-:W-:Y:S01]  /*2900*/  IMAD.MOV.U32 R3, RZ, RZ, RZ ;  /* 0x000000ffff037224 */ /* 0x000fe200078e00ff */
[----:B------:R-:W-:Y:S01]  /*2910*/  UMOV UR4, 0x400 ;  /* 0x0000040000047882 */ /* 0x000fe20000000000 */
[----:B------:R-:W-:Y:S01]  /*2920*/  UMOV UR6, URZ ;  /* 0x000000ff00067c82 */ /* 0x000fe20008000000 */
[----:B------:R-:W-:-:S12]  /*2930*/  ULEA UR37, UR37, UR4, 0x18 ;  /* 0x0000000425257291 */ /* 0x000fd8000f8ec0ff */
.L_x_52:
[----:B------:R-:W-:Y:S02]  /*2940*/  LEA R0, R3, UR37, 0x3 ;  /* 0x0000002503007c11 */ /* 0x000fe4000f8e18ff */
[----:B------:R-:W-:-:S03]  /*2950*/  SHF.L.U32 R5, R8, 0x1f, RZ ;  /* 0x0000001f08057819 */ /* 0x000fc600000006ff */
[----:B------:R-:W-:Y:S01]  /*2960*/  VIADD R4, R0, 0xf0 ;  /* 0x000000f000047836 */ /* 0x000fe20000000000 */
[----:B------:R-:W1:Y:S02]  /*2970*/  SYNCS.PHASECHK.TRANS64.TRYWAIT P0, [R0+URZ+0xe0], R5 ;  /* 0x0000e005000075a7 */ /* 0x000e6400080011ff */
[----:B-1----:R-:W-:Y:S05]  /*2980*/  @!P0 BRA `(.L_x_49) ;  /* 0x0000008c00788947 */ /* 0x002fea0003800000 */
.L_x_160:
[----:B------:R-:W-:Y:S01]  /*2990*/  ULEA UR5, UR6, UR37, 0x3 ;  /* 0x0000002506057291 */ /* 0x000fe2000f8e18ff */
[----:B------:R-:W-:Y:S01]  /*29a0*/  PRMT R4, RZ, 0x654, R4 ;  /* 0x00000654ff047816 */ /* 0x000fe20000000004 */
[----:B-1----:R-:W-:Y:S01]  /*29b0*/  @!P2 IMAD.MOV.U32 R5, RZ, RZ, 0x10 ;  /* 0x00000010ff05a424 */ /* 0x002fe200078e00ff */
[----:B------:R-:W-:Y:S01]  /*29c0*/  SHF.L.U32 R7, R12, 0x1f, RZ ;  /* 0x0000001f0c077819 */ /* 0x000fe200000006ff */
[----:B------:R-:W-:Y:S01]  /*29d0*/  UIADD3 UR4, UPT, UPT, UR5, 0xa0, URZ ;  /* 0x000000a005047890 */ /* 0x000fe2000fffe0ff */
[----:B------:R1:W-:Y:S05]  /*29e0*/  SYNCS.ARRIVE.TRANS64.RED.A1T0 RZ, [R4+URZ], RZ ;  /* 0x000000ff04ff79a7 */ /* 0x0003ea00081004ff */
[----:B------:R-:W-:Y:S01]  /*29f0*/  IMAD.U32 R13, RZ, RZ, UR4 ;  /* 0x00000004ff0d7e24 */ /* 0x000fe2000f8e00ff */
[----:B------:R-:W2:Y:S04]  /*2a00*/  SYNCS.PHASECHK.TRANS64.TRYWAIT P0, [UR5+0xb0], R7 ;  /* 0x0000b007ff0075a7 */ /* 0x000ea80008001105 */
[----:B------:R-:W-:Y:S01]  /*2a10*/  PRMT R13, R10, 0x654, R13 ;  /* 0x000006540a0d7816 */ /* 0x000fe2000000000d */
[----:B-12---:R-:W-:Y:S06]  /*2a20*/  @!P0 BRA `(.L_x_50) ;  /* 0x0000008c00648947 */ /* 0x006fec0003800000 */
.L_x_162:
[----:B------:R-:W-:Y:S01]  /*2a30*/  ULEA UR4, UR6, UR37, 0x4 ;  /* 0x0000002506047291 */ /* 0x000fe2000f8e20ff */
[----:B------:R-:W-:Y:S01]  /*2a40*/  SEL R2, R13, R2, !P2 ;  /* 0x000000020d027207 */ /* 0x000fe20005000000 */
[----:B------:R-:W-:Y:S01]  /*2a50*/  UIADD3 UR5, UPT, UPT, UR5, 0xa0, URZ ;  /* 0x000000a005057890 */ /* 0x000fe2000fffe0ff */
[----:B-1----:R-:W-:Y:S01]  /*2a60*/  LEA R0, R11, UR37, 0x3 ;  /* 0x000000250b007c11 */ /* 0x002fe2000f8e18ff */
[----:B------:R-:W-:Y:S01]  /*2a70*/  UIADD3 UR4, UPT, UPT, UR4, 0x110, URZ ;  /* 0x0000011004047890 */ /* 0x000fe2000fffe0ff */
[----:B------:R1:W-:Y:S01]  /*2a80*/  @!P2 SYNCS.ARRIVE.TRANS64.RED RZ, [R2+URZ], R5 ;  /* 0x0000000502ffa9a7 */ /* 0x0003e200080004ff */
[----:B------:R-:W-:Y:S01]  /*2a90*/  UIADD3 UR6, UPT, UPT, UR6, 0x1, URZ ;  /* 0x0000000106067890 */ /* 0x000fe2000fffe0ff */
[----:B------:R-:W-:-:S03]  /*2aa0*/  VIADD R3, R3, 0x1 ;  /* 0x0000000103037836 */ /* 0x000fc60000000000 */
[----:B------:R-:W-:Y:S02]  /*2ab0*/  UISETP.NE.AND UP0, UPT, UR6, 0x2, UPT ;  /* 0x000000020600788c */ /* 0x000fe4000bf05270 */
[----:B------:R-:W-:Y:S01]  /*2ac0*/  ISETP.NE.AND P0, PT, R3, 0x2, PT ;  /* 0x000000020300780c */ /* 0x000fe20003f05270 */
[----:B------:R-:W-:Y:S06]  /*2ad0*/  UGETNEXTWORKID.BROADCAST [UR4], [UR5] ;  /* 0x00000000040073ca */ /* 0x000fec0008000100 */
[----:B------:R-:W-:Y:S02]  /*2ae0*/  USEL UR4, URZ, 0x1, UP0 ;  /* 0x00000001ff047887 */ /* 0x000fe40008000000 */
[----:B------:R-:W-:-:S04]  /*2af0*/  USEL UR6, UR6, URZ, UP0 ;  /* 0x000000ff06067287 */ /* 0x000fc80008000000 */
[----:B------:R-:W-:Y:S02]  /*2b00*/  LOP3.LUT R12, R12, UR4, RZ, 0x3c, !PT ;  /* 0x000000040c0c7c12 */ /* 0x000fe4000f8e3cff */
[----:B-1----:R-:W-:-:S04]  /*2b10*/  SHF.L.U32 R5, R9, 0x1f, RZ ;  /* 0x0000001f09057819 */ /* 0x002fc800000006ff */
[----:B------:R-:W1:Y:S02]  /*2b20*/  SYNCS.PHASECHK.TRANS64.TRYWAIT P1, [R0+URZ+0xa0], R5 ;  /* 0x0000a005000075a7 */ /* 0x000e6400080211ff */
[----:B-1----:R-:W-:Y:S05]  /*2b30*/  @!P1 BRA `(.L_x_51) ;  /* 0x0000008c00389947 */ /* 0x002fea0003800000 */
.L_x_163:
[----:B------:R-:W-:Y:S01]  /*2b40*/  LEA R4, R11, UR37, 0x4 ;  /* 0x000000250b047c11 */ /* 0x000fe2000f8e20ff */
[----:B-1----:R-:W-:Y:S01]  /*2b50*/  VIADD R0, R0, 0xb0 ;  /* 0x000000b000007836 */ /* 0x002fe20000000000 */
[----:B------:R-:W-:Y:S01]  /*2b60*/  SEL R3, R3, RZ, P0 ;  /* 0x000000ff03037207 */ /* 0x000fe20000000000 */
[----:B------:R-:W-:-:S03]  /*2b70*/  VIADD R11, R11, 0x1 ;  /* 0x000000010b0b7836 */ /* 0x000fc60000000000 */
[----:B------:R-:W1:Y:S01]  /*2b80*/  LDS.128 R4, [R4+0x110] ;  /* 0x0001100004047984 */ /* 0x000e620000000c00 */
[----:B------:R-:W-:Y:S02]  /*2b90*/  PRMT R0, RZ, 0x654, R0 ;  /* 0x00000654ff007816 */ /* 0x000fe40000000000 */
[C---:B------:R-:W-:Y:S01]  /*2ba0*/  ISETP.NE.AND P1, PT, R11.reuse, 0x2, PT ;  /* 0x000000020b00780c */ /* 0x040fe20003f25270 */
[----:B------:R-:W-:Y:S01]  /*2bb0*/  @!PT LDS RZ, [RZ] ;  /* 0x00000000fffff984 */ /* 0x000fe20000000800 */
[----:B------:R-:W-:Y:S01]  /*2bc0*/  @!PT LDS RZ, [RZ] ;  /* 0x00000000fffff984 */ /* 0x000fe20000000800 */
[----:B------:R-:W-:Y:S01]  /*2bd0*/  @!PT LDS RZ, [RZ] ;  /* 0x00000000fffff984 */ /* 0x000fe20000000800 */
[----:B------:R-:W-:Y:S01]  /*2be0*/  @!PT LDS RZ, [RZ] ;  /* 0x00000000fffff984 */ /* 0x000fe20000000800 */
[----:B------:R2:W-:Y:S06]  /*2bf0*/  MEMBAR.ALL.CTA ;  /* 0x0000000000007992 */ /* 0x0005ec0000008000 */
[----:B--2---:R-:W2:Y:S01]  /*2c00*/  FENCE.VIEW.ASYNC.S ;  /* 0x00000000000073c6 */ /* 0x004ea20000000000 */
[----:B------:R-:W-:Y:S01]  /*2c10*/  SEL R11, R11, RZ, P1 ;  /* 0x000000ff0b0b7207 */ /* 0x000fe20000800000 */
[----:B--2---:R2:W-:Y:S01]  /*2c20*/  SYNCS.ARRIVE.TRANS64.RED.A1T0 RZ, [R0+URZ], RZ ;  /* 0x000000ff00ff79a7 */ /* 0x0045e200081004ff */
[----:B-1----:R-:W-:-:S02]  /*2c30*/  LOP3.LUT P3, RZ, R6, 0x1, RZ, 0xc0, !PT ;  /* 0x0000000106ff7812 */ /* 0x002fc4000786c0ff */
[----:B------:R-:W-:-:S04]  /*2c40*/  SEL R5, RZ, 0x1, P0 ;  /* 0x00000001ff057807 */ /* 0x000fc80000000000 */
[----:B------:R-:W-:Y:S02]  /*2c50*/  LOP3.LUT R8, R8, R5, RZ, 0x3c, !PT ;  /* 0x0000000508087212 */ /* 0x000fe400078e3cff */
[----:B--2---:R-:W-:-:S04]  /*2c60*/  SEL R0, RZ, 0x1, P1 ;  /* 0x00000001ff007807 */ /* 0x004fc80000800000 */
[----:B------:R-:W-:Y:S01]  /*2c70*/  LOP3.LUT R9, R9, R0, RZ, 0x3c, !PT ;  /* 0x0000000009097212 */ /* 0x000fe200078e3cff */
[----:B------:R-:W-:Y:S06]  /*2c80*/  @P3 BRA `(.L_x_52) ;  /* 0xfffffffc002c3947 */ /* 0x000fec000383ffff */
[----:B------:R-:W-:Y:S01]  /*2c90*/  ULEA UR5, UR6, UR37, 0x3 ;  /* 0x0000002506057291 */ /* 0x000fe2000f8e18ff */
[----:B------:R-:W-:-:S08]  /*2ca0*/  SHF.L.U32 R3, R12, 0x1f, RZ ;  /* 0x0000001f0c037819 */ /* 0x000fd000000006ff */
[----:B------:R-:W1:Y:S02]  /*2cb0*/  SYNCS.PHASECHK.TRANS64 P0, [UR5+0xb0], R3 ;  /* 0x0000b003ff0075a7 */ /* 0x000e640008001005 */
[----:B-1----:R-:W-:Y:S05]  /*2cc0*/  @P0 BRA `(.L_x_53) ;  /* 0x0000000000080947 */ /* 0x002fea0003800000 */
[----:B------:R-:W1:Y:S02]  /*2cd0*/  SYNCS.PHASECHK.TRANS64.TRYWAIT P0, [UR5+0xb0], R3 ;  /* 0x0000b003ff0075a7 */ /* 0x000e640008001105 */
[----:B-1----:R-:W-:Y:S05]  /*2ce0*/  @!P0 BRA `(.L_x_54) ;  /* 0x0000008800e08947 */ /* 0x002fea0003800000 */
.L_x_53:
[----:B------:R-:W-:-:S04]  /*2cf0*/  UIADD3 UR4, UPT, UPT, UR6, 0x1, URZ ;  /* 0x0000000106047890 */ /* 0x000fc8000fffe0ff */
[----:B------:R-:W-:-:S04]  /*2d00*/  UISETP.NE.AND UP0, UPT, UR4, 0x2, UPT ;  /* 0x000000020400788c */ /* 0x000fc8000bf05270 */
[----:B------:R-:W-:Y:S02]  /*2d10*/  USEL UR7, URZ, 0x1, UP0 ;  /* 0x00000001ff077887 */ /* 0x000fe40008000000 */
[----:B------:R-:W-:-:S04]  /*2d20*/  USEL UR4, UR4, URZ, UP0 ;  /* 0x000000ff04047287 */ /* 0x000fc80008000000 */
[----:B------:R-:W-:Y:S01]  /*2d30*/  ULEA UR4, UR4, UR37, 0x3 ;  /* 0x0000002504047291 */ /* 0x000fe2000f8e18ff */
[----:B-1----:R-:W-:-:S04]  /*2d40*/  LOP3.LUT R3, R12, UR7, RZ, 0x3c, !PT ;  /* 0x000000070c037c12 */ /* 0x002fc8000f8e3cff */
[----:B------:R-:W-:-:S04]  /*2d50*/  SHF.L.U32 R0, R3, 0x1f, RZ ;  /* 0x0000001f03007819 */ /* 0x000fc800000006ff */
[----:B------:R-:W1:Y:S02]  /*2d60*/  SYNCS.PHASECHK.TRANS64 P0, [UR4+0xb0], R0 ;  /* 0x0000b000ff0075a7 */ /* 0x000e640008001004 */
[----:B-1----:R-:W-:Y:S05]  /*2d70*/  @P0 EXIT ;  /* 0x000000000000094d */ /* 0x002fea0003800000 */
[----:B------:R-:W-:Y:S02]  /*2d80*/  SHF.L.U32 R3, R3, 0x1f, RZ ;  /* 0x0000001f03037819 */ /* 0x000fe400000006ff */
[----:B------:R-:W-:-:S07]  /*2d90*/  MOV R0, UR4 ;  /* 0x0000000400007c02 */ /* 0x000fce0008000f00 */
.L_x_55:
[----:B-1----:R1:W2:Y:S02]  /*2da0*/  SYNCS.PHASECHK.TRANS64.TRYWAIT P0, [R0+URZ+0xb0], R3 ;  /* 0x0000b003000075a7 */ /* 0x0022a400080011ff */
[----:B--2---:R-:W-:Y:S05]  /*2db0*/  @!P0 NANOSLEEP.SYNCS 0x989680 ;  /* 0x009896800000895d */ /* 0x004fea0003900000 */
[----:B------:R-:W2:Y:S02]  /*2dc0*/  @!P0 SYNCS.PHASECHK.TRANS64 P0, [R0+URZ+0xb0], R3 ;  /* 0x0000b003000085a7 */ /* 0x000ea400080010ff */
[----:B--2---:R-:W-:Y:S05]  /*2dd0*/  @P0 EXIT ;  /* 0x000000000000094d */ /* 0x004fea0003800000 */
[----:B------:R-:W-:Y:S05]  /*2de0*/  BRA `(.L_x_55) ;  /* 0xfffffffc00ec7947 */ /* 0x000fea000383ffff */
.L_x_48:
[----:B------:R-:W-:Y:S05]  /*2df0*/  BRA.U UP4, `(.L_x_56) ;  /* 0x0000001104907547 */ /* 0x000fea000b800000 */
[----:B------:R-:W-:Y:S01]  /*2e00*/  UMOV UR6, 0x40 ;  /* 0x0000004000067882 */ /* 0x000fe20000000000 */
[----:B------:R-:W-:Y:S01]  /*2e10*/  NOP ;  /* 0x0000000000007918 */ /* 0x000fe20000000000 */
[----:B------:R-:W-:Y:S01]  /*2e20*/  ULEA UR6, UR37, UR6, 0x18 ;  /* 0x0000000625067291 */ /* 0x000fe2000f8ec0ff */
[----:B------:R-:W-:Y:S02]  /*2e30*/  UMOV UR7, 0x400 ;  /* 0x0000040000077882 */ /* 0x000fe40000000000 */
[----:B------:R-:W-:-:S06]  /*2e40*/  ULEA UR37, UR37, UR7, 0x18 ;  /* 0x0000000725257291 */ /* 0x000fcc000f8ec0ff */
[----:B------:R-:W1:Y:S02]  /*2e50*/  LDS.U8 R2, [UR6+0x1c] ;  /* 0x00001c06ff027984 */ /* 0x000e640008000000 */
[----:B-1----:R-:W-:-:S13]  /*2e60*/  ISETP.NE.AND P0, PT, R2, RZ, PT ;  /* 0x000000ff0200720c */ /* 0x002fda0003f05270 */
[----:B------:R-:W-:Y:S05]  /*2e70*/  @P0 BRA `(.L_x_57) ;  /* 0x0000000400080947 */ /* 0x000fea0003800000 */
[----:B------:R-:W-:Y:S02]  /*2e80*/  UISETP.NE.U32.AND UP0, UPT, UR5, 0x1, UPT ;  /* 0x000000010500788c */ /* 0x000fe4000bf05070 */
[----:B------:R-:W-:-:S07]  /*2e90*/  UIADD3 UR8, UPT, UPT, UR6, 0x8, URZ ;  /* 0x0000000806087890 */ /* 0x000fce000fffe0ff */
[----:B------:R-:W-:Y:S05]  /*2ea0*/  BRA.U !UP0, `(.L_x_58) ;  /* 0x00000001089c7547 */ /* 0x000fea000b800000 */
[----:B------:R-:W-:Y:S01]  /*2eb0*/  ELECT P0, URZ, PT ;  /* 0x0000000000ff782f */ /* 0x000fe20003800000 */
[----:B------:R-:W-:-:S12]  /*2ec0*/  BSSY B0, `(.L_x_58) ;  /* 0x0000025000007945 */ /* 0x000fd80003800000 */
[----:B------:R-:W-:Y:S05]  /*2ed0*/  @!P0 BRA `(.L_x_59) ;  /* 0x00000000008c8947 */ /* 0x000fea0003800000 */
[----:B------:R-:W-:-:S05]  /*2ee0*/  UMOV UR7, 0x10 ;  /* 0x0000001000077882 */ /* 0x000fca0000000000 */
[----:B------:R-:W-:Y:S04]  /*2ef0*/  DEPBAR.LE SB1, 0x36 ;  /* 0x00009d800000791a */ /* 0x000fe80000000000 */
[----:B------:R-:W1:Y:S02]  /*2f00*/  UTCATOMSWS.2CTA.FIND_AND_SET.ALIGN UP1, UR7, UR7 ;  /* 0x00000007000775e3 */ /* 0x000e640008220800 */
[----:B-1----:R-:W-:Y:S01]  /*2f10*/  MOV R11, UR7 ;  /* 0x00000007000b7c02 */ /* 0x002fe20008000f00 */
[----:B------:R-:W-:Y:S06]  /*2f20*/  BRA.U UP1, `(.L_x_60) ;  /* 0x0000000101187547 */ /* 0x000fec000b800000 */
.L_x_61:
[----:B------:R-:W-:Y:S05]  /*2f30*/  NANOSLEEP 0x64 ;  /* 0x000000640000795d */ /* 0x000fea0003800000 */
[----:B------:R-:W-:-:S05]  /*2f40*/  UMOV UR7, 0x10 ;  /* 0x0000001000077882 */ /* 0x000fca0000000000 */
[----:B------:R-:W-:Y:S04]  /*2f50*/  DEPBAR.LE SB1, 0x36 ;  /* 0x00009d800000791a */ /* 0x000fe80000000000 */
[----:B------:R-:W1:Y:S02]  /*2f60*/  UTCATOMSWS.2CTA.FIND_AND_SET.ALIGN UP1, UR7, UR7 ;  /* 0x00000007000775e3 */ /* 0x000e640008220800 */
[----:B-1----:R-:W-:Y:S01]  /*2f70*/  MOV R11, UR7 ;  /* 0x00000007000b7c02 */ /* 0x002fe20008000f00 */
[----:B------:R-:W-:Y:S05]  /*2f80*/  BRA.U !UP1, `(.L_x_61) ;  /* 0xfffffffd09e87547 */ /* 0x000fea000b83ffff */
.L_x_60:
[----:B------:R-:W1:Y:S01]  /*2f90*/  LDS R5, [UR6+0x10] ;  /* 0x00001006ff057984 */ /* 0x000e620008000800 */
[----:B------:R-:W-:Y:S01]  /*2fa0*/  IMAD.U32 R3, RZ, RZ, UR37 ;  /* 0x00000025ff037e24 */ /* 0x000fe2000f8e00ff */
[----:B------:R-:W-:-:S03]  /*2fb0*/  MOV R2, UR4 ;  /* 0x0000000400027c02 */ /* 0x000fc60008000f00 */
[----:B------:R-:W-:Y:S01]  /*2fc0*/  VIADD R3, R3, 0x130 ;  /* 0x0000013003037836 */ /* 0x000fe20000000000 */
[----:B-1----:R-:W-:-:S04]  /*2fd0*/  SHF.L.U32 R5, R5, 0x1f, RZ ;  /* 0x0000001f05057819 */ /* 0x002fc800000006ff */
[----:B------:R-:W1:Y:S02]  /*2fe0*/  SYNCS.PHASECHK.TRANS64.TRYWAIT P0, [UR6+0x8], R5 ;  /* 0x00000805ff0075a7 */ /* 0x000e640008001106 */
[----:B-1----:R-:W-:Y:S05]  /*2ff0*/  @P0 BRA `(.L_x_62) ;  /* 0x0000000000080947 */ /* 0x002fea0003800000 */
[----:B------:R-:W1:Y:S02]  /*3000*/  SYNCS.PHASECHK.TRANS64.TRYWAIT P0, [UR6+0x8], R5 ;  /* 0x00000805ff0075a7 */ /* 0x000e640008001106 */
[----:B-1----:R-:W-:Y:S05]  /*3010*/  @!P0 BRA `(.L_x_63) ;  /* 0x00000088002c8947 */ /* 0x002fea0003800000 */
.L_x_62:
[----:B-1----:R-:W-:Y:S01]  /*3020*/  HFMA2 R4, -RZ, RZ, 0, 5.9604644775390625e-08 ;  /* 0x00000001ff047431 */ /* 0x002fe200000001ff */
[----:B------:R-:W-:Y:S01]  /*3030*/  UPRMT UR7, UR4, 0x654, UR8 ;  /* 0x0000065404077896 */ /* 0x000fe20008000008 */
[----:B------:R-:W-:Y:S01]  /*3040*/  IMAD.MOV.U32 R6, RZ, RZ, 0xffff ;  /* 0x0000ffffff067424 */ /* 0x000fe200078e00ff */
[----:B------:R-:W-:Y:S01]  /*3050*/  PRMT R2, R2, 0x654, R3 ;  /* 0x0000065402027816 */ /* 0x000fe20000000003 */
[----:B------:R-:W-:Y:S02]  /*3060*/  IMAD.MOV.U32 R5, RZ, RZ, 0x4 ;  /* 0x00000004ff057424 */ /* 0x000fe400078e00ff */
[----:B------:R-:W-:Y:S01]  /*3070*/  IMAD.SHL.U32 R9, R11, 0x20, RZ ;  /* 0x000000200b097824 */ /* 0x000fe200078e00ff */
[----:B------:R-:W-:Y:S02]  /*3080*/  MOV R3, UR7 ;  /* 0x0000000700037c02 */ /* 0x000fe40008000f00 */
[-C--:B------:R-:W-:Y:S01]  /*3090*/  SHF.L.U32 R7, R6, R11.reuse, RZ ;  /* 0x0000000b06077219 */ /* 0x080fe200000006ff */
[----:B------:R1:W-:Y:S01]  /*30a0*/  SYNCS.ARRIVE.TRANS64.RED RZ, [UR7], R5 ;  /* 0x00000005ffff79a7 */ /* 0x0003e20008000407 */
[----:B------:R-:W-:Y:S01]  /*30b0*/  SHF.L.U32 R6, R4, R11, RZ ;  /* 0x0000000b04067219 */ /* 0x000fe200000006ff */
[----:B------:R1:W-:Y:S04]  /*30c0*/  STS [UR37+0x130], R9 ;  /* 0x00013009ff007988 */ /* 0x0003e80008000825 */
[----:B------:R1:W-:Y:S04]  /*30d0*/  STAS [R2.64], R11 ;  /* 0x0000000b02007dbd */ /* 0x0003e8000c0008ff */
[----:B------:R1:W-:Y:S04]  /*30e0*/  ATOMS.OR RZ, [UR6+0x14], R7 ;  /* 0x00001407ffff798c */ /* 0x0003e8000b000006 */
[----:B------:R1:W-:Y:S04]  /*30f0*/  ATOMS.OR RZ, [UR6+0x18], R6 ;  /* 0x00001806ffff798c */ /* 0x0003e8000b000006 */
[----:B------:R1:W-:Y:S02]  /*3100*/  ATOMS.XOR RZ, [UR6+0x10], R4 ;  /* 0x00001004ffff798c */ /* 0x0003e4000b800006 */
.L_x_59:
[----:B------:R-:W-:Y:S05]  /*3110*/  BSYNC B0 ;  /* 0x0000000000007941 */ /* 0x000fea0003800000 */
.L_x_58:
[----:B------:R-:W-:Y:S05]  /*3120*/  BRA.U UP0, `(.L_x_64) ;  /* 0x00000001006c7547 */ /* 0x000fea000b800000 */
[----:B------:R-:W-:-:S03]  /*3130*/  UMOV UR7, 0xffffffff ;  /* 0xffffffff00077882 */ /* 0x000fc60000000000 */
[----:B------:R-:W-:Y:S05]  /*3140*/  BRA.DIV UR7, `(.L_x_65) ;  /* 0x0000008607f87947 */ /* 0x000fea000b800000 */
[----:B------:R-:W-:-:S13]  /*3150*/  ELECT P6, URZ, PT ;  /* 0x0000000000ff782f */ /* 0x000fda00038c0000 */
.L_x_167:
[----:B------:R-:W-:Y:S05]  /*3160*/  @!P6 BRA `(.L_x_64) ;  /* 0x00000000005ce947 */ /* 0x000fea0003800000 */
[----:B-1----:R-:W1:Y:S02]  /*3170*/  LDS R3, [UR6+0x10] ;  /* 0x00001006ff037984 */ /* 0x002e640008000800 */
[----:B-1----:R-:W-:-:S04]  /*3180*/  SHF.L.U32 R3, R3, 0x1f, RZ ;  /* 0x0000001f03037819 */ /* 0x002fc800000006ff */
[----:B------:R-:W1:Y:S02]  /*3190*/  SYNCS.PHASECHK.TRANS64.TRYWAIT P0, [UR6+0x8], R3 ;  /* 0x00000803ff0075a7 */ /* 0x000e640008001106 */
[----:B-1----:R-:W-:Y:S05]  /*31a0*/  @P0 BRA `(.L_x_66) ;  /* 0x0000000000080947 */ /* 0x002fea0003800000 */
[----:B------:R-:W1:Y:S02]  /*31b0*/  SYNCS.PHASECHK.TRANS64.TRYWAIT P0, [UR6+0x8], R3 ;  /* 0x00000803ff0075a7 */ /* 0x000e640008001106 */
[----:B-1----:R-:W-:Y:S05]  /*31c0*/  @!P0 BRA `(.L_x_67) ;  /* 0x0000008400f88947 */ /* 0x002fea0003800000 */
.L_x_66:
[----:B------:R-:W2:Y:S01]  /*31d0*/  LDS R5, [UR37+0x130] ;  /* 0x00013025ff057984 */ /* 0x000ea20008000800 */
[----:B-1----:R-:W-:Y:S02]  /*31e0*/  HFMA2 R2, -RZ, RZ, 0, 5.9604644775390625e-08 ;  /* 0x00000001ff027431 */ /* 0x002fe400000001ff */
[----:B------:R-:W-:Y:S01]  /*31f0*/  IMAD.MOV.U32 R3, RZ, RZ, 0xffff ;  /* 0x0000ffffff037424 */ /* 0x000fe200078e00ff */
[----:B------:R-:W-:Y:S01]  /*3200*/  UPRMT UR7, UR4, 0x654, UR8 ;  /* 0x0000065404077896 */ /* 0x000fe20008000008 */
[----:B--2---:R-:W-:-:S03]  /*3210*/  IMAD.SHL.U32 R4, R5, 0x20, RZ ;  /* 0x0000002005047824 */ /* 0x004fc600078e00ff */
[-C--:B------:R-:W-:Y:S02]  /*3220*/  SHF.L.U32 R3, R3, R5.reuse, RZ ;  /* 0x0000000503037219 */ /* 0x080fe400000006ff */
[----:B------:R-:W-:Y:S01]  /*3230*/  SHF.L.U32 R5, R2, R5, RZ ;  /* 0x0000000502057219 */ /* 0x000fe200000006ff */
[----:B------:R2:W-:Y:S04]  /*3240*/  STS [UR37+0x130], R4 ;  /* 0x00013004ff007988 */ /* 0x0005e80008000825 */
[----:B------:R2:W-:Y:S04]  /*3250*/  ATOMS.OR RZ, [UR6+0x14], R3 ;  /* 0x00001403ffff798c */ /* 0x0005e8000b000006 */
[----:B------:R2:W-:Y:S01]  /*3260*/  ATOMS.OR RZ, [UR6+0x18], R5 ;  /* 0x00001805ffff798c */ /* 0x0005e2000b000006 */
[----:B------:R-:W-:Y:S03]  /*3270*/  SYNCS.ARRIVE.TRANS64.RED.A1T0 RZ, [UR7], RZ ;  /* 0x000000ffffff79a7 */ /* 0x000fe60008100407 */
[----:B------:R2:W-:Y:S01]  /*3280*/  ATOMS.XOR RZ, [UR6+0x10], R2 ;  /* 0x00001002ffff798c */ /* 0x0005e2000b800006 */
[----:B------:R-:W-:Y:S05]  /*3290*/  BRA `(.L_x_64) ;  /* 0x0000000000107947 */ /* 0x000fea0003800000 */
.L_x_57:
[----:B------:R-:W-:-:S05]  /*32a0*/  MOV R2, 0xffffffff ;  /* 0xffffffff00027802 */ /* 0x000fca0000000f00 */
[----:B------:R1:W-:Y:S02]  /*32b0*/  STS [UR37+0x130], R2 ;  /* 0x00013002ff007988 */ /* 0x0003e40008000825 */
[----:B-1----:R-:W-:Y:S02]  /*32c0*/  MOV R2, 0x32e0 ;  /* 0x000032e000027802 */ /* 0x002fe40000000f00 */
[----:B-----5:R-:W-:Y:S05]  /*32d0*/  CALL.REL.NOINC `($__internal_1_$__cuda_sm10x_tcgen05_guardrail_trap_phase_invalid_during_alloc) ;  /* 0x0000008c009c7944 */ /* 0x020fea0003c00000 */
.L_x_64:
[----:B------:R-:W-:Y:S05]  /*32e0*/  WARPSYNC.ALL ;  /* 0x0000000000007948 */ /* 0x000fea0003800000 */
[----:B------:R-:W3:Y:S01]  /*32f0*/  S2UR UR7, SR_CgaCtaId ;  /* 0x00000000000779c3 */ /* 0x000ee20000008800 */
[----:B------:R-:W-:Y:S01]  /*3300*/  UMOV UR6, 0x400 ;  /* 0x0000040000067882 */ /* 0x000fe20000000000 */
[----:B------:R-:W-:-:S06]  /*3310*/  NOP ;  /* 0x0000000000007918 */ /* 0x000fcc0000000000 */
[----:B------:R-:W-:Y:S06]  /*3320*/  BAR.ARV 0x6, 0xa0 ;  /* 0x0182800000007b1d */ /* 0x000fec0000002000 */
[----:B------:R-:W4:Y:S01]  /*3330*/  LDCU UR8, c[0x0][0x38c] ;  /* 0x00007180ff0877ac */ /* 0x000f220008000800 */
[----:B------:R-:W-:Y:S01]  /*3340*/  LOP3.LUT R0, R0, 0xffff, RZ, 0xc0, !PT ;  /* 0x0000ffff00007812 */ /* 0x000fe200078ec0ff */
[----:B-1----:R-:W-:Y:S01]  /*3350*/  IMAD.MOV.U32 R9, RZ, RZ, 0x1 ;  /* 0x00000001ff097424 */ /* 0x002fe200078e00ff */
[----:B------:R-:W-:Y:S01]  /*3360*/  LOP3.LUT R8, R8, 0xffff, RZ, 0xc0, !PT ;  /* 0x0000ffff08087812 */ /* 0x000fe200078ec0ff */
[----:B------:R-:W-:Y:S01]  /*3370*/  UMOV UR19, URZ ;  /* 0x000000ff00137c82 */ /* 0x000fe20008000000 */
[----:B------:R-:W-:Y:S01]  /*3380*/  R2UR UR11, R0 ;  /* 0x00000000000b72ca */ /* 0x000fe200000e0000 */
[----:B------:R-:W-:Y:S01]  /*3390*/  UMOV UR18, URZ ;  /* 0x000000ff00127c82 */ /* 0x000fe20008000000 */
[----:B------:R-:W-:Y:S01]  /*33a0*/  R2UR UR12, R8 ;  /* 0x00000000080c72ca */ /* 0x000fe200000e0000 */
[----:B------:R-:W-:Y:S01]  /*33b0*/  IMAD.MOV.U32 R8, RZ, RZ, RZ ;  /* 0x000000ffff087224 */ /* 0x000fe200078e00ff */
[----:B------:R-:W-:Y:S01]  /*33c0*/  UMOV UR17, URZ ;  /* 0x000000ff00117c82 */ /* 0x000fe20008000000 */
[----:B---3--:R-:W-:-:S02]  /*33d0*/  ULEA UR7, UR7, UR6, 0x18 ;  /* 0x0000000607077291 */ /* 0x008fc4000f8ec0ff */
[----:B------:R-:W-:Y:S02]  /*33e0*/  UISETP.NE.AND UP2, UPT, UR5, URZ, UPT ;  /* 0x000000ff0500728c */ /* 0x000fe4000bf45270 */
[----:B------:R-:W-:Y:S02]  /*33f0*/  UIADD3 UR13, UPT, UPT, UR7, 0x10800, URZ ;  /* 0x00010800070d7890 */ /* 0x000fe4000fffe0ff */
[----:B------:R-:W-:Y:S02]  /*3400*/  UIADD3 UR14, UPT, UPT, UR7, 0x24800, URZ ;  /* 0x00024800070e7890 */ /* 0x000fe4000fffe0ff */
[----:B----4-:R-:W-:Y:S01]  /*3410*/  UIADD3 UR8, UPT, UPT, UR8, 0x3f, URZ ;  /* 0x0000003f08087890 */ /* 0x010fe2000fffe0ff */
[----:B--2---:R-:W1:Y:S01]  /*3420*/  LDS R2, [UR7+0x130] ;  /* 0x00013007ff027984 */ /* 0x004e620008000800 */
[----:B------:R-:W-:Y:S02]  /*3430*/  USHF.R.U32.HI UR13, URZ, 0x4, UR13 ;  /* 0x00000004ff0d7899 */ /* 0x000fe4000801160d */
[----:B------:R-:W-:-:S02]  /*3440*/  USHF.R.S32.HI UR6, URZ, 0x1f, UR8 ;  /* 0x0000001fff067899 */ /* 0x000fc40008011408 */
[----:B------:R-:W-:Y:S02]  /*3450*/  USHF.R.U32.HI UR14, URZ, 0x4, UR14 ;  /* 0x00000004ff0e7899 */ /* 0x000fe4000801160e */
[----:B------:R-:W-:Y:S02]  /*3460*/  ULEA.HI UR6, UR6, UR8, URZ, 0x6 ;  /* 0x0000000806067291 */ /* 0x000fe4000f8f30ff */
[----:B------:R-:W-:Y:S02]  /*3470*/  ULOP3.LUT UR13, UR13, 0x3fff, URZ, 0xc0, !UPT ;  /* 0x00003fff0d0d7892 */ /* 0x000fe4000f8ec0ff */
[----:B------:R-:W-:Y:S02]  /*3480*/  USHF.R.S32.HI UR6, URZ, 0x6, UR6 ;  /* 0x00000006ff067899 */ /* 0x000fe40008011406 */
[----:B------:R-:W-:Y:S02]  /*3490*/  ULOP3.LUT UR14, UR14, 0x3fff, URZ, 0xc0, !UPT ;  /* 0x00003fff0e0e7892 */ /* 0x000fe4000f8ec0ff */
[----:B------:R-:W-:Y:S01]  /*34a0*/  UISETP.LT.AND UP0, UPT, UR6, 0x1, UPT ;  /* 0x000000010600788c */ /* 0x000fe2000bf01270 */
[----:B------:R-:W-:Y:S01]  /*34b0*/  UMOV UR28, 0x0 ;  /* 0x00000000001c7882 */ /* 0x000fe20000000000 */
[----:B------:R-:W-:Y:S01]  /*34c0*/  UMOV UR29, 0x10400490 ;  /* 0x10400490001d7882 */ /* 0x000fe20000000000 */
[----:B------:R-:W-:-:S02]  /*34d0*/  ULOP3.LUT UR13, UR13, 0x10000, URZ, 0xfc, !UPT ;  /* 0x000100000d0d7892 */ /* 0x000fc4000f8efcff */
[----:B------:R-:W-:Y:S02]  /*34e0*/  ULOP3.LUT UR14, UR14, 0x10000, URZ, 0xfc, !UPT ;  /* 0x000100000e0e7892 */ /* 0x000fe4000f8efcff */
[----:B------:R-:W-:Y:S01]  /*34f0*/  USEL UR20, UR6, 0x1, !UP0 ;  /* 0x0000000106147887 */ /* 0x000fe2000c000000 */
[----:B------:R-:W-:Y:S01]  /*3500*/  UMOV UR26, 0x0 ;  /* 0x00000000001a7882 */ /* 0x000fe20000000000 */
[----:B------:R-:W-:Y:S01]  /*3510*/  UMOV UR27, 0x10400490 ;  /* 0x10400490001b7882 */ /* 0x000fe20000000000 */
[----:B------:R-:W-:Y:S01]  /*3520*/  UMOV UR24, 0x0 ;  /* 0x0000000000187882 */ /* 0x000fe20000000000 */
[----:B------:R-:W-:Y:S01]  /*3530*/  UMOV UR25, 0x10400490 ;  /* 0x1040049000197882 */ /* 0x000fe20000000000 */
[----:B------:R-:W-:Y:S01]  /*3540*/  UMOV UR22, 0x0 ;  /* 0x0000000000167882 */ /* 0x000fe20000000000 */
[----:B------:R-:W-:Y:S01]  /*3550*/  UMOV UR23, 0x10400490 ;  /* 0x1040049000177882 */ /* 0x000fe20000000000 */
[----:B-1----:R-:W-:Y:S02]  /*3560*/  R2UR UR21, R2 ;  /* 0x00000000021572ca */ /* 0x002fe400000e0000 */
[----:B------:R-:W-:-:S13]  /*3570*/  CS2R R2, SRZ ;  /* 0x0000000000027805 */ /* 0x000fda000001ff00 */
.L_x_75:
[C---:B------:R-:W-:Y:S02]  /*3580*/  LEA R0, R8.reuse, UR7, 0x3 ;  /* 0x0000000708007c11 */ /* 0x040fe4000f8e18ff */
[----:B------:R-:W-:Y:S02]  /*3590*/  SHF.L.U32 R5, R3, 0x1f, RZ ;  /* 0x0000001f03057819 */ /* 0x000fe400000006ff */
[----:B------:R-:W-:Y:S02]  /*35a0*/  LEA R4, R8, UR7, 0x4 ;  /* 0x0000000708047c11 */ /* 0x000fe4000f8e20ff */
[----:B------:R-:W1:Y:S02]  /*35b0*/  SYNCS.PHASECHK.TRANS64.TRYWAIT P0, [R0+URZ+0xa0], R5 ;  /* 0x0000a005000075a7 */ /* 0x000e6400080011ff */
[----:B-1-34-:R-:W-:Y:S05]  /*35c0*/  @!P0 BRA `(.L_x_68) ;  /* 0x0000008400108947 */ /* 0x01afea0003800000 */
.L_x_168:
[----:B-1----:R-:W1:Y:S01]  /*35d0*/  LDS.128 R4, [R4+0x110] ;  /* 0x0001100004047984 */ /* 0x002e620000000c00 */
[----:B------:R-:W-:Y:S02]  /*35e0*/  VIADD R0, R0, 0xb0 ;  /* 0x000000b000007836 */ /* 0x000fe40000000000 */
[----:B------:R-:W-:Y:S01]  /*35f0*/  VIADD R8, R8, 0x1 ;  /* 0x0000000108087836 */ /* 0x000fe20000000000 */
[----:B------:R-:W-:Y:S01]  /*3600*/  @!PT LDS RZ, [RZ] ;  /* 0x00000000fffff984 */ /* 0x000fe20000000800 */
[----:B------:R-:W-:Y:S01]  /*3610*/  @!PT LDS RZ, [RZ] ;  /* 0x00000000fffff984 */ /* 0x000fe20000000800 */
[----:B------:R-:W-:Y:S01]  /*3620*/  @!PT LDS RZ, [RZ] ;  /* 0x00000000fffff984 */ /* 0x000fe20000000800 */
[----:B------:R-:W-:Y:S01]  /*3630*/  @!PT LDS RZ, [RZ] ;  /* 0x00000000fffff984 */ /* 0x000fe20000000800 */
[----:B------:R2:W-:Y:S06]  /*3640*/  MEMBAR.ALL.CTA ;  /* 0x0000000000007992 */ /* 0x0005ec0000008000 */
[----:B--2---:R-:W2:Y:S01]  /*3650*/  FENCE.VIEW.ASYNC.S ;  /* 0x00000000000073c6 */ /* 0x004ea20000000000 */
[----:B------:R-:W-:-:S04]  /*3660*/  PRMT R0, RZ, 0x654, R0 ;  /* 0x00000654ff007816 */ /* 0x000fc80000000000 */
[----:B--2---:R2:W-:Y:S01]  /*3670*/  SYNCS.ARRIVE.TRANS64.RED.A1T0 RZ, [R0+URZ], RZ ;  /* 0x000000ff00ff79a7 */ /* 0x0045e200081004ff */
[----:B-1----:R-:W-:Y:S01]  /*3680*/  LOP3.LUT P1, RZ, R6, 0x1, RZ, 0xc0, !PT ;  /* 0x0000000106ff7812 */ /* 0x002fe2000782c0ff */
[----:B--2---:R-:W-:-:S12]  /*3690*/  BRA.U UP2, `(.L_x_69) ;  /* 0x0000000502087547 */ /* 0x004fd8000b800000 */
[----:B------:R-:W1:Y:S01]  /*36a0*/  LDCU UR8, c[0x0][0x38c] ;  /* 0x00007180ff0877ac */ /* 0x000e620008000800 */
[----:B------:R-:W-:Y:S02]  /*36b0*/  PLOP3.LUT P2, PT, PT, PT, PT, 0x80, 0x8 ;  /* 0x000000000008781c */ /* 0x000fe40003f4f070 */
[----:B------:R-:W-:Y:S01]  /*36c0*/  SHF.L.U32 R5, R9, 0x1f, RZ ;  /* 0x0000001f09057819 */ /* 0x000fe200000006ff */
[----:B------:R-:W-:Y:S02]  /*36d0*/  ULEA UR9, UR19, UR7, 0x3 ;  /* 0x0000000713097291 */ /* 0x000fe4000f8e18ff */
[----:B------:R-:W-:Y:S02]  /*36e0*/  ULEA UR10, UR19, UR21, 0x8 ;  /* 0x00000015130a7291 */ /* 0x000fe4000f8e40ff */
[----:B-1----:R-:W-:-:S06]  /*36f0*/  UISETP.GE.AND UP0, UPT, UR8, 0x1, UPT ;  /* 0x000000010800788c */ /* 0x002fcc000bf06270 */
[----:B------:R-:W-:-:S05]  /*3700*/  PLOP3.LUT P0, PT, PT, PT, UP0, 0x80, 0x8 ;  /* 0x000000000008781c */ /* 0x000fca0003f0f008 */
[----:B------:R-:W-:-:S08]  /*3710*/  @UP0 ULEA UR8, UR18, UR7, 0x3 ;  /* 0x0000000712080291 */ /* 0x000fd0000f8e18ff */
[----:B------:R-:W-:-:S04]  /*3720*/  @P0 SHF.L.U32 R0, R2, 0x1f, RZ ;  /* 0x0000001f02000819 */ /* 0x000fc800000006ff */
[----:B------:R1:W2:Y:S01]  /*3730*/  @P0 SYNCS.PHASECHK.TRANS64.TRYWAIT P2, [UR8], R0 ;  /* 0x00000000ff0005a7 */ /* 0x0002a20008041108 */
[----:B------:R-:W3:Y:S02]  /*3740*/  SYNCS.PHASECHK.TRANS64.TRYWAIT P0, [UR9+0xd0], R5 ;  /* 0x0000d005ff0075a7 */ /* 0x000ee40008001109 */
[----:B-123--:R-:W-:Y:S05]  /*3750*/  @!P0 BRA `(.L_x_70) ;  /* 0x0000008000c08947 */ /* 0x00efea0003800000 */
.L_x_170:
[----:B------:R-:W-:Y:S01]  /*3760*/  UMOV UR16, UR17 ;  /* 0x0000001100107c82 */ /* 0x000fe20008000000 */
[----:B------:R-:W-:Y:S05]  /*3770*/  BRA.U !UP0, `(.L_x_71) ;  /* 0x0000000108c07547 */ /* 0x000fea000b800000 */
[----:B------:R-:W-:Y:S02]  /*3780*/  UIADD3 UR16, UPT, UPT, UR20, UR17, URZ ;  /* 0x0000001114107290 */ /* 0x000fe4000fffe0ff */
[----:B------:R-:W-:Y:S01]  /*3790*/  UPLOP3.LUT UP3, UPT, UPT, UPT, UPT, 0x40, 0x4 ;  /* 0x000000000004789c */ /* 0x000fe20003f6e870 */
[----:B------:R-:W-:Y:S01]  /*37a0*/  UMOV UR15, UR6 ;  /* 0x00000006000f7c82 */ /* 0x000fe20008000000 */
[----:B------:R-:W-:-:S09]  /*37b0*/  UMOV UR46, UR18 ;  /* 0x00000012002e7c82 */ /* 0x000fd20008000000 */
.L_x_74:
[----:B--2---:R-:W-:Y:S01]  /*37c0*/  ULEA UR8, UR46, UR7, 0x3 ;  /* 0x000000072e087291 */ /* 0x004fe2000f8e18ff */
[----:B---3--:R-:W-:Y:S11]  /*37d0*/  @P2 BRA `(.L_x_72) ;  /* 0x00000000000c2947 */ /* 0x008ff60003800000 */
[----:B-1----:R-:W-:Y:S04]  /*37e0*/  SHF.L.U32 R5, R2, 0x1f, RZ ;  /* 0x0000001f02057819 */ /* 0x002fe800000006ff */
[----:B------:R-:W1:Y:S02]  /*37f0*/  SYNCS.PHASECHK.TRANS64.TRYWAIT P0, [UR8], R5 ;  /* 0x00000005ff0075a7 */ /* 0x000e640008001108 */
[----:B-1----:R-:W-:Y:S05]  /*3800*/  @!P0 BRA `(.L_x_73) ;  /* 0x0000008000ac8947 */ /* 0x002fea0003800000 */
.L_x_72:
[----:B------:R-:W-:Y:S01]  /*3810*/  UISETP.NE.AND UP0, UPT, UR15, 0x1, UPT ;  /* 0x000000010f00788c */ /* 0x000fe2000bf05270 */
[----:B------:R-:W-:Y:S01]  /*3820*/  PLOP3.LUT P2, PT, PT, PT, PT, 0x80, 0x8 ;  /* 0x000000000008781c */ /* 0x000fe20003f4f070 */
[----:B------:R-:W-:Y:S02]  /*3830*/  UIADD3 UR18, UPT, UPT, UR46, 0x1, URZ ;  /* 0x000000012e127890 */ /* 0x000fe4000fffe0ff */
[----:B------:R-:W-:Y:S02]  /*3840*/  ULEA UR32, UR46, UR14, 0xa ;  /* 0x0000000e2e207291 */ /* 0x000fe4000f8e50ff */
[----:B------:R-:W-:Y:S01]  /*3850*/  UISETP.NE.AND UP1, UPT, UR18, 0x5, UPT ;  /* 0x000000051200788c */ /* 0x000fe2000bf25270 */
[----:B------:R-:W-:Y:S01]  /*3860*/  PLOP3.LUT P0, PT, PT, PT, UP0, 0x80, 0x8 ;  /* 0x000000000008781c */ /* 0x000fe20003f0f008 */
[----:B------:R-:W-:Y:S02]  /*3870*/  UIADD3 UR44, UPT, UPT, UR32, 0x2, URZ ;  /* 0x00000002202c7890 */ /* 0x000fe4000fffe0ff */
[----:B------:R-:W-:Y:S02]  /*3880*/  USEL UR31, URZ, 0x1, UP1 ;  /* 0x00000001ff1f7887 */ /* 0x000fe40008800000 */
[----:B------:R-:W-:Y:S02]  /*3890*/  USEL UR18, UR18, URZ, UP1 ;  /* 0x000000ff12127287 */ /* 0x000fe40008800000 */
[----:B------:R-:W-:Y:S02]  /*38a0*/  UIADD3 UR40, UPT, UPT, UR32, 0x4, URZ ;  /* 0x0000000420287890 */ /* 0x000fe4000fffe0ff */
[----:B------:R-:W-:Y:S01]  /*38b0*/  @UP0 ULEA UR30, UR18, UR7, 0x3 ;  /* 0x00000007121e0291 */ /* 0x000fe2000f8e18ff */
[----:B------:R-:W-:Y:S01]  /*38c0*/  LOP3.LUT R2, R2, UR31, RZ, 0x3c, !PT ;  /* 0x0000001f02027c12 */ /* 0x000fe2000f8e3cff */
[----:B------:R-:W-:Y:S02]  /*38d0*/  UIADD3 UR36, UPT, UPT, UR32, 0x6, URZ ;  /* 0x0000000620247890 */ /* 0x000fe4000fffe0ff */
[----:B------:R-:W-:Y:S01]  /*38e0*/  UIADD3 UR8, UPT, UPT, UR8, 0x28, URZ ;  /* 0x0000002808087890 */ /* 0x000fe2000fffe0ff */
[----:B-1----:R-:W-:Y:S01]  /*38f0*/  @P0 SHF.L.U32 R0, R2, 0x1f, RZ ;  /* 0x0000001f02000819 */ /* 0x002fe200000006ff */
[----:B------:R-:W-:Y:S02]  /*3900*/  UIADD3 UR17, UPT, UPT, UR17, 0x1, URZ ;  /* 0x0000000111117890 */ /* 0x000fe4000fffe0ff */
[----:B------:R-:W-:Y:S01]  /*3910*/  UIADD3 UR15, UPT, UPT, UR15, -0x1, URZ ;  /* 0xffffffff0f0f7890 */ /* 0x000fe2000fffe0ff */
[----:B------:R2:W3:Y:S01]  /*3920*/  @P0 SYNCS.PHASECHK.TRANS64.TRYWAIT P2, [UR30], R0 ;  /* 0x00000000ff0005a7 */ /* 0x0004e2000804111e */
[----:B------:R-:W-:Y:S02]  /*3930*/  ULEA UR30, UR46, UR13, 0xa ;  /* 0x0000000d2e1e7291 */ /* 0x000fe4000f8e50ff */
[----:B------:R-:W-:Y:S02]  /*3940*/  UISETP.NE.AND UP0, UPT, UR17, UR16, UPT ;  /* 0x000000101100728c */ /* 0x000fe4000bf05270 */
[----:B------:R-:W-:Y:S02]  /*3950*/  UIADD3 UR42, UPT, UPT, UR30, 0x2, URZ ;  /* 0x000000021e2a7890 */ /* 0x000fe4000fffe0ff */
[----:B------:R-:W-:Y:S02]  /*3960*/  UIADD3 UR38, UPT, UPT, UR30, 0x4, URZ ;  /* 0x000000041e267890 */ /* 0x000fe4000fffe0ff */
[----:B------:R-:W-:Y:S01]  /*3970*/  UIADD3 UR34, UPT, UPT, UR30, 0x6, URZ ;  /* 0x000000061e227890 */ /* 0x000fe2000fffe0ff */
[----:B------:R-:W-:Y:S01]  /*3980*/  UMOV UR33, 0x40004040 ;  /* 0x4000404000217882 */ /* 0x000fe20000000000 */
[----:B------:R-:W-:Y:S01]  /*3990*/  UMOV UR31, 0x40004040 ;  /* 0x40004040001f7882 */ /* 0x000fe20000000000 */
[----:B------:R-:W-:Y:S01]  /*39a0*/  UMOV UR45, 0x40004040 ;  /* 0x40004040002d7882 */ /* 0x000fe20000000000 */
[----:B------:R2:W-:Y:S01]  /*39b0*/  UTCHMMA.2CTA gdesc[UR30], gdesc[UR32], tmem[UR10], tmem[UR28], idesc[UR29], UP3 ;  /* 0x00ff1c201e0075ea */ /* 0x0005e20009a0000a */
[----:B------:R-:W-:Y:S01]  /*39c0*/  UPLOP3.LUT UP3, UPT, UPT, UPT, UPT, 0x80, 0x8 ;  /* 0x000000000008789c */ /* 0x000fe20003f6f070 */
[----:B------:R-:W-:Y:S01]  /*39d0*/  UMOV UR43, 0x40004040 ;  /* 0x40004040002b7882 */ /* 0x000fe20000000000 */
[----:B------:R-:W-:Y:S01]  /*39e0*/  UMOV UR41, 0x40004040 ;  /* 0x4000404000297882 */ /* 0x000fe20000000000 */
[----:B------:R2:W-:Y:S01]  /*39f0*/  UTCHMMA.2CTA gdesc[UR42], gdesc[UR44], tmem[UR10], tmem[UR26], idesc[UR27], UPT ;  /* 0x00ff1a2c2a0075ea */ /* 0x0005e2000ba0000a */
[----:B------:R-:W-:Y:S01]  /*3a00*/  UMOV UR39, 0x40004040 ;  /* 0x4000404000277882 */ /* 0x000fe20000000000 */
[----:B------:R-:W-:Y:S01]  /*3a10*/  UMOV UR37, 0x40004040 ;  /* 0x4000404000257882 */ /* 0x000fe20000000000 */
[----:B------:R-:W-:Y:S01]  /*3a20*/  UMOV UR35, 0x40004040 ;  /* 0x4000404000237882 */ /* 0x000fe20000000000 */
[----:B------:R2:W-:Y:S01]  /*3a30*/  UTCHMMA.2CTA gdesc[UR38], gdesc[UR40], tmem[UR10], tmem[UR24], idesc[UR25], UPT ;  /* 0x00ff1828260075ea */ /* 0x0005e2000ba0000a */
[----:B------:R2:W-:Y:S01]  /*3a40*/  UTCHMMA.2CTA gdesc[UR34], gdesc[UR36], tmem[UR10], tmem[UR22], idesc[UR23], UPT ;  /* 0x00ff1624220075ea */ /* 0x0005e2000ba0000a */
[----:B------:R2:W-:Y:S01]  /*3a50*/  UTCBAR.2CTA.MULTICAST [UR8], URZ, UR12 ;  /* 0x000000ff080073e9 */ /* 0x0005e2000820080c */
[----:B------:R-:W-:Y:S01]  /*3a60*/  UMOV UR46, UR18 ;  /* 0x00000012002e7c82 */ /* 0x000fe20008000000 */
[----:B------:R-:W-:Y:S05]  /*3a70*/  BRA.U UP0, `(.L_x_74) ;  /* 0xfffffffd00507547 */ /* 0x000fea000b83ffff */
.L_x_71:
[----:B------:R-:W-:Y:S01]  /*3a80*/  UIADD3 UR9, UPT, UPT, UR9, 0xc0, URZ ;  /* 0x000000c009097890 */ /* 0x000fe2000fffe0ff */
[----:B------:R-:W-:-:S08]  /*3a90*/  UMOV UR17, UR16 ;  /* 0x0000001000117c82 */ /* 0x000fd00008000000 */
[----:B------:R4:W-:Y:S01]  /*3aa0*/  UTCBAR.2CTA.MULTICAST [UR9], URZ, UR11 ;  /* 0x000000ff090073e9 */ /* 0x0009e2000820080b */
[----:B------:R-:W-:Y:S02]  /*3ab0*/  NOP ;  /* 0x0000000000007918 */ /* 0x000fe40000000000 */
.L_x_69:
[----:B------:R-:W-:Y:S01]  /*3ac0*/  UIADD3 UR19, UPT, UPT, UR19, 0x1, URZ ;  /* 0x0000000113137890 */ /* 0x000fe2000fffe0ff */
[----:B------:R-:W-:-:S03]  /*3ad0*/  ISETP.NE.AND P0, PT, R8, 0x2, PT ;  /* 0x000000020800780c */ /* 0x000fc60003f05270 */
[----:B------:R-:W-:Y:S01]  /*3ae0*/  UISETP.NE.AND UP0, UPT, UR19, 0x2, UPT ;  /* 0x000000021300788c */ /* 0x000fe2000bf05270 */
[----:B-12---:R-:W-:Y:S02]  /*3af0*/  SEL R0, RZ, 0x1, P0 ;  /* 0x00000001ff007807 */ /* 0x006fe40000000000 */
[----:B------:R-:W-:Y:S01]  /*3b00*/  SEL R8, R8, RZ, P0 ;  /* 0x000000ff08087207 */ /* 0x000fe20000000000 */
[----:B------:R-:W-:Y:S01]  /*3b10*/  USEL UR8, URZ, 0x1, UP0 ;  /* 0x00000001ff087887 */ /* 0x000fe20008000000 */
[----:B------:R-:W-:Y:S01]  /*3b20*/  LOP3.LUT R3, R3, R0, RZ, 0x3c, !PT ;  /* 0x0000000003037212 */ /* 0x000fe200078e3cff */
[----:B------:R-:W-:-:S04]  /*3b30*/  USEL UR19, UR19, URZ, UP0 ;  /* 0x000000ff13137287 */ /* 0x000fc80008000000 */
[----:B------:R-:W-:Y:S01]  /*3b40*/  LOP3.LUT R9, R9, UR8, RZ, 0x3c, !PT ;  /* 0x0000000809097c12 */ /* 0x000fe2000f8e3cff */
[----:B------:R-:W-:Y:S07]  /*3b50*/  @P1 BRA `(.L_x_75) ;  /* 0xfffffff800881947 */ /* 0x000fee000383ffff */
[----:B------:R-:W1:Y:S01]  /*3b60*/  S2UR UR6, SR_CgaCtaId ;  /* 0x00000000000679c3 */ /* 0x000e620000008800 */
[----:B------:R-:W-:Y:S01]  /*3b70*/  ELECT P0, URZ, PT ;  /* 0x0000000000ff782f */ /* 0x000fe20003800000 */
[----:B------:R-:W-:Y:S01]  /*3b80*/  HFMA2 R0, -RZ, RZ, 0, 5.9604644775390625e-08 ;  /* 0x00000001ff007431 */ /* 0x000fe200000001ff */
[----:B------:R-:W-:-:S05]  /*3b90*/  UMOV UR8, 0x40 ;  /* 0x0000004000087882 */ /* 0x000fca0000000000 */
[----:B------:R-:W-:Y:S01]  /*3ba0*/  UVIRTCOUNT.DEALLOC.SMPOOL 0x80 ;  /* 0x000000800000784c */ /* 0x000fe20000000000 */
[----:B------:R-:W-:Y:S02]  /*3bb0*/  UISETP.NE.AND UP0, UPT, UR5, URZ, UPT ;  /* 0x000000ff0500728c */ /* 0x000fe4000bf05270 */
[----:B-1----:R-:W-:-:S09]  /*3bc0*/  ULEA UR6, UR6, UR8, 0x18 ;  /* 0x0000000806067291 */ /* 0x002fd2000f8ec0ff */
[----:B------:R1:W-:Y:S01]  /*3bd0*/  @P0 STS.U8 [UR6+0x1c], R0 ;  /* 0x00001c00ff000988 */ /* 0x0003e20008000006 */
[----:B------:R-:W-:Y:S05]  /*3be0*/  BRA.U UP0, `(.L_x_76) ;  /* 0x0000000100587547 */ /* 0x000fea000b800000 */
[----:B------:R-:W-:Y:S01]  /*3bf0*/  UIADD3 UR8, UPT, UPT, UR7, 0xd0, URZ ;  /* 0x000000d007087890 */ /* 0x000fe2000fffe0ff */
[----:B------:R-:W-:-:S03]  /*3c00*/  SHF.L.U32 R3, R9, 0x1f, RZ ;  /* 0x0000001f09037819 */ /* 0x000fc600000006ff */
[----:B------:R-:W-:-:S09]  /*3c10*/  ULEA UR5, UR19, UR8, 0x3 ;  /* 0x0000000813057291 */ /* 0x000fd2000f8e18ff */
[----:B------:R-:W2:Y:S02]  /*3c20*/  SYNCS.PHASECHK.TRANS64.TRYWAIT P0, [UR5], R3 ;  /* 0x00000003ff0075a7 */ /* 0x000ea40008001105 */
[----:B--2---:R-:W-:Y:S05]  /*3c30*/  @!P0 BRA `(.L_x_77) ;  /* 0x0000007c00b88947 */ /* 0x004fea0003800000 */
.L_x_173:
[----:B----4-:R-:W-:-:S04]  /*3c40*/  UIADD3 UR9, UPT, UPT, UR19, 0x1, URZ ;  /* 0x0000000113097890 */ /* 0x010fc8000fffe0ff */
[----:B------:R-:W-:-:S04]  /*3c50*/  UISETP.NE.AND UP1, UPT, UR9, 0x2, UPT ;  /* 0x000000020900788c */ /* 0x000fc8000bf25270 */
[----:B------:R-:W-:Y:S02]  /*3c60*/  USEL UR5, URZ, 0x1, UP1 ;  /* 0x00000001ff057887 */ /* 0x000fe40008800000 */
[----:B------:R-:W-:-:S04]  /*3c70*/  USEL UR9, UR9, URZ, UP1 ;  /* 0x000000ff09097287 */ /* 0x000fc80008800000 */
[----:B------:R-:W-:Y:S01]  /*3c80*/  ULEA UR9, UR9, UR8, 0x3 ;  /* 0x0000000809097291 */ /* 0x000fe2000f8e18ff */
[----:B-1----:R-:W-:-:S04]  /*3c90*/  LOP3.LUT R3, R9, UR5, RZ, 0x3c, !PT ;  /* 0x0000000509037c12 */ /* 0x002fc8000f8e3cff */
[----:B------:R-:W-:Y:S01]  /*3ca0*/  SHF.L.U32 R3, R3, 0x1f, RZ ;  /* 0x0000001f03037819 */ /* 0x000fe200000006ff */
[----:B------:R-:W-:-:S04]  /*3cb0*/  IMAD.U32 R0, RZ, RZ, UR9 ;  /* 0x00000009ff007e24 */ /* 0x000fc8000f8e00ff */
[----:B------:R1:W2:Y:S03]  /*3cc0*/  SYNCS.PHASECHK.TRANS64.TRYWAIT P0, [R0+URZ], R3 ;  /* 0x00000003000075a7 */ /* 0x0002a600080011ff */
[----:B--2---:R-:W-:Y:S05]  /*3cd0*/  @!P0 NANOSLEEP.SYNCS 0x989680 ;  /* 0x009896800000895d */ /* 0x004fea0003900000 */
[----:B------:R-:W2:Y:S02]  /*3ce0*/  @!P0 SYNCS.PHASECHK.TRANS64 P0, [R0+URZ], R3 ;  /* 0x00000003000085a7 */ /* 0x000ea400080010ff */
[----:B--2---:R-:W-:Y:S05]  /*3cf0*/  @P0 BRA `(.L_x_78) ;  /* 0x0000000000200947 */ /* 0x004fea0003800000 */
.L_x_79:
[----:B--2---:R2:W4:Y:S02]  /*3d00*/  SYNCS.PHASECHK.TRANS64.TRYWAIT P0, [R0+URZ], R3 ;  /* 0x00000003000075a7 */ /* 0x00452400080011ff */
[----:B----4-:R-:W-:Y:S05]  /*3d10*/  @!P0 NANOSLEEP.SYNCS 0x989680 ;  /* 0x009896800000895d */ /* 0x010fea0003900000 */
[----:B------:R-:W4:Y:S02]  /*3d20*/  @!P0 SYNCS.PHASECHK.TRANS64 P0, [R0+URZ], R3 ;  /* 0x00000003000085a7 */ /* 0x000f2400080010ff */
[----:B----4-:R-:W-:Y:S05]  /*3d30*/  @!P0 BRA `(.L_x_79) ;  /* 0xfffffffc00f08947 */ /* 0x010fea000383ffff */
[----:B------:R-:W-:Y:S05]  /*3d40*/  BRA `(.L_x_78) ;  /* 0x00000000000c7947 */ /* 0x000fea0003800000 */
.L_x_76:
[----:B------:R-:W-:-:S04]  /*3d50*/  UIADD3 UR5, UPT, UPT, UR7, 0x100, URZ ;  /* 0x0000010007057890 */ /* 0x000fc8000fffe0ff */
[----:B------:R-:W-:-:S09]  /*3d60*/  UPRMT UR5, UR4, 0x654, UR5 ;  /* 0x0000065404057896 */ /* 0x000fd20008000005 */
[----:B------:R-:W-:Y:S03]  /*3d70*/  SYNCS.ARRIVE.TRANS64.RED.A1T0 RZ, [UR5], RZ ;  /* 0x000000ffffff79a7 */ /* 0x000fe60008100405 */
.L_x_78:
[----:B-12---:R-:W-:Y:S01]  /*3d80*/  SHF.L.U32 R3, RZ, 0x1f, RZ ;  /* 0x0000001fff037819 */ /* 0x006fe200000006ff */
[----:B------:R-:W-:Y:S01]  /*3d90*/  UIADD3 UR5, UPT, UPT, UR7, 0x100, URZ ;  /* 0x0000010007057890 */ /* 0x000fe2000fffe0ff */
[----:B------:R-:W-:Y:S02]  /*3da0*/  PLOP3.LUT P0, PT, PT, PT, UP0, 0x80, 0x8 ;  /* 0x000000000008781c */ /* 0x000fe40003f0f008 */
[----:B------:R-:W1:Y:S02]  /*3db0*/  SYNCS.PHASECHK.TRANS64.TRYWAIT P1, [UR7+0x100], R3 ;  /* 0x00010003ff0075a7 */ /* 0x000e640008021107 */
[----:B-1----:R-:W-:Y:S09]  /*3dc0*/  @!P1 BRA `(.L_x_80) ;  /* 0x0000007c006c9947 */ /* 0x002ff20003800000 */
.L_x_175:
[----:B------:R-:W-:Y:S01]  /*3dd0*/  @!UP0 UPRMT UR5, UR4, 0x654, UR5 ;  /* 0x0000065404058896 */ /* 0x000fe20008000005 */
[----:B------:R-:W-:Y:S02]  /*3de0*/  UMOV UR8, 0xffff ;  /* 0x0000ffff00087882 */ /* 0x000fe40000000000 */
[----:B------:R-:W-:-:S06]  /*3df0*/  UMOV UR4, 0x1 ;  /* 0x0000000100047882 */ /* 0x000fcc0000000000 */
[----:B------:R-:W-:Y:S01]  /*3e00*/  @!P0 SYNCS.ARRIVE.TRANS64.RED.A1T0 RZ, [UR5], RZ ;  /* 0x000000ffffff89a7 */ /* 0x000fe20008100405 */
[----:B------:R-:W-:Y:S01]  /*3e10*/  NOP ;  /* 0x0000000000007918 */ /* 0x000fe20000000000 */
[----:B-1----:R-:W1:Y:S01]  /*3e20*/  LDS R0, [UR6+0x14] ;  /* 0x00001406ff007984 */ /* 0x002e620008000800 */
[----:B------:R-:W-:-:S04]  /*3e30*/  ULOP3.LUT UR5, UR21, 0xffff, URZ, 0xc0, !UPT ;  /* 0x0000ffff15057892 */ /* 0x000fc8000f8ec0ff */
[----:B------:R-:W-:-:S04]  /*3e40*/  USHF.R.U32.HI UR5, URZ, 0x5, UR5 ;  /* 0x00000005ff057899 */ /* 0x000fc80008011605 */
[----:B------:R-:W-:Y:S02]  /*3e50*/  USHF.L.U32 UR8, UR8, UR5, URZ ;  /* 0x0000000508087299 */ /* 0x000fe400080006ff */
[----:B------:R-:W-:-:S04]  /*3e60*/  USHF.L.U32 UR4, UR4, UR5, URZ ;  /* 0x0000000504047299 */ /* 0x000fc800080006ff */
[----:B-1----:R-:W-:-:S04]  /*3e70*/  LOP3.LUT R0, R0, UR8, RZ, 0xc0, !PT ;  /* 0x0000000800007c12 */ /* 0x002fc8000f8ec0ff */
[----:B------:R-:W-:-:S13]  /*3e80*/  ISETP.NE.AND P0, PT, R0, UR8, PT ;  /* 0x0000000800007c0c */ /* 0x000fda000bf05270 */
[----:B------:R-:W-:Y:S05]  /*3e90*/  @P0 BRA `(.L_x_81) ;  /* 0x0000000000580947 */ /* 0x000fea0003800000 */
[----:B------:R-:W1:Y:S02]  /*3ea0*/  LDS R0, [UR6+0x18] ;  /* 0x00001806ff007984 */ /* 0x000e640008000800 */
[----:B-1----:R-:W-:-:S04]  /*3eb0*/  LOP3.LUT R0, R0, UR4, RZ, 0xc0, !PT ;  /* 0x0000000400007c12 */ /* 0x002fc8000f8ec0ff */
[----:B------:R-:W-:-:S13]  /*3ec0*/  ISETP.NE.AND P0, PT, R0, UR4, PT ;  /* 0x0000000400007c0c */ /* 0x000fda000bf05270 */
[----:B------:R-:W-:Y:S05]  /*3ed0*/  @P0 BRA `(.L_x_82) ;  /* 0x00000000003c0947 */ /* 0x000fea0003800000 */
[----:B------:R-:W1:Y:S01]  /*3ee0*/  S2R R2, SR_LANEID ;  /* 0x0000000000027919 */ /* 0x000e620000000000 */
[----:B------:R-:W-:Y:S01]  /*3ef0*/  ULOP3.LUT UR8, URZ, UR8, URZ, 0x33, !UPT ;  /* 0x00000008ff087292 */ /* 0x000fe2000f8e33ff */
[----:B------:R-:W-:Y:S01]  /*3f00*/  LOP3.LUT R4, RZ, UR4, RZ, 0x33, !PT ;  /* 0x00000004ff047c12 */ /* 0x000fe2000f8e33ff */
[----:B------:R-:W-:Y:S02]  /*3f10*/  VOTEU.ANY UR7, UPT, PT ;  /* 0x0000000000077886 */ /* 0x000fe400038e0100 */
[----:B------:R-:W-:Y:S01]  /*3f20*/  UFLO.U32 UR7, UR7 ;  /* 0x00000007000772bd */ /* 0x000fe200080e0000 */
[----:B------:R-:W2:Y:S01]  /*3f30*/  REDUX UR4, R4 ;  /* 0x00000000040473c4 */ /* 0x000ea20000000000 */
[----:B------:R-:W-:-:S06]  /*3f40*/  IMAD.U32 R0, RZ, RZ, UR8 ;  /* 0x00000008ff007e24 */ /* 0x000fcc000f8e00ff */
[----:B------:R1:W-:Y:S01]  /*3f50*/  UTCATOMSWS.AND URZ, UR8 ;  /* 0x0000000800ff79e3 */ /* 0x0003e20008000000 */
[----:B------:R-:W3:Y:S01]  /*3f60*/  REDUX UR5, R0 ;  /* 0x00000000000573c4 */ /* 0x000ee20000000000 */
[----:B-1----:R-:W-:Y:S01]  /*3f70*/  ISETP.EQ.U32.AND P0, PT, R2, UR7, PT ;  /* 0x0000000702007c0c */ /* 0x002fe2000bf02070 */
[----:B--2---:R-:W-:Y:S01]  /*3f80*/  IMAD.U32 R2, RZ, RZ, UR4 ;  /* 0x00000004ff027e24 */ /* 0x004fe2000f8e00ff */
[----:B---3--:R-:W-:-:S11]  /*3f90*/  MOV R3, UR5 ;  /* 0x0000000500037c02 */ /* 0x008fd60008000f00 */
[----:B------:R1:W-:Y:S04]  /*3fa0*/  @P0 ATOMS.AND RZ, [UR6+0x14], R3 ;  /* 0x00001403ffff098c */ /* 0x0003e8000a800006 */
[----:B------:R1:W-:Y:S01]  /*3fb0*/  @P0 ATOMS.AND RZ, [UR6+0x18], R2 ;  /* 0x00001802ffff098c */ /* 0x0003e2000a800006 */
[----:B------:R-:W-:Y:S05]  /*3fc0*/  BRA `(.L_x_83) ;  /* 0x0000000000147947 */ /* 0x000fea0003800000 */
.L_x_82:
[----:B------:R-:W-:Y:S02]  /*3fd0*/  MOV R2, 0x3ff0 ;  /* 0x00003ff000027802 */ /* 0x000fe40000000f00 */
[----:B---345:R-:W-:Y:S05]  /*3fe0*/  CALL.REL.NOINC `($__internal_0_$__cuda_sm10x_tcgen05_guardrail_trap_col_being_dealloced_not_returned_by_alloc) ;  /* 0x00000080004c7944 */ /* 0x038fea0003c00000 */
[----:B------:R-:W-:Y:S05]  /*3ff0*/  BRA `(.L_x_83) ;  /* 0x0000000000087947 */ /* 0x000fea0003800000 */
.L_x_81:
[----:B------:R-:W-:Y:S02]  /*4000*/  MOV R2, 0x4020 ;  /* 0x0000402000027802 */ /* 0x000fe40000000f00 */
[----:B---345:R-:W-:Y:S05]  /*4010*/  CALL.REL.NOINC `($__internal_2_$__cuda_sm10x_tcgen05_guardrail_trap_unallocated_columns_being_dealloced) ;  /* 0x0000008000587944 */ /* 0x038fea0003c00000 */
.L_x_83:
[----:B------:R-:W-:Y:S01]  /*4020*/  NOP ;  /* 0x0000000000007918 */ /* 0x000fe20000000000 */
[----:B----4-:R-:W-:Y:S05]  /*4030*/  EXIT ;  /* 0x000000000000794d */ /* 0x010fea0003800000 */
.L_x_56:
[----:B------:R-:W-:-:S09]  /*4040*/  UISETP.NE.OR UP5, UPT, UR10, 0x3, !UP5 ;  /* 0x000000030a00788c */ /* 0x000fd2000efa5670 */
[----:B------:R-:W-:Y:S05]  /*4050*/  BRA.U UP5, `(.L_x_84) ;  /* 0x0000001105147547 */ /* 0x000fea000b800000 */
[----:B------:R-:W1:Y:S01]  /*4060*/  LDC R0, c[0x0][0xb30] ;  /* 0x0002cc00ff007b82 */ /* 0x000e620000000800 */
[----:B------:R-:W2:Y:S01]  /*4070*/  LDCU.64 UR8, c[0x0][0x888] ;  /* 0x00011100ff0877ac */ /* 0x000ea20008000a00 */
[----:B------:R-:W-:Y:S02]  /*4080*/  HFMA2 R29, -RZ, RZ, 0, 0 ;  /* 0x00000000ff1d7431 */ /* 0x000fe400000001ff */
[----:B------:R-:W-:Y:S01]  /*4090*/  IMAD.MOV.U32 R31, RZ, RZ, 0x1 ;  /* 0x00000001ff1f7424 */ /* 0x000fe200078e00ff */
[----:B------:R-:W-:Y:S01]  /*40a0*/  MOV R23, 0x4000 ;  /* 0x0000400000177802 */ /* 0x000fe20000000f00 */
[----:B------:R-:W3:Y:S01]  /*40b0*/  LDCU.64 UR4, c[0x0][0x890] ;  /* 0x00011200ff0477ac */ /* 0x000ee20008000a00 */
[----:B------:R-:W-:Y:S01]  /*40c0*/  IMAD.MOV.U32 R30, RZ, RZ, RZ ;  /* 0x000000ffff1e7224 */ /* 0x000fe200078e00ff */
[----:B------:R-:W4:Y:S01]  /*40d0*/  LDC R19, c[0x0][0x370] ;  /* 0x0000dc00ff137b82 */ /* 0x000f220000000800 */
[----:B------:R-:W-:Y:S01]  /*40e0*/  UMOV UR7, 0x400 ;  /* 0x0000040000077882 */ /* 0x000fe20000000000 */
[----:B------:R-:W-:-:S02]  /*40f0*/  UPLOP3.LUT UP1, UPT, UPT, UPT, UPT, 0x40, 0x4 ;  /* 0x000000000004789c */ /* 0x000fc40003f2e870 */
[----:B------:R-:W-:-:S04]  /*4100*/  ULEA UR7, UR37, UR7, 0x18 ;  /* 0x0000000725077291 */ /* 0x000fc8000f8ec0ff */
[----:B------:R-:W4:Y:S01]  /*4110*/  LDC R2, c[0x0][0xb0c] ;  /* 0x0002c300ff027b82 */ /* 0x000f220000000800 */
[----:B------:R-:W-:Y:S02]  /*4120*/  UIADD3 UR13, UPT, UPT, UR7, 0x68, URZ ;  /* 0x00000068070d7890 */ /* 0x000fe4000fffe0ff */
[----:B--2---:R-:W-:Y:S02]  /*4130*/  UISETP.NE.U32.AND UP2, UPT, UR8, URZ, UPT ;  /* 0x000000ff0800728c */ /* 0x004fe4000bf45070 */
[----:B------:R-:W-:Y:S02]  /*4140*/  UIADD3 UR33, UPT, UPT, UR7, 0x50, URZ ;  /* 0x0000005007217890 */ /* 0x000fe4000fffe0ff */
[----:B---3--:R-:W-:Y:S01]  /*4150*/  UISETP.NE.U32.AND UP3, UPT, UR4, URZ, UPT ;  /* 0x000000ff0400728c */ /* 0x008fe2000bf65070 */
[----:B------:R-:W2:Y:S01]  /*4160*/  LDC R18, c[0x0][0xb20] ;  /* 0x0002c800ff127b82 */ /* 0x000ea20000000800 */
[----:B-1----:R-:W-:Y:S01]  /*4170*/  ISETP.NE.AND P1, PT, R0, 0x1, PT ;  /* 0x000000010000780c */ /* 0x002fe20003f25270 */
[----:B------:R-:W-:-:S02]  /*4180*/  UISETP.NE.AND.EX UP2, UPT, UR9, URZ, UPT, UP2 ;  /* 0x000000ff0900728c */ /* 0x000fc4000bf45320 */
[----:B------:R-:W-:Y:S02]  /*4190*/  UIADD3 UR25, UPT, UPT, UR7, 0x58, URZ ;  /* 0x0000005807197890 */ /* 0x000fe4000fffe0ff */
[----:B------:R-:W-:Y:S02]  /*41a0*/  UIADD3 UR17, UPT, UPT, UR7, 0x60, URZ ;  /* 0x0000006007117890 */ /* 0x000fe4000fffe0ff */
[----:B------:R-:W1:Y:S01]  /*41b0*/  LDC.64 R32, c[0x0][0x348] ;  /* 0x0000d200ff207b82 */ /* 0x000e620000000a00 */
[----:B------:R-:W-:Y:S02]  /*41c0*/  UPRMT UR13, UR37, 0x654, UR13 ;  /* 0x00000654250d7896 */ /* 0x000fe4000800000d */
[----:B------:R-:W-:-:S05]  /*41d0*/  UISETP.NE.AND.EX UP3, UPT, UR5, URZ, UPT, UP3 ;  /* 0x000000ff0500728c */ /* 0x000fca000bf65330 */
[----:B------:R-:W3:Y:S08]  /*41e0*/  LDC.64 R16, c[0x0][0xb10] ;  /* 0x0002c400ff107b82 */ /* 0x000ef00000000a00 */
[----:B------:R-:W1:Y:S08]  /*41f0*/  LDC.64 R6, c[0x0][0xb18] ;  /* 0x0002c600ff067b82 */ /* 0x000e700000000a00 */
[----:B------:R-:W1:Y:S08]  /*4200*/  LDC.64 R4, c[0x0][0xb28] ;  /* 0x0002ca00ff047b82 */ /* 0x000e700000000a00 */
[----:B--2-4-:R-:W1:Y:S02]  /*4210*/  LDC R22, c[0x0][0x374] ;  /* 0x0000dd00ff167b82 */ /* 0x014e640000000800 */
.L_x_95:
[C---:B------:R-:W-:Y:S02]  /*4220*/  LEA R0, R30.reuse, UR7, 0x3 ;  /* 0x000000071e007c11 */ /* 0x040fe4000f8e18ff */
[----:B------:R-:W-:Y:S02]  /*4230*/  SHF.L.U32 R3, R29, 0x1f, RZ ;  /* 0x0000001f1d037819 */ /* 0x000fe400000006ff */
[----:B------:R-:W-:Y:S02]  /*4240*/  LEA R24, R30, UR7, 0x4 ;  /* 0x000000071e187c11 */ /* 0x000fe4000f8e20ff */
[----:B--2---:R-:W2:Y:S02]  /*4250*/  SYNCS.PHASECHK.TRANS64.TRYWAIT P0, [R0+URZ+0xa0], R3 ;  /* 0x0000a003000075a7 */ /* 0x004ea400080011ff */
[----:B--2---:R-:W-:Y:S05]  /*4260*/  @!P0 BRA `(.L_x_85) ;  /* 0x00000078005c8947 */ /* 0x004fea0003800000 */
.L_x_176:
[----:B------:R-:W-:Y:S01]  /*4270*/  ISETP.GE.AND P0, PT, R72, 0x1, PT ;  /* 0x000000014800780c */ /* 0x000fe20003f06270 */
[----:B------:R-:W4:Y:S01]  /*4280*/  LDS.128 R24, [R24+0x110] ;  /* 0x0001100018187984 */ /* 0x000f220000000c00 */
[----:B--2---:R-:W-:Y:S01]  /*4290*/  VIADD R0, R0, 0xb0 ;  /* 0x000000b000007836 */ /* 0x004fe20000000000 */
[----:B------:R-:W-:Y:S01]  /*42a0*/  @!PT LDS RZ, [RZ] ;  /* 0x00000000fffff984 */ /* 0x000fe20000000800 */
[----:B------:R-:W-:Y:S01]  /*42b0*/  @!PT LDS RZ, [RZ] ;  /* 0x00000000fffff984 */ /* 0x000fe20000000800 */
[----:B------:R-:W-:Y:S01]  /*42c0*/  @!PT LDS RZ, [RZ] ;  /* 0x00000000fffff984 */ /* 0x000fe20000000800 */
[----:B------:R-:W-:Y:S01]  /*42d0*/  @!PT LDS RZ, [RZ] ;  /* 0x00000000fffff984 */ /* 0x000fe20000000800 */
[----:B------:R2:W-:Y:S06]  /*42e0*/  MEMBAR.ALL.CTA ;  /* 0x0000000000007992 */ /* 0x0005ec0000008000 */
[----:B--2---:R-:W2:Y:S01]  /*42f0*/  FENCE.VIEW.ASYNC.S ;  /* 0x00000000000073c6 */ /* 0x004ea20000000000 */
[----:B------:R-:W-:Y:S04]  /*4300*/  PRMT R0, RZ, 0x654, R0 ;  /* 0x00000654ff007816 */ /* 0x000fe80000000000 */
[----:B--2---:R2:W-:Y:S01]  /*4310*/  SYNCS.ARRIVE.TRANS64.RED.A1T0 RZ, [R0+URZ], RZ ;  /* 0x000000ff00ff79a7 */ /* 0x0045e200081004ff */
[----:B----4-:R-:W-:Y:S11]  /*4320*/  LOP3.LUT P3, RZ, R26, 0x1, RZ, 0xc0, !PT ;  /* 0x000000011aff7812 */ /* 0x010ff6000786c0ff */
[----:B------:R-:W-:Y:S02]  /*4330*/  @!UPT UIADD3 URZ, UPT, UPT, URZ, URZ, URZ ;  /* 0x000000fffffff290 */ /* 0x000fe4000fffe0ff */
[----:B------:R-:W-:Y:S02]  /*4340*/  @P3 MOV R13, R24 ;  /* 0x00000018000d3202 */ /* 0x000fe40000000f00 */
[----:B------:R-:W-:Y:S01]  /*4350*/  @P3 LOP3.LUT R8, R25, 0xffff, RZ, 0xc0, !PT ;  /* 0x0000ffff19083812 */ /* 0x000fe200078ec0ff */
[----:B--2---:R-:W-:Y:S06]  /*4360*/  @!P0 BRA `(.L_x_86) ;  /* 0x0000000000a48947 */ /* 0x004fec0003800000 */
[----:B-1----:R-:W-:Y:S01]  /*4370*/  IMAD.HI.U32 R35, R22, R7, RZ ;  /* 0x0000000716237227 */ /* 0x002fe200078e00ff */
[----:B------:R-:W-:Y:S02]  /*4380*/  ISETP.NE.AND P0, PT, R6, 0x1, PT ;  /* 0x000000010600780c */ /* 0x000fe40003f05270 */
[----:B------:R-:W-:Y:S01]  /*4390*/  ISETP.NE.AND P2, PT, R72, 0x1, PT ;  /* 0x000000014800780c */ /* 0x000fe20003f45270 */
[----:B---3--:R-:W-:Y:S01]  /*43a0*/  IMAD.HI.U32 R34, R19, R16, RZ ;  /* 0x0000001013227227 */ /* 0x008fe200078e00ff */
[----:B------:R-:W-:Y:S02]  /*43b0*/  SHF.R.U32.HI R35, RZ, R18, R35 ;  /* 0x00000012ff237219 */ /* 0x000fe40000011623 */
[----:B------:R-:W-:Y:S01]  /*43c0*/  ISETP.NE.AND P4, PT, R2, 0x1, PT ;  /* 0x000000010200780c */ /* 0x000fe20003f85270 */
[----:B------:R-:W-:Y:S01]  /*43d0*/  IMAD.HI.U32 R36, R13, R16, RZ ;  /* 0x000000100d247227 */ /* 0x000fe200078e00ff */
[----:B------:R-:W-:Y:S02]  /*43e0*/  SHF.R.U32.HI R34, RZ, R17, R34 ;  /* 0x00000011ff227219 */ /* 0x000fe40000011622 */
[----:B------:R-:W-:Y:S01]  /*43f0*/  SEL R3, R22, R35, !P0 ;  /* 0x0000002316037207 */ /* 0x000fe20004000000 */
[C---:B------:R-:W-:Y:S01]  /*4400*/  IMAD.HI.U32 R35, R8.reuse, R7, RZ ;  /* 0x0000000708237227 */ /* 0x040fe200078e00ff */
[----:B------:R-:W-:Y:S02]  /*4410*/  SEL R11, R19, R34, !P4 ;  /* 0x00000022130b7207 */ /* 0x000fe40006000000 */
[----:B------:R-:W-:Y:S01]  /*4420*/  SHF.R.U32.HI R36, RZ, R17, R36 ;  /* 0x00000011ff247219 */ /* 0x000fe20000011624 */
[----:B------:R-:W-:Y:S01]  /*4430*/  IMAD.HI.U32 R38, R3, R4, RZ ;  /* 0x0000000403267227 */ /* 0x000fe200078e00ff */
[----:B------:R-:W-:Y:S03]  /*4440*/  SHF.R.U32.HI R35, RZ, R18, R35 ;  /* 0x00000012ff237219 */ /* 0x000fe60000011623 */
[----:B------:R-:W-:Y:S01]  /*4450*/  IMAD.HI.U32 R34, R11, R4, RZ ;  /* 0x000000040b227227 */ /* 0x000fe200078e00ff */
[----:B------:R-:W-:Y:S02]  /*4460*/  @P2 SHF.R.U32.HI R3, RZ, R5, R38 ;  /* 0x00000005ff032219 */ /* 0x000fe40000011626 */
[----:B------:R-:W-:Y:S02]  /*4470*/  SEL R9, R8, R35, !P0 ;  /* 0x0000002308097207 */ /* 0x000fe40004000000 */
[----:B------:R-:W-:Y:S01]  /*4480*/  @P2 SHF.R.U32.HI R11, RZ, R5, R34 ;  /* 0x00000005ff0b2219 */ /* 0x000fe20000011622 */
[C---:B------:R-:W-:Y:S01]  /*4490*/  IMAD R10, R72.reuse, R3, RZ ;  /* 0x00000003480a7224 */ /* 0x040fe200078e02ff */
[----:B------:R-:W-:Y:S01]  /*44a0*/  SEL R3, R13, R36, !P4 ;  /* 0x000000240d037207 */ /* 0x000fe20006000000 */
[C---:B------:R-:W-:Y:S03]  /*44b0*/  IMAD.HI.U32 R14, R9.reuse, R4, RZ ;  /* 0x00000004090e7227 */ /* 0x040fe600078e00ff */
[----:B------:R-:W-:Y:S01]  /*44c0*/  ISETP.GE.AND P0, PT, R9, R10, PT ;  /* 0x0000000a0900720c */ /* 0x000fe20003f06270 */
[C---:B------:R-:W-:Y:S01]  /*44d0*/  IMAD R12, R72.reuse, R11, RZ ;  /* 0x0000000b480c7224 */ /* 0x040fe200078e02ff */
[-C--:B------:R-:W-:Y:S04]  /*44e0*/  SHF.R.U32.HI R14, RZ, R5.reuse, R14 ;  /* 0x00000005ff0e7219 */ /* 0x080fe8000001160e */
[----:B------:R-:W-:Y:S02]  /*44f0*/  ISETP.GE.OR P0, PT, R3, R12, P0 ;  /* 0x0000000c0300720c */ /* 0x000fe40000706670 */
[----:B------:R-:W-:Y:S05]  /*4500*/  SEL R15, R9, R14, !P2 ;  /* 0x0000000e090f7207 */ /* 0x000fea0005000000 */
[----:B------:R-:W-:Y:S04]  /*4510*/  IMAD.MOV R14, RZ, RZ, -R15 ;  /* 0x000000ffff0e7224 */ /* 0x000fe800078e0a0f */
[----:B------:R-:W-:Y:S02]  /*4520*/  IMAD R14, R72, R14, R9 ;  /* 0x0000000e480e7224 */ /* 0x000fe400078e0209 */
[C---:B------:R-:W-:Y:S05]  /*4530*/  @!P0 IMAD.HI.U32 R10, R3.reuse, R4, RZ ;  /* 0x00000004030a8227 */ /* 0x040fea00078e00ff */
[----:B------:R-:W-:Y:S04]  /*4540*/  @!P0 SHF.R.U32.HI R10, RZ, R5, R10 ;  /* 0x00000005ff0a8219 */ /* 0x000fe8000001160a */
[----:B------:R-:W-:Y:S01]  /*4550*/  @!P0 SEL R0, R3, R10, !P2 ;  /* 0x0000000a03008207 */ /* 0x000fe20005000000 */
[----:B------:R-:W-:Y:S03]  /*4560*/  IMAD.MOV R10, RZ, RZ, -R3 ;  /* 0x000000ffff0a7224 */ /* 0x000fe600078e0a03 */
[----:B------:R-:W-:Y:S01]  /*4570*/  @!P0 IADD3 R15, PT, PT, R15, -R0, RZ ;  /* 0x800000000f0f8210 */ /* 0x000fe20007ffe0ff */
[----:B------:R-:W-:Y:S01]  /*4580*/  @!P0 IMAD R0, R11, R14, R0 ;  /* 0x0000000e0b008224 */ /* 0x000fe200078e0200 */
[----:B------:R-:W-:Y:S01]  /*4590*/  IADD3 R11, PT, PT, -R9, RZ, RZ ;  /* 0x000000ff090b7210 */ /* 0x000fe20007ffe1ff */
[----:B------:R-:W-:Y:S02]  /*45a0*/  IMAD R13, R2, R10, R13 ;  /* 0x0000000a020d7224 */ /* 0x000fe400078e020d */
[----:B------:R-:W-:Y:S02]  /*45b0*/  @!P0 IMAD R9, R15, R72, R3 ;  /* 0x000000480f098224 */ /* 0x000fe400078e0203 */
[----:B------:R-:W-:Y:S02]  /*45c0*/  @!P0 IMAD.MOV.U32 R3, RZ, RZ, R0 ;  /* 0x000000ffff038224 */ /* 0x000fe400078e0000 */
[----:B------:R-:W-:Y:S02]  /*45d0*/  IMAD R8, R6, R11, R8 ;  /* 0x0000000b06087224 */ /* 0x000fe400078e0208 */
[----:B------:R-:W-:Y:S02]  /*45e0*/  IMAD R13, R3, R2, R13 ;  /* 0x00000002030d7224 */ /* 0x000fe400078e020d */
[----:B------:R-:W-:Y:S02]  /*45f0*/  IMAD R8, R9, R6, R8 ;  /* 0x0000000609087224 */ /* 0x000fe400078e0208 */
.L_x_86:
[----:B------:R-:W-:Y:S05]  /*4600*/  BRA.U UP1, `(.L_x_87) ;  /* 0x0000000101107547 */ /* 0x000fea000b800000 */
[----:B------:R-:W-:Y:S04]  /*4610*/  MOV R0, UR6 ;  /* 0x0000000600007c02 */ /* 0x000fe80008000f00 */
[----:B------:R-:W-:Y:S04]  /*4620*/  SHF.L.U32 R3, R0, 0x1f, RZ ;  /* 0x0000001f00037819 */ /* 0x000fe800000006ff */
[----:B------:R-:W2:Y:S02]  /*4630*/  SYNCS.PHASECHK.TRANS64.TRYWAIT P0, [UR7+0x98], R3 ;  /* 0x00009803ff0075a7 */ /* 0x000ea40008001107 */
[----:B--2---:R-:W-:Y:S05]  /*4640*/  @!P0 BRA `(.L_x_88) ;  /* 0x0000007400788947 */ /* 0x004fea0003800000 */
.L_x_87:
[----:B------:R-:W-:Y:S02]  /*4650*/  R2UR UR35, R21 ;  /* 0x00000000152372ca */ /* 0x000fe400000e0000 */
[----:B------:R-:W-:Y:S02]  /*4660*/  R2UR UR34, R20 ;  /* 0x00000000142272ca */ /* 0x000fe400000e0000 */
[----:B------:R-:W-:Y:S02]  /*4670*/  ISETP.NE.U32.AND P2, PT, RZ, UR4, PT ;  /* 0x00000004ff007c0c */ /* 0x000fe4000bf45070 */
[----:B------:R-:W-:Y:S02]  /*4680*/  SHF.L.U32 R12, R31, 0x1f, RZ ;  /* 0x0000001f1f0c7819 */ /* 0x000fe400000006ff */
[----:B------:R-:W-:Y:S05]  /*4690*/  ISETP.NE.AND.EX P2, PT, RZ, UR5, PT, P2 ;  /* 0x00000005ff007c0c */ /* 0x000fea000bf45320 */
[----:B------:R-:W-:Y:S02]  /*46a0*/  USHF.L.U32 UR35, UR35, 0x7, URZ ;  /* 0x0000000723237899 */ /* 0x000fe400080006ff */
[----:B------:R-:W-:Y:S01]  /*46b0*/  USHF.L.U32 UR34, UR34, 0x8, URZ ;  /* 0x0000000822227899 */ /* 0x000fe200080006ff */
[----:B------:R-:W-:Y:S11]  /*46c0*/  BRA.U !UP3, `(.L_x_89) ;  /* 0x000000010b347547 */ /* 0x000ff6000b800000 */
[----:B------:R-:W-:Y:S01]  /*46d0*/  UPLOP3.LUT UP0, UPT, UPT, UPT, UP2, 0x80, 0x8 ;  /* 0x000000000008789c */ /* 0x000fe20003f0f020 */
[----:B--2---:R-:W-:Y:S02]  /*46e0*/  HFMA2 R0, -RZ, RZ, 0, 5.9604644775390625e-08 ;  /* 0x00000001ff007431 */ /* 0x004fe400000001ff */
[----:B------:R-:W-:Y:S03]  /*46f0*/  IMAD.MOV.U32 R155, RZ, RZ, 0x1 ;  /* 0x00000001ff9b7424 */ /* 0x000fe600078e00ff */
[----:B------:R-:W-:Y:S05]  /*4700*/  PLOP3.LUT P0, PT, PT, PT, UP0, 0x80, 0x8 ;  /* 0x000000000008781c */ /* 0x000fea0003f0f008 */
[----:B------:R-:W2:Y:S01]  /*4710*/  @UP0 LDCU.64 UR10, c[0x0][0x888] ;  /* 0x00011100ff0a07ac */ /* 0x000ea20008000a00 */
[----:B------:R-:W-:Y:S07]  /*4720*/  @UP0 UIMAD UR8, UR36, UR4, URZ ;  /* 0x00000004240802a4 */ /* 0x000fee000f8e02ff */
[----:B------:R-:W-:Y:S01]  /*4730*/  @!P0 PRMT R155, R0, 0x7610, R155 ;  /* 0x00007610009b8816 */ /* 0x000fe2000000009b */
[----:B--2---:R-:W-:Y:S03]  /*4740*/  @UP0 UIMAD.WIDE UR10, UR8, 0x4, UR10 ;  /* 0x00000004080a08a5 */ /* 0x004fe6000f8e020a */
[----:B------:R-:W2:Y:S03]  /*4750*/  @!UP0 LDCU UR8, c[0x0][0x880] ;  /* 0x00011000ff0887ac */ /* 0x000ea60008000800 */
[----:B------:R-:W-:Y:S01]  /*4760*/  IMAD.U32 R10, RZ, RZ, UR10 ;  /* 0x0000000aff0a7e24 */ /* 0x000fe2000f8e00ff */
[----:B------:R-:W-:Y:S05]  /*4770*/  MOV R11, UR11 ;  /* 0x0000000b000b7c02 */ /* 0x000fea0008000f00 */
[----:B-----5:R4:W5:Y:S02]  /*4780*/  @P0 LDG.E R81, desc[UR46][R10.64] ;  /* 0x0000002e0a510981 */ /* 0x020964000c1e1900 */
[----:B--2-4-:R-:W-:Y:S07]  /*4790*/  @!P0 IMAD.U32 R81, RZ, RZ, UR8 ;  /* 0x00000008ff518e24 */ /* 0x014fee000f8e00ff */
.L_x_89:
[----:B-----5:R-:W-:Y:S01]  /*47a0*/  @!P2 FSETP.EQ.AND P0, PT, R81, RZ, PT ;  /* 0x000000ff5100a20b */ /* 0x020fe20003f02000 */
[----:B------:R-:W-:Y:S01]  /*47b0*/  @!UPT UIADD3 URZ, UPT, UPT, URZ, URZ, URZ ;  /* 0x000000fffffff290 */ /* 0x000fe2000fffe0ff */
[----:B------:R-:W-:Y:S11]  /*47c0*/  @!P2 BRA `(.L_x_90) ;  /* 0x000000000014a947 */ /* 0x000ff60003800000 */
[----:B------:R-:W-:Y:S02]  /*47d0*/  LOP3.LUT P2, RZ, R155, 0xff, RZ, 0xc0, !PT ;  /* 0x000000ff9bff7812 */ /* 0x000fe4000784c0ff */
[----:B------:R-:W-:Y:S04]  /*47e0*/  PLOP3.LUT P0, PT, PT, PT, UP0, 0x80, 0x8 ;  /* 0x000000000008781c */ /* 0x000fe80003f0f008 */
[----:B------:R-:W-:Y:S07]  /*47f0*/  PLOP3.LUT P0, PT, P0, PT, PT, 0x8, 0x80 ;  /* 0x000000000080781c */ /* 0x000fee000070e170 */
[----:B------:R-:W-:Y:S11]  /*4800*/  @P2 FSETP.EQ.AND P0, PT, R81, RZ, PT ;  /* 0x000000ff5100220b */ /* 0x000ff60003f02000 */
[----:B------:R-:W-:Y:S02]  /*4810*/  @!UPT UIADD3 URZ, UPT, UPT, URZ, URZ, URZ ;  /* 0x000000fffffff290 */ /* 0x000fe4000fffe0ff */
.L_x_90:
[----:B------:R-:W4:Y:S01]  /*4820*/  SYNCS.PHASECHK.TRANS64.TRYWAIT P2, [UR7+0x70], R12 ;  /* 0x0000700cff0075a7 */ /* 0x000f220008041107 */
[----:B------:R-:W-:Y:S04]  /*4830*/  ELECT P4, URZ, PT ;  /* 0x0000000000ff782f */ /* 0x000fe80003880000 */
[----:B------:R-:W-:Y:S11]  /*4840*/  PLOP3.LUT P4, PT, P0, P4, PT, 0xf2, 0x2f ;  /* 0x00000000002f781c */ /* 0x000ff60000789e72 */
[----:B------:R-:W-:Y:S02]  /*4850*/  @!UPT UIADD3 URZ, UPT, UPT, URZ, URZ, URZ ;  /* 0x000000fffffff290 */ /* 0x000fe4000fffe0ff */
[----:B-1----:R-:W-:Y:S05]  /*4860*/  @!P4 IADD3 R9, P0, PT, R32, 0x580, RZ ;  /* 0x000005802009c810 */ /* 0x002fea0007f1e0ff */
[----:B--2---:R-:W-:Y:S01]  /*4870*/  @!P4 IMAD.X R0, RZ, RZ, R33, P0 ;  /* 0x000000ffff00c224 */ /* 0x004fe200000e0621 */
[----:B----4-:R-:W-:Y:S07]  /*4880*/  @!P2 BRA `(.L_x_91) ;  /* 0x000000740000a947 */ /* 0x010fee0003800000 */
.L_x_179:
[----:B------:R-:W-:Y:S01]  /*4890*/  @!P4 R2UR UR8, R0 ;  /* 0x000000000008c2ca */ /* 0x000fe200000e0000 */
[----:B------:R-:W-:Y:S01]  /*48a0*/  VOTEU.ALL UP1, P4 ;  /* 0x0000000000ff7886 */ /* 0x000fe20002020000 */
[----:B------:R-:W-:Y:S01]  /*48b0*/  @!P4 R2UR UR9, R9 ;  /* 0x000000000909c2ca */ /* 0x000fe200000e0000 */
[----:B------:R-:W-:Y:S01]  /*48c0*/  @!P4 IMAD.MOV.U32 R0, RZ, RZ, 0x4000 ;  /* 0x00004000ff00c424 */ /* 0x000fe200078e00ff */
[----:B------:R-:W-:Y:S01]  /*48d0*/  UMOV UR10, 0x0 ;  /* 0x00000000000a7882 */ /* 0x000fe20000000000 */
[----:B------:R-:W-:Y:S01]  /*48e0*/  UMOV UR11, 0x10000000 ;  /* 0x10000000000b7882 */ /* 0x000fe20000000000 */
[----:B------:R-:W-:Y:S01]  /*48f0*/  @!UP1 UIADD3 UR32, UPT, UPT, UR7, 0x400, URZ ;  /* 0x0000040007209890 */ /* 0x000fe2000fffe0ff */
[----:B------:R-:W-:Y:S01]  /*4900*/  @!P4 IADD3 R9, P0, PT, R32, 0x580, RZ ;  /* 0x000005802009c810 */ /* 0x000fe20007f1e0ff */
[----:B------:R-:W-:Y:S05]  /*4910*/  VOTEU.ALL UP1, P4 ;  /* 0x0000000000ff7886 */ /* 0x000fea0002020000 */
[----:B------:R-:W-:Y:S01]  /*4920*/  IMAD.U32 R11, RZ, RZ, UR8 ;  /* 0x00000008ff0b7e24 */ /* 0x000fe2000f8e00ff */
[----:B------:R-:W-:Y:S01]  /*4930*/  UPRMT UR8, UR37, 0x654, UR33 ;  /* 0x0000065425087896 */ /* 0x000fe20008000021 */
[----:B------:R-:W-:Y:S03]  /*4940*/  IMAD.U32 R10, RZ, RZ, UR9 ;  /* 0x00000009ff0a7e24 */ /* 0x000fe6000f8e00ff */
[----:B------:R-:W-:Y:S02]  /*4950*/  @!P4 R2UR UR15, R11 ;  /* 0x000000000b0fc2ca */ /* 0x000fe400000e0000 */
[----:B------:R-:W-:Y:S11]  /*4960*/  @!P4 R2UR UR14, R10 ;  /* 0x000000000a0ec2ca */ /* 0x000ff600000e0000 */
[----:B------:R-:W-:Y:S02]  /*4970*/  @!UPT UIADD3 URZ, UPT, UPT, URZ, URZ, URZ ;  /* 0x000000fffffff290 */ /* 0x000fe4000fffe0ff */
[----:B------:R2:W-:Y:S01]  /*4980*/  @!UP1 UTMALDG.3D [UR32], [UR14], desc[UR10] ;  /* 0x00000a200e0095b4 */ /* 0x0005e20008011000 */
[----:B------:R4:W-:Y:S01]  /*4990*/  @!P4 SYNCS.ARRIVE.TRANS64.RED.A0TR RZ, [UR7+0x50], R0 ;  /* 0x00005000ffffc9a7 */ /* 0x0009e20008300407 */
[----:B------:R-:W-:Y:S01]  /*49a0*/  SYNCS.ARRIVE.TRANS64.RED.A1T0 RZ, [UR8], RZ ;  /* 0x000000ffffff79a7 */ /* 0x000fe20008100408 */
[----:B----4-:R-:W-:Y:S01]  /*49b0*/  @!P4 IMAD.X R0, RZ, RZ, R33, P0 ;  /* 0x000000ffff00c224 */ /* 0x010fe200000e0621 */
[----:B------:R-:W4:Y:S02]  /*49c0*/  SYNCS.PHASECHK.TRANS64.TRYWAIT P2, [UR7+0x78], R12 ;  /* 0x0000780cff0075a7 */ /* 0x000f240008041107 */
[----:B--2-4-:R-:W-:Y:S05]  /*49d0*/  @!P2 BRA `(.L_x_92) ;  /* 0x0000007000c4a947 */ /* 0x014fea0003800000 */
.L_x_181:
        /* <DEDUP_REMOVED lines=8> */
[----:B------:R-:W-:Y:S01]  /*4a60*/  @!UP1 UIADD3 UR24, UPT, UPT, UR7, 0x4400, URZ ;  /* 0x0000440007189890 */ /* 0x000fe2000fffe0ff */
[----:B------:R-:W-:Y:S01]  /*4a70*/  VOTEU.ALL UP1, P4 ;  /* 0x0000000000ff7886 */ /* 0x000fe20002020000 */
[----:B------:R-:W-:Y:S01]  /*4a80*/  UMOV UR27, UR35 ;  /* 0x00000023001b7c82 */ /* 0x000fe20008000000 */
[----:B------:R-:W-:Y:S02]  /*4a90*/  UMOV UR28, UR36 ;  /* 0x00000024001c7c82 */ /* 0x000fe40008000000 */
[----:B------:R-:W-:Y:S01]  /*4aa0*/  IMAD.U32 R11, RZ, RZ, UR8 ;  /* 0x00000008ff0b7e24 */ /* 0x000fe2000f8e00ff */
[----:B------:R-:W-:Y:S01]  /*4ab0*/  UPRMT UR8, UR37, 0x654, UR25 ;  /* 0x0000065425087896 */ /* 0x000fe20008000019 */
[----:B------:R-:W-:Y:S02]  /*4ac0*/  IMAD.U32 R10, RZ, RZ, UR9 ;  /* 0x00000009ff0a7e24 */ /* 0x000fe4000f8e00ff */
[----:B------:R-:W-:Y:S01]  /*4ad0*/  @!P4 IMAD.X R20, RZ, RZ, R33, P0 ;  /* 0x000000ffff14c224 */ /* 0x000fe200000e0621 */
[----:B------:R-:W-:Y:S02]  /*4ae0*/  @!P4 R2UR UR15, R11 ;  /* 0x000000000b0fc2ca */ /* 0x000fe400000e0000 */
[----:B------:R-:W-:Y:S11]  /*4af0*/  @!P4 R2UR UR14, R10 ;  /* 0x000000000a0ec2ca */ /* 0x000ff600000e0000 */
[----:B------:R-:W-:Y:S02]  /*4b00*/  @!UPT UIADD3 URZ, UPT, UPT, URZ, URZ, URZ ;  /* 0x000000fffffff290 */ /* 0x000fe4000fffe0ff */
[----:B------:R2:W-:Y:S01]  /*4b10*/  @!UP1 UTMALDG.3D [UR24], [UR14], desc[UR10] ;  /* 0x00000a180e0095b4 */ /* 0x0005e20008011000 */
[----:B------:R2:W-:Y:S01]  /*4b20*/  @!P4 SYNCS.ARRIVE.TRANS64.RED.A0TR RZ, [UR7+0x58], R0 ;  /* 0x00005800ffffc9a7 */ /* 0x0005e20008300407 */
[----:B------:R-:W-:Y:S01]  /*4b30*/  SYNCS.ARRIVE.TRANS64.RED.A1T0 RZ, [UR8], RZ ;  /* 0x000000ffffff79a7 */ /* 0x000fe20008100408 */
[----:B------:R-:W4:Y:S02]  /*4b40*/  SYNCS.PHASECHK.TRANS64.TRYWAIT P2, [UR7+0x80], R12 ;  /* 0x0000800cff0075a7 */ /* 0x000f240008041107 */
[----:B--2-4-:R-:W-:Y:S05]  /*4b50*/  @!P2 BRA `(.L_x_93) ;  /* 0x00000070007ca947 */ /* 0x014fea0003800000 */
.L_x_183:
[----:B------:R-:W2:Y:S01]  /*4b60*/  LDC.64 R14, c[0x0][0xb10] ;  /* 0x0002c400ff0e7b82 */ /* 0x000ea20000000a00 */
[----:B------:R-:W-:Y:S01]  /*4b70*/  @!P4 R2UR UR8, R20 ;  /* 0x000000001408c2ca */ /* 0x000fe200000e0000 */
[----:B------:R-:W-:Y:S01]  /*4b80*/  VOTEU.ALL UP1, P4 ;  /* 0x0000000000ff7886 */ /* 0x000fe20002020000 */
[----:B------:R-:W-:Y:S01]  /*4b90*/  @!P4 R2UR UR9, R21 ;  /* 0x000000001509c2ca */ /* 0x000fe200000e0000 */
[----:B------:R-:W-:Y:S01]  /*4ba0*/  UMOV UR10, 0x0 ;  /* 0x00000000000a7882 */ /* 0x000fe20000000000 */
[----:B------:R-:W-:Y:S03]  /*4bb0*/  UMOV UR11, 0x10000000 ;  /* 0x10000000000b7882 */ /* 0x000fe60000000000 */
[----:B------:R-:W4:Y:S01]  /*4bc0*/  LDC.64 R10, c[0x0][0xb18] ;  /* 0x0002c600ff0a7b82 */ /* 0x000f220000000a00 */
[----:B------:R-:W-:Y:S01]  /*4bd0*/  @!UP1 UIADD3 UR18, UPT, UPT, UR34, 0x80, URZ ;  /* 0x0000008022129890 */ /* 0x000fe2000fffe0ff */
[----:B------:R-:W-:Y:S01]  /*4be0*/  @P3 SHF.R.U32.HI R28, RZ, 0x10, R25 ;  /* 0x00000010ff1c3819 */ /* 0x000fe20000011619 */
[----:B------:R-:W-:Y:S01]  /*4bf0*/  @!UP1 UIADD3 UR16, UPT, UPT, UR7, 0x8400, URZ ;  /* 0x0000840007109890 */ /* 0x000fe2000fffe0ff */
[----:B------:R-:W-:Y:S01]  /*4c00*/  VIADD R30, R30, 0x1 ;  /* 0x000000011e1e7836 */ /* 0x000fe20000000000 */
[----:B------:R-:W-:Y:S03]  /*4c10*/  VOTEU.ALL UP1, P4 ;  /* 0x0000000000ff7886 */ /* 0x000fe60002020000 */
[----:B------:R-:W5:Y:S01]  /*4c20*/  @!P1 LDC R0, c[0x0][0xb20] ;  /* 0x0002c800ff009b82 */ /* 0x000f620000000800 */
[----:B------:R-:W-:Y:S01]  /*4c30*/  UMOV UR19, UR35 ;  /* 0x0000002300137c82 */ /* 0x000fe20008000000 */
[----:B------:R-:W-:Y:S01]  /*4c40*/  IMAD.U32 R21, RZ, RZ, UR8 ;  /* 0x00000008ff157e24 */ /* 0x000fe2000f8e00ff */
[----:B------:R-:W-:Y:S05]  /*4c50*/  UMOV UR20, UR36 ;  /* 0x0000002400147c82 */ /* 0x000fea0008000000 */
[----:B-1----:R-:W1:Y:S01]  /*4c60*/  @!P1 LDC R3, c[0x0][0xb0c] ;  /* 0x0002c300ff039b82 */ /* 0x002e620000000800 */
[----:B------:R-:W-:Y:S01]  /*4c70*/  IMAD.U32 R20, RZ, RZ, UR9 ;  /* 0x00000009ff147e24 */ /* 0x000fe2000f8e00ff */
[----:B------:R-:W-:Y:S01]  /*4c80*/  UPRMT UR8, UR37, 0x654, UR17 ;  /* 0x0000065425087896 */ /* 0x000fe20008000011 */
[----:B------:R-:W-:Y:S03]  /*4c90*/  @!P4 R2UR UR15, R21 ;  /* 0x00000000150fc2ca */ /* 0x000fe600000e0000 */
[----:B------:R-:W-:Y:S01]  /*4ca0*/  @!P4 R2UR UR14, R20 ;  /* 0x00000000140ec2ca */ /* 0x000fe200000e0000 */
[----:B------:R-:W-:Y:S11]  /*4cb0*/  @!P4 IMAD.MOV.U32 R20, RZ, RZ, 0x4000 ;  /* 0x00004000ff14c424 */ /* 0x000ff600078e00ff */
[----:B------:R-:W-:Y:S01]  /*4cc0*/  @!UPT UIADD3 URZ, UPT, UPT, URZ, URZ, URZ ;  /* 0x000000fffffff290 */ /* 0x000fe2000fffe0ff */
[----:B------:R1:W-:Y:S01]  /*4cd0*/  @!UP1 UTMALDG.3D [UR16], [UR14], desc[UR10] ;  /* 0x00000a100e0095b4 */ /* 0x0003e20008011000 */
[----:B------:R1:W-:Y:S02]  /*4ce0*/  @!P4 SYNCS.ARRIVE.TRANS64.RED.A0TR RZ, [UR7+0x60], R20 ;  /* 0x00006014ffffc9a7 */ /* 0x0003e40008300407 */
[----:B-1----:R-:W-:Y:S01]  /*4cf0*/  @!P1 ISETP.NE.AND P2, PT, R3, 0x1, PT ;  /* 0x000000010300980c */ /* 0x002fe20003f45270 */
[C---:B--2---:R-:W-:Y:S01]  /*4d00*/  @!P1 IMAD.HI.U32 R14, R13.reuse, R14, RZ ;  /* 0x0000000e0d0e9227 */ /* 0x044fe200078e00ff */
[----:B----4-:R-:W-:Y:S03]  /*4d10*/  @!P1 ISETP.NE.AND P0, PT, R10, 0x1, PT ;  /* 0x000000010a00980c */ /* 0x010fe60003f05270 */
[C---:B------:R-:W-:Y:S01]  /*4d20*/  @!P1 IMAD.HI.U32 R11, R8.reuse, R11, RZ ;  /* 0x0000000b080b9227 */ /* 0x040fe200078e00ff */
[----:B------:R-:W-:Y:S04]  /*4d30*/  @!P1 SHF.R.U32.HI R14, RZ, R15, R14 ;  /* 0x0000000fff0e9219 */ /* 0x000fe8000001160e */
[----:B-----5:R-:W-:Y:S01]  /*4d40*/  @!P1 SHF.R.U32.HI R9, RZ, R0, R11 ;  /* 0x00000000ff099219 */ /* 0x020fe2000001160b */
[----:B------:R-:W-:Y:S01]  /*4d50*/  SYNCS.ARRIVE.TRANS64.RED.A1T0 RZ, [UR8], RZ ;  /* 0x000000ffffff79a7 */ /* 0x000fe20008100408 */
[----:B------:R-:W-:Y:S02]  /*4d60*/  @!P1 SEL R14, R13, R14, !P2 ;  /* 0x0000000e0d0e9207 */ /* 0x000fe40005000000 */
[----:B------:R-:W-:Y:S01]  /*4d70*/  @!P1 SEL R9, R8, R9, !P0 ;  /* 0x0000000908099207 */ /* 0x000fe20004000000 */
[----:B------:R-:W1:Y:S04]  /*4d80*/  SYNCS.PHASECHK.TRANS64.TRYWAIT P5, [UR7+0x88], R12 ;  /* 0x0000880cff0075a7 */ /* 0x000e6800080a1107 */
[----:B------:R-:W-:Y:S02]  /*4d90*/  @!P1 IMAD.IADD R0, R9, 0x1, -R14 ;  /* 0x0000000109009824 */ /* 0x000fe400078e0a0e */
[----:B------:R-:W-:Y:S02]  /*4da0*/  @!P1 IMAD.IADD R9, R14, 0x1, -R9 ;  /* 0x000000010e099824 */ /* 0x000fe400078e0a09 */
[----:B------:R-:W-:Y:S02]  /*4db0*/  @!P1 IMAD R13, R0, R3, R13 ;  /* 0x00000003000d9224 */ /* 0x000fe400078e020d */
[----:B------:R-:W-:Y:S01]  /*4dc0*/  @!P1 IMAD R8, R9, R10, R8 ;  /* 0x0000000a09089224 */ /* 0x000fe200078e0208 */
[----:B-1----:R-:W-:Y:S06]  /*4dd0*/  @!P5 BRA `(.L_x_94) ;  /* 0x0000006c00f4d947 */ /* 0x002fec0003800000 */
.L_x_185:
[----:B-1----:R-:W-:Y:S01]  /*4de0*/  @!P4 IADD3 R3, P0, PT, R32, 0x580, RZ ;  /* 0x000005802003c810 */ /* 0x002fe20007f1e0ff */
[----:B------:R-:W-:Y:S01]  /*4df0*/  VOTEU.ALL UP1, P4 ;  /* 0x0000000000ff7886 */ /* 0x000fe20002020000 */
[----:B------:R-:W-:Y:S01]  /*4e00*/  UMOV UR18, 0x0 ;  /* 0x0000000000127882 */ /* 0x000fe20000000000 */
[----:B------:R-:W-:Y:S01]  /*4e10*/  UMOV UR19, 0x10000000 ;  /* 0x1000000000137882 */ /* 0x000fe20000000000 */
[----:B------:R-:W-:Y:S01]  /*4e20*/  @!P4 R2UR UR9, R3 ;  /* 0x000000000309c2ca */ /* 0x000fe200000e0000 */
[----:B------:R-:W-:Y:S01]  /*4e30*/  @!P4 IMAD.X R0, RZ, RZ, R33, P0 ;  /* 0x000000ffff00c224 */ /* 0x000fe200000e0621 */
[----:B------:R-:W-:Y:S01]  /*4e40*/  @!UP1 UIADD3 UR10, UPT, UPT, UR34, 0xc0, URZ ;  /* 0x000000c0220a9890 */ /* 0x000fe2000fffe0ff */
[----:B------:R-:W-:Y:S01]  /*4e50*/  ISETP.NE.AND P0, PT, R30, 0x2, PT ;  /* 0x000000021e00780c */ /* 0x000fe20003f05270 */
[----:B------:R-:W-:Y:S01]  /*4e60*/  UMOV UR11, UR35 ;  /* 0x00000023000b7c82 */ /* 0x000fe20008000000 */
[----:B------:R-:W-:Y:S01]  /*4e70*/  UMOV UR12, UR36 ;  /* 0x00000024000c7c82 */ /* 0x000fe20008000000 */
[----:B------:R-:W-:Y:S01]  /*4e80*/  @!P4 R2UR UR8, R0 ;  /* 0x000000000008c2ca */ /* 0x000fe200000e0000 */
[----:B------:R-:W-:Y:S01]  /*4e90*/  IMAD.IADD R20, R8, 0x1, R154 ;  /* 0x0000000108147824 */ /* 0x000fe200078e029a */
[----:B------:R-:W-:Y:S01]  /*4ea0*/  @P3 R2UR UR36, R28 ;  /* 0x000000001c2432ca */ /* 0x000fe200000e0000 */
[----:B------:R-:W-:Y:S01]  /*4eb0*/  IMAD.IADD R21, R13, 0x1, R156 ;  /* 0x000000010d157824 */ /* 0x000fe200078e029c */
[----:B------:R-:W-:Y:S02]  /*4ec0*/  SEL R0, RZ, 0x1, P0 ;  /* 0x00000001ff007807 */ /* 0x000fe40000000000 */
[----:B------:R-:W-:Y:S01]  /*4ed0*/  LOP3.LUT R31, R31, 0x1, RZ, 0x3c, !PT ;  /* 0x000000011f1f7812 */ /* 0x000fe200078e3cff */
[----:B------:R-:W-:Y:S01]  /*4ee0*/  IMAD.U32 R10, RZ, RZ, UR9 ;  /* 0x00000009ff0a7e24 */ /* 0x000fe2000f8e00ff */
[----:B------:R-:W-:Y:S01]  /*4ef0*/  @!UP1 UIADD3 UR9, UPT, UPT, UR7, 0x68, URZ ;  /* 0x0000006807099890 */ /* 0x000fe2000fffe0ff */
[----:B------:R-:W-:Y:S02]  /*4f00*/  LOP3.LUT R29, R29, R0, RZ, 0x3c, !PT ;  /* 0x000000001d1d7212 */ /* 0x000fe400078e3cff */
[----:B------:R-:W-:Y:S02]  /*4f10*/  SEL R30, R30, RZ, P0 ;  /* 0x000000ff1e1e7207 */ /* 0x000fe40000000000 */
[----:B------:R-:W-:Y:S01]  /*4f20*/  IMAD.U32 R11, RZ, RZ, UR8 ;  /* 0x00000008ff0b7e24 */ /* 0x000fe2000f8e00ff */
[----:B------:R-:W-:Y:S01]  /*4f30*/  @!P4 R2UR UR14, R10 ;  /* 0x000000000a0ec2ca */ /* 0x000fe200000e0000 */
[----:B------:R-:W-:Y:S01]  /*4f40*/  @!UP1 UIADD3 UR8, UPT, UPT, UR7, 0xc400, URZ ;  /* 0x0000c40007089890 */ /* 0x000fe2000fffe0ff */
[----:B------:R-:W-:Y:S02]  /*4f50*/  VOTEU.ALL UP1, P4 ;  /* 0x0000000000ff7886 */ /* 0x000fe40002020000 */
[----:B------:R-:W-:Y:S11]  /*4f60*/  @!P4 R2UR UR15, R11 ;  /* 0x000000000b0fc2ca */ /* 0x000ff600000e0000 */
[----:B------:R-:W-:Y:S02]  /*4f70*/  @!UPT UIADD3 URZ, UPT, UPT, URZ, URZ, URZ ;  /* 0x000000fffffff290 */ /* 0x000fe4000fffe0ff */
[----:B------:R2:W-:Y:S01]  /*4f80*/  @!UP1 UTMALDG.3D [UR8], [UR14], desc[UR18] ;  /* 0x000012080e0095b4 */ /* 0x0005e20008011000 */
[----:B------:R2:W-:Y:S01]  /*4f90*/  @!P4 SYNCS.ARRIVE.TRANS64.RED.A0TR RZ, [UR7+0x68], R23 ;  /* 0x00006817ffffc9a7 */ /* 0x0005e20008300407 */
[----:B------:R-:W-:Y:S01]  /*4fa0*/  UPLOP3.LUT UP1, UPT, UPT, UPT, UPT, 0x80, 0x8 ;  /* 0x000000000008789c */ /* 0x000fe20003f2f070 */
[----:B------:R-:W-:Y:S01]  /*4fb0*/  SYNCS.ARRIVE.TRANS64.RED.A1T0 RZ, [UR13], RZ ;  /* 0x000000ffffff79a7 */ /* 0x000fe2000810040d */
[----:B------:R-:W-:Y:S09]  /*4fc0*/  @P3 BRA `(.L_x_95) ;  /* 0xfffffff000943947 */ /* 0x000ff2000383ffff */
[----:B------:R-:W-:-:S04]  /*4fd0*/  SHF.L.U32 R3, R31, 0x1f, RZ ;  /* 0x0000001f1f037819 */ /* 0x000fc800000006ff */
[----:B------:R-:W1:Y:S02]  /*4fe0*/  SYNCS.PHASECHK.TRANS64.TRYWAIT P0, [UR7+0x70], R3 ;  /* 0x00007003ff0075a7 */ /* 0x000e640008001107 */
[----:B-1----:R-:W-:Y:S05]  /*4ff0*/  @!P0 BRA `(.L_x_96) ;  /* 0x0000006c00848947 */ /* 0x002fea0003800000 */
.L_x_187:
[----:B------:R-:W4:Y:S02]  /*5000*/  SYNCS.PHASECHK.TRANS64.TRYWAIT P0, [UR7+0x78], R3 ;  /* 0x00007803ff0075a7 */ /* 0x000f240008001107 */
[----:B----4-:R-:W-:Y:S05]  /*5010*/  @!P0 BRA `(.L_x_97) ;  /* 0x0000006c00948947 */ /* 0x010fea0003800000 */
.L_x_189:
[----:B------:R-:W4:Y:S02]  /*5020*/  SYNCS.PHASECHK.TRANS64.TRYWAIT P0, [UR7+0x80], R3 ;  /* 0x00008003ff0075a7 */ /* 0x000f240008001107 */
[----:B----4-:R-:W-:Y:S05]  /*5030*/  @!P0 BRA `(.L_x_98) ;  /* 0x0000006c00a48947 */ /* 0x010fea0003800000 */
.L_x_191:
[----:B-1----:R-:W-:-:S07]  /*5040*/  MOV R0, UR7 ;  /* 0x0000000700007c02 */ /* 0x002fce0008000f00 */
.L_x_99:
[----:B-1----:R-:W-:-:S04]  /*5050*/  SHF.L.U32 R3, R31, 0x1f, RZ ;  /* 0x0000001f1f037819 */ /* 0x002fc800000006ff */
[----:B------:R1:W4:Y:S03]  /*5060*/  SYNCS.PHASECHK.TRANS64.TRYWAIT P0, [R0+URZ+0x88], R3 ;  /* 0x00008803000075a7 */ /* 0x00032600080011ff */
[----:B----4-:R-:W-:Y:S05]  /*5070*/  @!P0 NANOSLEEP.SYNCS 0x989680 ;  /* 0x009896800000895d */ /* 0x010fea0003900000 */
[----:B------:R-:W4:Y:S02]  /*5080*/  @!P0 SYNCS.PHASECHK.TRANS64 P0, [R0+URZ+0x88], R3 ;  /* 0x00008803000085a7 */ /* 0x000f2400080010ff */
[----:B--2-4-:R-:W-:Y:S05]  /*5090*/  @P0 EXIT ;  /* 0x000000000000094d */ /* 0x014fea0003800000 */
[----:B------:R-:W-:Y:S05]  /*50a0*/  BRA `(.L_x_99) ;  /* 0xfffffffc00e87947 */ /* 0x000fea000383ffff */
.L_x_84:
[----:B------:R-:W-:-:S06]  /*50b0*/  UISETP.GE.AND UP1, UPT, UR10, 0x4, UPT ;  /* 0x000000040a00788c */ /* 0x000fcc000bf26270 */
[----:B------:R-:W-:-:S13]  /*50c0*/  PLOP3.LUT P0, PT, PT, PT, UP1, 0x80, 0x8 ;  /* 0x000000000008781c */ /* 0x000fda0003f0f018 */
[----:B------:R-:W-:Y:S05]  /*50d0*/  @!P0 EXIT ;  /* 0x000000000000894d */ /* 0x000fea0003800000 */
[----:B------:R-:W-:Y:S01]  /*50e0*/  BAR.SYNC.DEFER_BLOCKING 0x6, 0xa0 ;  /* 0x0182800000007b1d */ /* 0x000fe20000010000 */
[C---:B------:R-:W-:Y:S01]  /*50f0*/  IMAD.SHL.U32 R3, R170.reuse, 0x40, RZ ;  /* 0x00000040aa037824 */ /* 0x040fe200078e00ff */
[C---:B------:R-:W-:Y:S01]  /*5100*/  LOP3.LUT R161, R170.reuse, 0x1, RZ, 0xc0, !PT ;  /* 0x00000001aaa17812 */ /* 0x040fe200078ec0ff */
[C---:B------:R-:W-:Y:S02]  /*5110*/  IMAD.U32 R79, R170.reuse, 0x10000, RZ ;  /* 0x00010000aa4f7824 */ /* 0x040fe400078e00ff */
[----:B------:R-:W-:Y:S02]  /*5120*/  HFMA2 R167, -RZ, RZ, 0, 5.9604644775390625e-08 ;  /* 0x00000001ffa77431 */ /* 0x000fe400000001ff */
[C---:B------:R-:W-:Y:S01]  /*5130*/  IMAD.SHL.U32 R160, R170.reuse, 0x8, RZ ;  /* 0x00000008aaa07824 */ /* 0x040fe200078e00ff */
[----:B------:R-:W-:Y:S01]  /*5140*/  UMOV UR48, 0x400 ;  /* 0x0000040000307882 */ /* 0x000fe20000000000 */
[----:B------:R-:W1:Y:S01]  /*5150*/  LDC R159, c[0x0][0x370] ;  /* 0x0000dc00ff9f7b82 */ /* 0x000e620000000800 */
[----:B------:R-:W-:Y:S01]  /*5160*/  ULEA UR48, UR37, UR48, 0x18 ;  /* 0x0000003025307291 */ /* 0x000fe2000f8ec0ff */
[----:B------:R-:W-:Y:S01]  /*5170*/  ISETP.NE.U32.AND P0, PT, R161, 0x1, PT ;  /* 0x00000001a100780c */ /* 0x000fe20003f05070 */
[----:B------:R-:W-:Y:S01]  /*5180*/  IMAD.MOV.U32 R169, RZ, RZ, 0x2 ;  /* 0x00000002ffa97424 */ /* 0x000fe200078e00ff */
[----:B------:R-:W-:Y:S01]  /*5190*/  LOP3.LUT R5, R3, 0x1c0, RZ, 0xc0, !PT ;  /* 0x000001c003057812 */ /* 0x000fe200078ec0ff */
[----:B------:R-:W-:Y:S01]  /*51a0*/  UIADD3 UR4, UPT, UPT, UR48, 0x400, URZ ;  /* 0x0000040030047890 */ /* 0x000fe2000fffe0ff */
[----:B------:R-:W-:Y:S01]  /*51b0*/  LOP3.LUT R79, R79, 0x600000, RZ, 0xc0, !PT ;  /* 0x006000004f4f7812 */ /* 0x000fe200078ec0ff */
[----:B------:R-:W-:Y:S01]  /*51c0*/  IMAD.MOV.U32 R168, RZ, RZ, 0x4 ;  /* 0x00000004ffa87424 */ /* 0x000fe200078e00ff */
[----:B------:R-:W2:Y:S01]  /*51d0*/  LDC R74, c[0x0][0xb0c] ;  /* 0x0002c300ff4a7b82 */ /* 0x000ea20000000800 */
[----:B------:R-:W-:Y:S01]  /*51e0*/  R2P PR, R170, 0x6 ;  /* 0x00000006aa007804 */ /* 0x000fe20000000000 */
[----:B------:R-:W-:Y:S01]  /*51f0*/  IMAD.MOV.U32 R76, RZ, RZ, RZ ;  /* 0x000000ffff4c7224 */ /* 0x000fe200078e00ff */
[----:B------:R-:W-:Y:S01]  /*5200*/  LOP3.LUT R160, R5, 0x38, R160, 0xf8, !PT ;  /* 0x0000003805a07812 */ /* 0x000fe200078ef8a0 */
[----:B------:R-:W-:Y:S01]  /*5210*/  IMAD.MOV.U32 R166, RZ, RZ, RZ ;  /* 0x000000ffffa67224 */ /* 0x000fe200078e00ff */
[----:B------:R-:W-:Y:S01]  /*5220*/  P2R R2, PR, RZ, 0x1 ;  /* 0x00000001ff027803 */ /* 0x000fe20000000000 */
[----:B------:R-:W-:Y:S01]  /*5230*/  IMAD.MOV.U32 R173, RZ, RZ, RZ ;  /* 0x000000ffffad7224 */ /* 0x000fe200078e00ff */
[----:B------:R-:W-:Y:S01]  /*5240*/  LOP3.LUT R160, R160, 0x1e00, R3, 0xf8, !PT ;  /* 0x00001e00a0a07812 */ /* 0x000fe200078ef803 */
[----:B------:R-:W3:Y:S01]  /*5250*/  LDC R157, c[0x0][0xb20] ;  /* 0x0002c800ff9d7b82 */ /* 0x000ee20000000800 */
[----:B------:R-:W4:Y:S01]  /*5260*/  LDS R0, [UR48+0x130] ;  /* 0x00013030ff007984 */ /* 0x000f220008000800 */
[----:B------:R-:W-:Y:S01]  /*5270*/  LOP3.LUT R170, R170, 0x60, RZ, 0xc0, !PT ;  /* 0x00000060aaaa7812 */ /* 0x000fe200078ec0ff */
[----:B------:R-:W-:Y:S01]  /*5280*/  IMAD.U32 R163, RZ, RZ, UR4 ;  /* 0x00000004ffa37e24 */ /* 0x000fe2000f8e00ff */
[----:B------:R-:W-:Y:S01]  /*5290*/  MOV R165, RZ ;  /* 0x000000ff00a57202 */ /* 0x000fe20000000f00 */
[----:B------:R-:W1:Y:S01]  /*52a0*/  LDCU.64 UR52, c[0x0][0x348] ;  /* 0x00006900ff3477ac */ /* 0x000e620008000a00 */
[----:B------:R-:W-:-:S02]  /*52b0*/  SEL R169, R169, 0xfffffffe, !P1 ;  /* 0xfffffffea9a97807 */ /* 0x000fc40004800000 */
[----:B------:R-:W1:Y:S01]  /*52c0*/  LDC R73, c[0x0][0xb30] ;  /* 0x0002cc00ff497b82 */ /* 0x000e620000000800 */
[----:B------:R-:W-:Y:S01]  /*52d0*/  SEL R168, R168, 0xfffffffc, !P2 ;  /* 0xfffffffca8a87807 */ /* 0x000fe20005000000 */
[----:B------:R-:W1:Y:S01]  /*52e0*/  LDCU.64 UR38, c[0x0][0x888] ;  /* 0x00011100ff2677ac */ /* 0x000e620008000a00 */
[----:B------:R-:W1:Y:S05]  /*52f0*/  LDCU.64 UR44, c[0x0][0x890] ;  /* 0x00011200ff2c77ac */ /* 0x000e6a0008000a00 */
[----:B------:R-:W1:Y:S01]  /*5300*/  LDC.64 R152, c[0x0][0xb10] ;  /* 0x0002c400ff987b82 */ /* 0x000e620000000a00 */
[----:B------:R-:W-:Y:S01]  /*5310*/  UMOV UR49, URZ ;  /* 0x000000ff00317c82 */ /* 0x000fe20008000000 */
[----:B------:R-:W-:-:S06]  /*5320*/  UMOV UR51, URZ ;  /* 0x000000ff00337c82 */ /* 0x000fcc0008000000 */
[----:B------:R-:W1:Y:S08]  /*5330*/  LDC.64 R70, c[0x0][0xb18] ;  /* 0x0002c600ff467b82 */ /* 0x000e700000000a00 */
[----:B------:R-:W1:Y:S08]  /*5340*/  LDC.64 R68, c[0x0][0xb28] ;  /* 0x0002ca00ff447b82 */ /* 0x000e700000000a00 */
[----:B------:R-:W1:Y:S01]  /*5350*/  LDC.64 R150, c[0x0][0x8b0] ;  /* 0x00022c00ff967b82 */ /* 0x000e620000000a00 */
[----:B----4-:R-:W-:-:S07]  /*5360*/  IMAD.IADD R79, R0, 0x1, R79 ;  /* 0x00000001004f7824 */ /* 0x010fce00078e024f */
[----:B------:R-:W4:Y:S08]  /*5370*/  LDC.64 R148, c[0x0][0x8a8] ;  /* 0x00022a00ff947b82 */ /* 0x000f300000000a00 */
[----:B--23--:R-:W1:Y:S02]  /*5380*/  LDC R158, c[0x0][0x374] ;  /* 0x0000dd00ff9e7b82 */ /* 0x00ce640000000800 */
.L_x_143:
[----:B------:R-:W-:Y:S02]  /*5390*/  LEA R0, R173, UR48, 0x3 ;  /* 0x00000030ad007c11 */ /* 0x000fe4000f8e18ff */
[----:B------:R-:W-:Y:S02]  /*53a0*/  SHF.L.U32 R3, R165, 0x1f, RZ ;  /* 0x0000001fa5037819 */ /* 0x000fe400000006ff */
[----:B-1----:R-:W-:Y:S02]  /*53b0*/  LEA R16, R173, UR48, 0x4 ;  /* 0x00000030ad107c11 */ /* 0x002fe4000f8e20ff */
[----:B------:R-:W2:Y:S02]  /*53c0*/  SYNCS.PHASECHK.TRANS64.TRYWAIT P0, [R0+URZ+0xa0], R3 ;  /* 0x0000a003000075a7 */ /* 0x000ea400080011ff */
[----:B--23--:R-:W-:Y:S05]  /*53d0*/  @!P0 BRA `(.L_x_100) ;  /* 0x0000006800d48947 */ /* 0x00cfea0003800000 */
.L_x_192:
[----:B------:R-:W3:Y:S01]  /*53e0*/  LDC.64 R12, c[0x0][0xb10] ;  /* 0x0002c400ff0c7b82 */ /* 0x000ee20000000a00 */
[----:B------:R-:W4:Y:S01]  /*53f0*/  LDS.128 R16, [R16+0x110] ;  /* 0x0001100010107984 */ /* 0x000f220000000c00 */
[----:B-1----:R-:W-:Y:S01]  /*5400*/  ISETP.NE.AND P1, PT, R73, 0x1, PT ;  /* 0x000000014900780c */ /* 0x002fe20003f25270 */
[----:B--2---:R-:W-:Y:S01]  /*5410*/  VIADD R0, R0, 0xb0 ;  /* 0x000000b000007836 */ /* 0x004fe20000000000 */
[----:B------:R-:W-:Y:S04]  /*5420*/  ISETP.GE.AND P0, PT, R72, 0x1, PT ;  /* 0x000000014800780c */ /* 0x000fe80003f06270 */
[----:B------:R-:W1:Y:S01]  /*5430*/  LDC.64 R10, c[0x0][0xb18] ;  /* 0x0002c600ff0a7b82 */ /* 0x000e620000000a00 */
[----:B------:R-:W-:Y:S01]  /*5440*/  PRMT R0, RZ, 0x654, R0 ;  /* 0x00000654ff007816 */ /* 0x000fe20000000000 */
[----:B------:R-:W-:Y:S01]  /*5450*/  @!PT LDS RZ, [RZ] ;  /* 0x00000000fffff984 */ /* 0x000fe20000000800 */
[----:B------:R-:W-:Y:S01]  /*5460*/  @!PT LDS RZ, [RZ] ;  /* 0x00000000fffff984 */ /* 0x000fe20000000800 */
[----:B------:R-:W-:Y:S01]  /*5470*/  @!PT LDS RZ, [RZ] ;  /* 0x00000000fffff984 */ /* 0x000fe20000000800 */
[----:B------:R-:W-:Y:S01]  /*5480*/  @!PT LDS RZ, [RZ] ;  /* 0x00000000fffff984 */ /* 0x000fe20000000800 */
[----:B------:R2:W-:Y:S06]  /*5490*/  MEMBAR.ALL.CTA ;  /* 0x0000000000007992 */ /* 0x0005ec0000008000 */
[----:B--2---:R-:W2:Y:S01]  /*54a0*/  FENCE.VIEW.ASYNC.S ;  /* 0x00000000000073c6 */ /* 0x004ea20000000000 */
[----:B------:R-:W1:Y:S08]  /*54b0*/  @!P1 LDC R14, c[0x0][0xb20] ;  /* 0x0002c800ff0e9b82 */ /* 0x000e700000000800 */
[----:B------:R-:W1:Y:S01]  /*54c0*/  @!P1 LDC R9, c[0x0][0xb0c] ;  /* 0x0002c300ff099b82 */ /* 0x000e620000000800 */
[----:B--2---:R2:W-:Y:S01]  /*54d0*/  SYNCS.ARRIVE.TRANS64.RED.A1T0 RZ, [R0+URZ], RZ ;  /* 0x000000ff00ff79a7 */ /* 0x0045e200081004ff */
[----:B----4-:R-:W-:Y:S04]  /*54e0*/  LOP3.LUT P4, RZ, R18, 0x1, RZ, 0xc0, !PT ;  /* 0x0000000112ff7812 */ /* 0x010fe8000788c0ff */
[----:B------:R-:W-:Y:S09]  /*54f0*/  P2R R171, PR, RZ, 0x10 ;  /* 0x00000010ffab7803 */ /* 0x000ff20000000000 */
[----:B------:R-:W-:Y:S02]  /*5500*/  @P4 MOV R77, R16 ;  /* 0x00000010004d4202 */ /* 0x000fe40000000f00 */
[----:B------:R-:W-:Y:S01]  /*5510*/  @P4 LOP3.LUT R75, R17, 0xffff, RZ, 0xc0, !PT ;  /* 0x0000ffff114b4812 */ /* 0x000fe200078ec0ff */
[----:B--23--:R-:W-:Y:S06]  /*5520*/  @!P0 BRA `(.L_x_101) ;  /* 0x0000000000a48947 */ /* 0x00cfec0003800000 */
[----:B------:R-:W-:Y:S01]  /*5530*/  IMAD.HI.U32 R24, R158, R71, RZ ;  /* 0x000000479e187227 */ /* 0x000fe200078e00ff */
[----:B------:R-:W-:Y:S02]  /*5540*/  ISETP.NE.AND P0, PT, R70, 0x1, PT ;  /* 0x000000014600780c */ /* 0x000fe40003f05270 */
[----:B------:R-:W-:Y:S01]  /*5550*/  ISETP.NE.AND P2, PT, R72, 0x1, PT ;  /* 0x000000014800780c */ /* 0x000fe20003f45270 */
[-C--:B------:R-:W-:Y:S01]  /*5560*/  IMAD.HI.U32 R22, R159, R152.reuse, RZ ;  /* 0x000000989f167227 */ /* 0x080fe200078e00ff */
[----:B------:R-:W-:Y:S02]  /*5570*/  SHF.R.U32.HI R23, RZ, R157, R24 ;  /* 0x0000009dff177219 */ /* 0x000fe40000011618 */
[----:B------:R-:W-:Y:S01]  /*5580*/  ISETP.NE.AND P3, PT, R74, 0x1, PT ;  /* 0x000000014a00780c */ /* 0x000fe20003f65270 */
[----:B------:R-:W-:Y:S01]  /*5590*/  IMAD.HI.U32 R28, R75, R71, RZ ;  /* 0x000000474b1c7227 */ /* 0x000fe200078e00ff */
[----:B------:R-:W-:Y:S02]  /*55a0*/  SHF.R.U32.HI R22, RZ, R153, R22 ;  /* 0x00000099ff167219 */ /* 0x000fe40000011616 */
[----:B------:R-:W-:Y:S01]  /*55b0*/  SEL R3, R158, R23, !P0 ;  /* 0x000000179e037207 */ /* 0x000fe20004000000 */
[----:B------:R-:W-:Y:S01]  /*55c0*/  IMAD.HI.U32 R26, R77, R152, RZ ;  /* 0x000000984d1a7227 */ /* 0x000fe200078e00ff */
[----:B------:R-:W-:Y:S03]  /*55d0*/  SEL R7, R159, R22, !P3 ;  /* 0x000000169f077207 */ /* 0x000fe60005800000 */
[-C--:B------:R-:W-:Y:S01]  /*55e0*/  IMAD.HI.U32 R22, R3, R68.reuse, RZ ;  /* 0x0000004403167227 */ /* 0x080fe200078e00ff */
[----:B------:R-:W-:Y:S03]  /*55f0*/  SHF.R.U32.HI R26, RZ, R153, R26 ;  /* 0x00000099ff1a7219 */ /* 0x000fe6000001161a */
[----:B------:R-:W-:Y:S01]  /*5600*/  IMAD.HI.U32 R24, R7, R68, RZ ;  /* 0x0000004407187227 */ /* 0x000fe200078e00ff */
[----:B------:R-:W-:Y:S02]  /*5610*/  @P2 SHF.R.U32.HI R3, RZ, R69, R22 ;  /* 0x00000045ff032219 */ /* 0x000fe40000011616 */
[----:B------:R-:W-:Y:S02]  /*5620*/  SHF.R.U32.HI R22, RZ, R157, R28 ;  /* 0x0000009dff167219 */ /* 0x000fe4000001161c */
[----:B------:R-:W-:Y:S01]  /*5630*/  @P2 SHF.R.U32.HI R7, RZ, R69, R24 ;  /* 0x00000045ff072219 */ /* 0x000fe20000011618 */
[C---:B------:R-:W-:Y:S01]  /*5640*/  IMAD R2, R72.reuse, R3, RZ ;  /* 0x0000000348027224 */ /* 0x040fe200078e02ff */
[----:B------:R-:W-:Y:S02]  /*5650*/  SEL R5, R75, R22, !P0 ;  /* 0x000000164b057207 */ /* 0x000fe40004000000 */
[----:B------:R-:W-:Y:S01]  /*5660*/  SEL R3, R77, R26, !P3 ;  /* 0x0000001a4d037207 */ /* 0x000fe20005800000 */
[----:B------:R-:W-:Y:S01]  /*5670*/  IMAD R4, R72, R7, RZ ;  /* 0x0000000748047224 */ /* 0x000fe200078e02ff */
[C---:B------:R-:W-:Y:S01]  /*5680*/  ISETP.GE.AND P0, PT, R5.reuse, R2, PT ;  /* 0x000000020500720c */ /* 0x040fe20003f06270 */
[----:B------:R-:W-:Y:S03]  /*5690*/  IMAD.HI.U32 R6, R5, R68, RZ ;  /* 0x0000004405067227 */ /* 0x000fe600078e00ff */
[----:B------:R-:W-:Y:S01]  /*56a0*/  ISETP.GE.OR P0, PT, R3, R4, P0 ;  /* 0x000000040300720c */ /* 0x000fe20000706670 */
[----:B------:R-:W-:Y:S01]  /*56b0*/  IMAD.MOV R4, RZ, RZ, -R3 ;  /* 0x000000ffff047224 */ /* 0x000fe200078e0a03 */
[-C--:B------:R-:W-:Y:S03]  /*56c0*/  SHF.R.U32.HI R6, RZ, R69.reuse, R6 ;  /* 0x00000045ff067219 */ /* 0x080fe60000011606 */
[----:B------:R-:W-:Y:S01]  /*56d0*/  IMAD R77, R74, R4, R77 ;  /* 0x000000044a4d7224 */ /* 0x000fe200078e024d */
[----:B------:R-:W-:Y:S05]  /*56e0*/  SEL R15, R5, R6, !P2 ;  /* 0x00000006050f7207 */ /* 0x000fea0005000000 */
[----:B------:R-:W-:Y:S02]  /*56f0*/  IMAD.MOV R6, RZ, RZ, -R15 ;  /* 0x000000ffff067224 */ /* 0x000fe400078e0a0f */
[C---:B------:R-:W-:Y:S04]  /*5700*/  @!P0 IMAD.HI.U32 R2, R3.reuse, R68, RZ ;  /* 0x0000004403028227 */ /* 0x040fe800078e00ff */
[----:B------:R-:W-:Y:S01]  /*5710*/  IMAD R6, R72, R6, R5 ;  /* 0x0000000648067224 */ /* 0x000fe200078e0205 */
[----:B------:R-:W-:Y:S04]  /*5720*/  @!P0 SHF.R.U32.HI R2, RZ, R69, R2 ;  /* 0x00000045ff028219 */ /* 0x000fe80000011602 */
[----:B------:R-:W-:Y:S02]  /*5730*/  @!P0 SEL R0, R3, R2, !P2 ;  /* 0x0000000203008207 */ /* 0x000fe40005000000 */
[----:B------:R-:W-:Y:S02]  /*5740*/  IADD3 R2, PT, PT, -R5, RZ, RZ ;  /* 0x000000ff05027210 */ /* 0x000fe40007ffe1ff */
[----:B------:R-:W-:Y:S01]  /*5750*/  @!P0 IADD3 R8, PT, PT, R15, -R0, RZ ;  /* 0x800000000f088210 */ /* 0x000fe20007ffe0ff */
[----:B------:R-:W-:Y:S02]  /*5760*/  @!P0 IMAD R0, R7, R6, R0 ;  /* 0x0000000607008224 */ /* 0x000fe400078e0200 */
[----:B------:R-:W-:Y:S02]  /*5770*/  IMAD R75, R70, R2, R75 ;  /* 0x00000002464b7224 */ /* 0x000fe400078e024b */
[----:B------:R-:W-:Y:S02]  /*5780*/  @!P0 IMAD R5, R8, R72, R3 ;  /* 0x0000004808058224 */ /* 0x000fe400078e0203 */
[----:B------:R-:W-:Y:S04]  /*5790*/  @!P0 IMAD.MOV.U32 R3, RZ, RZ, R0 ;  /* 0x000000ffff038224 */ /* 0x000fe800078e0000 */
[----:B------:R-:W-:Y:S02]  /*57a0*/  IMAD R77, R3, R74, R77 ;  /* 0x0000004a034d7224 */ /* 0x000fe400078e024d */
[----:B------:R-:W-:Y:S07]  /*57b0*/  IMAD R75, R5, R70, R75 ;  /* 0x00000046054b7224 */ /* 0x000fee00078e024b */
.L_x_101:
[----:B-1----:R-:W-:Y:S01]  /*57c0*/  @!P1 ISETP.NE.AND P0, PT, R10, 0x1, PT ;  /* 0x000000010a00980c */ /* 0x002fe20003f05270 */
[----:B------:R-:W-:Y:S01]  /*57d0*/  @!P1 IMAD.HI.U32 R3, R75, R11, RZ ;  /* 0x0000000b4b039227 */ /* 0x000fe200078e00ff */
[----:B------:R-:W-:Y:S01]  /*57e0*/  R2UR UR42, R21 ;  /* 0x00000000152a72ca */ /* 0x000fe200000e0000 */
[----:B------:R-:W-:Y:S01]  /*57f0*/  BSSY.RECONVERGENT B6, `(.L_x_102) ;  /* 0x0000031000067945 */ /* 0x000fe20003800200 */
[----:B------:R-:W-:Y:S01]  /*5800*/  R2UR UR41, R20 ;  /* 0x00000000142972ca */ /* 0x000fe200000e0000 */
[----:B------:R-:W-:Y:S01]  /*5810*/  @!P1 IMAD.HI.U32 R0, R77, R12, RZ ;  /* 0x0000000c4d009227 */ /* 0x000fe200078e00ff */
[----:B------:R-:W-:Y:S02]  /*5820*/  @!P1 SHF.R.U32.HI R2, RZ, R14, R3 ;  /* 0x0000000eff029219 */ /* 0x000fe40000011603 */
[----:B------:R-:W-:Y:S01]  /*5830*/  @!P1 ISETP.NE.AND P2, PT, R9, 0x1, PT ;  /* 0x000000010900980c */ /* 0x000fe20003f45270 */
[----:B------:R-:W-:Y:S01]  /*5840*/  VIADD R173, R173, 0x1 ;  /* 0x00000001adad7836 */ /* 0x000fe20000000000 */
[----:B------:R-:W-:Y:S02]  /*5850*/  @!P1 SEL R2, R75, R2, !P0 ;  /* 0x000000024b029207 */ /* 0x000fe40004000000 */
[----:B------:R-:W-:Y:S02]  /*5860*/  @!P1 SHF.R.U32.HI R0, RZ, R13, R0 ;  /* 0x0000000dff009219 */ /* 0x000fe40000011600 */
[----:B------:R-:W-:Y:S01]  /*5870*/  LOP3.LUT P0, RZ, R163, 0x3f0, RZ, 0xc0, !PT ;  /* 0x000003f0a3ff7812 */ /* 0x000fe2000780c0ff */
[----:B------:R-:W-:Y:S01]  /*5880*/  USHF.L.U32 UR42, UR42, 0x7, URZ ;  /* 0x000000072a2a7899 */ /* 0x000fe200080006ff */
[----:B------:R-:W-:Y:S01]  /*5890*/  @!P1 SEL R3, R77, R0, !P2 ;  /* 0x000000004d039207 */ /* 0x000fe20005000000 */
[----:B------:R-:W-:Y:S01]  /*58a0*/  USHF.L.U32 UR41, UR41, 0x8, URZ ;  /* 0x0000000829297899 */ /* 0x000fe200080006ff */
[----:B------:R-:W-:Y:S03]  /*58b0*/  @P4 SHF.R.U32.HI R164, RZ, 0x10, R17 ;  /* 0x00000010ffa44819 */ /* 0x000fe60000011611 */
[----:B------:R-:W-:Y:S02]  /*58c0*/  @!P1 IMAD.IADD R0, R2, 0x1, -R3 ;  /* 0x0000000102009824 */ /* 0x000fe400078e0a03 */
[----:B------:R-:W-:Y:S02]  /*58d0*/  @!P1 IMAD.IADD R2, R3, 0x1, -R2 ;  /* 0x0000000103029824 */ /* 0x000fe400078e0a02 */
[----:B------:R-:W-:Y:S02]  /*58e0*/  @!P1 IMAD R77, R0, R9, R77 ;  /* 0x00000009004d9224 */ /* 0x000fe400078e024d */
[----:B------:R-:W-:Y:S01]  /*58f0*/  @!P1 IMAD R75, R2, R10, R75 ;  /* 0x0000000a024b9224 */ /* 0x000fe200078e024b */
[----:B------:R-:W-:Y:S06]  /*5900*/  @!P0 BRA `(.L_x_103) ;  /* 0x00000000007c8947 */ /* 0x000fec0003800000 */
[----:B------:R-:W1:Y:S01]  /*5910*/  LDCU.64 UR8, c[0x4][0x80] ;  /* 0x01001000ff0877ac */ /* 0x000e620008000a00 */
[----:B------:R-:W-:Y:S01]  /*5920*/  MOV R2, 0x0 ;  /* 0x0000000000027802 */ /* 0x000fe20000000f00 */
[----:B------:R-:W-:Y:S02]  /*5930*/  HFMA2 R12, -RZ, RZ, 0, 5.9604644775390625e-08 ;  /* 0x00000001ff0c7431 */ /* 0x000fe400000001ff */
[----:B------:R-:W-:Y:S01]  /*5940*/  IMAD.MOV.U32 R8, RZ, RZ, 0x70 ;  /* 0x00000070ff087424 */ /* 0x000fe200078e00ff */
[----:B------:R2:W3:Y:S01]  /*5950*/  LDC.64 R14, c[0x4][R2] ;  /* 0x01000000020e7b82 */ /* 0x0004e20000000a00 */
[----:B------:R-:W4:Y:S01]  /*5960*/  LDCU.64 UR6, c[0x4][0x88] ;  /* 0x01001100ff0677ac */ /* 0x000f220008000a00 */
[----:B------:R-:W-:Y:S01]  /*5970*/  IMAD.MOV.U32 R13, RZ, RZ, RZ ;  /* 0x000000ffff0d7224 */ /* 0x000fe200078e00ff */
[----:B------:R-:W2:Y:S01]  /*5980*/  LDCU.64 UR4, c[0x4][0x8] ;  /* 0x01000100ff0477ac */ /* 0x000ea20008000a00 */
[----:B-1----:R-:W-:Y:S01]  /*5990*/  MOV R5, UR9 ;  /* 0x0000000900057c02 */ /* 0x002fe20008000f00 */
[----:B------:R-:W-:Y:S01]  /*59a0*/  IMAD.U32 R4, RZ, RZ, UR8 ;  /* 0x00000008ff047e24 */ /* 0x000fe2000f8e00ff */
[----:B----4-:R-:W-:Y:S01]  /*59b0*/  MOV R7, UR7 ;  /* 0x0000000700077c02 */ /* 0x010fe20008000f00 */
[----:B------:R-:W-:Y:S01]  /*59c0*/  IMAD.U32 R6, RZ, RZ, UR6 ;  /* 0x00000006ff067e24 */ /* 0x000fe2000f8e00ff */
[----:B--2---:R-:W-:Y:S01]  /*59d0*/  MOV R11, UR5 ;  /* 0x00000005000b7c02 */ /* 0x004fe20008000f00 */
[----:B------:R-:W-:Y:S02]  /*59e0*/  IMAD.U32 R10, RZ, RZ, UR4 ;  /* 0x00000004ff0a7e24 */ /* 0x000fe4000f8e00ff */
[----:B------:R-:W-:Y:S07]  /*59f0*/  LEPC R20, `(.L_x_104) ;  /* 0x000000001014794e */ /* 0x000fee0000000000 */
[----:B---3-5:R-:W-:Y:S05]  /*5a00*/  CALL.ABS.NOINC R14 ;  /* 0x000000000e007343 */ /* 0x028fea0003c00000 */
.L_x_104:
[----:B------:R-:W1:Y:S01]  /*5a10*/  LDCU.64 UR8, c[0x4][0x80] ;  /* 0x01001000ff0877ac */ /* 0x000e620008000a00 */
[----:B------:R-:W2:Y:S01]  /*5a20*/  LDC.64 R2, c[0x4][R2] ;  /* 0x0100000002027b82 */ /* 0x000ea20000000a00 */
[----:B------:R-:W-:Y:S02]  /*5a30*/  HFMA2 R12, -RZ, RZ, 0, 5.9604644775390625e-08 ;  /* 0x00000001ff0c7431 */ /* 0x000fe400000001ff */
[----:B------:R-:W-:Y:S02]  /*5a40*/  IMAD.MOV.U32 R8, RZ, RZ, 0x70 ;  /* 0x00000070ff087424 */ /* 0x000fe400078e00ff */
[----:B------:R-:W-:Y:S01]  /*5a50*/  IMAD.MOV.U32 R13, RZ, RZ, RZ ;  /* 0x000000ffff0d7224 */ /* 0x000fe200078e00ff */
[----:B------:R-:W3:Y:S01]  /*5a60*/  LDCU.64 UR6, c[0x4][0x88] ;  /* 0x01001100ff0677ac */ /* 0x000ee20008000a00 */
[----:B------:R-:W4:Y:S01]  /*5a70*/  LDCU.64 UR4, c[0x4][0x8] ;  /* 0x01000100ff0477ac */ /* 0x000f220008000a00 */
[----:B-1----:R-:W-:Y:S02]  /*5a80*/  MOV R4, UR8 ;  /* 0x0000000800047c02 */ /* 0x002fe40008000f00 */
[----:B------:R-:W-:Y:S02]  /*5a90*/  MOV R5, UR9 ;  /* 0x0000000900057c02 */ /* 0x000fe40008000f00 */
[----:B---3--:R-:W-:Y:S01]  /*5aa0*/  MOV R7, UR7 ;  /* 0x0000000700077c02 */ /* 0x008fe20008000f00 */
[----:B------:R-:W-:Y:S01]  /*5ab0*/  IMAD.U32 R6, RZ, RZ, UR6 ;  /* 0x00000006ff067e24 */ /* 0x000fe2000f8e00ff */
[----:B----4-:R-:W-:Y:S01]  /*5ac0*/  MOV R11, UR5 ;  /* 0x00000005000b7c02 */ /* 0x010fe20008000f00 */
[----:B------:R-:W-:Y:S02]  /*5ad0*/  IMAD.U32 R10, RZ, RZ, UR4 ;  /* 0x00000004ff0a7e24 */ /* 0x000fe4000f8e00ff */
[----:B------:R-:W-:Y:S07]  /*5ae0*/  LEPC R20, `(.L_x_103) ;  /* 0x000000001014794e */ /* 0x000fee0000000000 */
[----:B--2---:R-:W-:Y:S05]  /*5af0*/  CALL.ABS.NOINC R2 ;  /* 0x0000000002007343 */ /* 0x004fea0003c00000 */
.L_x_103:
[----:B------:R-:W-:Y:S05]  /*5b00*/  BSYNC.RECONVERGENT B6 ;  /* 0x0000000000067941 */ /* 0x000fea0003800200 */
.L_x_102:
[----:B------:R-:W-:Y:S01]  /*5b10*/  ISETP.NE.U32.AND P4, PT, R150, RZ, PT ;  /* 0x000000ff9600720c */ /* 0x000fe20003f85070 */
[----:B------:R-:W-:Y:S01]  /*5b20*/  UISETP.NE.AND UP2, UPT, UR50, URZ, UPT ;  /* 0x000000ff3200728c */ /* 0x000fe2000bf45270 */
[----:B------:R-:W-:Y:S01]  /*5b30*/  ISETP.NE.U32.AND P2, PT, RZ, UR38, PT ;  /* 0x00000026ff007c0c */ /* 0x000fe2000bf45070 */
[----:B------:R-:W-:Y:S01]  /*5b40*/  UISETP.NE.U32.AND UP1, UPT, UR44, URZ, UPT ;  /* 0x000000ff2c00728c */ /* 0x000fe2000bf25070 */
[----:B------:R-:W-:Y:S01]  /*5b50*/  ISETP.NE.AND.EX P4, PT, R151, RZ, PT, P4 ;  /* 0x000000ff9700720c */ /* 0x000fe20003f85340 */
[----:B------:R-:W-:Y:S01]  /*5b60*/  UPLOP3.LUT UP0, UPT, UPT, UPT, UPT, 0x40, 0x4 ;  /* 0x000000000004789c */ /* 0x000fe20003f0e870 */
[----:B------:R-:W-:Y:S01]  /*5b70*/  ISETP.NE.AND.EX P2, PT, RZ, UR39, PT, P2 ;  /* 0x00000027ff007c0c */ /* 0x000fe2000bf45320 */
[----:B------:R-:W-:Y:S01]  /*5b80*/  UISETP.NE.AND.EX UP1, UPT, UR45, URZ, UPT, UP1 ;  /* 0x000000ff2d00728c */ /* 0x000fe2000bf25310 */
[----:B------:R-:W-:Y:S04]  /*5b90*/  PLOP3.LUT P1, PT, PT, PT, UP2, 0x80, 0x8 ;  /* 0x000000000008781c */ /* 0x000fe80003f2f028 */
[----:B------:R-:W-:Y:S06]  /*5ba0*/  @UP2 UPLOP3.LUT UP0, UPT, UPT, UPT, UP1, 0x80, 0x8 ;  /* 0x000000000008289c */ /* 0x000fec0003f0f010 */
[----:B------:R-:W-:Y:S01]  /*5bb0*/  PLOP3.LUT P0, PT, PT, PT, UP0, 0x80, 0x8 ;  /* 0x000000000008781c */ /* 0x000fe20003f0f008 */
[----:B------:R-:W-:Y:S01]  /*5bc0*/  @!UPT UIADD3 URZ, UPT, UPT, URZ, URZ, URZ ;  /* 0x000000fffffff290 */ /* 0x000fe2000fffe0ff */
[----:B------:R-:W-:Y:S11]  /*5bd0*/  BRA.U !UP1, `(.L_x_105) ;  /* 0x0000000109387547 */ /* 0x000ff6000b800000 */
[----:B------:R-:W-:Y:S01]  /*5be0*/  UISETP.NE.U32.AND UP0, UPT, UR38, URZ, UPT ;  /* 0x000000ff2600728c */ /* 0x000fe2000bf05070 */
[----:B------:R-:W-:Y:S02]  /*5bf0*/  HFMA2 R0, -RZ, RZ, 0, 5.9604644775390625e-08 ;  /* 0x00000001ff007431 */ /* 0x000fe400000001ff */
[----:B------:R-:W-:Y:S01]  /*5c00*/  IMAD.MOV.U32 R155, RZ, RZ, 0x1 ;  /* 0x00000001ff9b7424 */ /* 0x000fe200078e00ff */
[----:B------:R-:W-:Y:S06]  /*5c10*/  UISETP.NE.AND.EX UP0, UPT, UR39, URZ, UPT, UP0 ;  /* 0x000000ff2700728c */ /* 0x000fec000bf05300 */
[----:B------:R-:W-:Y:S05]  /*5c20*/  PLOP3.LUT P3, PT, PT, PT, UP0, 0x80, 0x8 ;  /* 0x000000000008781c */ /* 0x000fea0003f6f008 */
[----:B------:R-:W1:Y:S01]  /*5c30*/  @UP0 LDCU.64 UR6, c[0x0][0x888] ;  /* 0x00011100ff0607ac */ /* 0x000e620008000a00 */
[----:B------:R-:W-:Y:S07]  /*5c40*/  @UP0 UIMAD UR4, UR36, UR44, URZ ;  /* 0x0000002c240402a4 */ /* 0x000fee000f8e02ff */
[----:B------:R-:W-:Y:S01]  /*5c50*/  @!P3 PRMT R155, R0, 0x7610, R155 ;  /* 0x00007610009bb816 */ /* 0x000fe2000000009b */
[----:B-1----:R-:W-:Y:S03]  /*5c60*/  @UP0 UIMAD.WIDE UR6, UR4, 0x4, UR6 ;  /* 0x00000004040608a5 */ /* 0x002fe6000f8e0206 */
[----:B------:R-:W1:Y:S03]  /*5c70*/  @!UP0 LDCU UR4, c[0x0][0x880] ;  /* 0x00011000ff0487ac */ /* 0x000e660008000800 */
[----:B------:R-:W-:Y:S01]  /*5c80*/  IMAD.U32 R2, RZ, RZ, UR6 ;  /* 0x00000006ff027e24 */ /* 0x000fe2000f8e00ff */
[----:B------:R-:W-:Y:S05]  /*5c90*/  MOV R3, UR7 ;  /* 0x0000000700037c02 */ /* 0x000fea0008000f00 */
[----:B-----5:R2:W5:Y:S02]  /*5ca0*/  @P3 LDG.E R81, desc[UR46][R2.64] ;  /* 0x0000002e02513981 */ /* 0x020564000c1e1900 */
[----:B-12---:R-:W-:Y:S02]  /*5cb0*/  @!P3 IMAD.U32 R81, RZ, RZ, UR4 ;  /* 0x00000004ff51be24 */ /* 0x006fe4000f8e00ff */
.L_x_105:
[----:B------:R-:W-:Y:S05]  /*5cc0*/  @!P4 BRA `(.L_x_106) ;  /* 0x000000000020c947 */ /* 0x000fea0003800000 */
[----:B------:R-:W-:Y:S04]  /*5cd0*/  ISETP.NE.U32.AND P3, PT, R148, RZ, PT ;  /* 0x000000ff9400720c */ /* 0x000fe80003f65070 */
[----:B------:R-:W-:Y:S11]  /*5ce0*/  ISETP.NE.AND.EX P3, PT, R149, RZ, PT, P3 ;  /* 0x000000ff9500720c */ /* 0x000ff60003f65330 */
[----:B------:R-:W-:Y:S02]  /*5cf0*/  @!UPT UIADD3 URZ, UPT, UPT, URZ, URZ, URZ ;  /* 0x000000fffffff290 */ /* 0x000fe4000fffe0ff */
[----:B------:R-:W1:Y:S01]  /*5d00*/  @P3 LDC.64 R2, c[0x0][0x8a8] ;  /* 0x00022a00ff023b82 */ /* 0x000e620000000a00 */
[----:B------:R-:W-:Y:S04]  /*5d10*/  @P3 IMAD R0, R150, UR36, RZ ;  /* 0x0000002496003c24 */ /* 0x000fe8000f8e02ff */
[----:B-1----:R-:W-:Y:S05]  /*5d20*/  @P3 IMAD.WIDE R2, R0, 0x4, R2 ;  /* 0x0000000400023825 */ /* 0x002fea00078e0202 */
[----:B-----5:R1:W5:Y:S02]  /*5d30*/  @P3 LDG.E R78, desc[UR46][R2.64] ;  /* 0x0000002e024e3981 */ /* 0x020364000c1e1900 */
[----:B-1----:R-:W2:Y:S02]  /*5d40*/  @!P3 LDC R78, c[0x0][0x8a0] ;  /* 0x00022800ff4ebb82 */ /* 0x002ea40000000800 */
.L_x_106:
[----:B-----5:R-:W-:Y:S01]  /*5d50*/  FSETP.NEU.AND P3, PT, R81, RZ, PT ;  /* 0x000000ff5100720b */ /* 0x020fe20003f6d000 */
[----:B------:R-:W-:Y:S01]  /*5d60*/  IMAD.SHL.U32 R182, R160, 0x2, RZ ;  /* 0x00000002a0b67824 */ /* 0x000fe200078e00ff */
[----:B------:R-:W-:Y:S01]  /*5d70*/  SEL R3, RZ, 0xffffffff, P2 ;  /* 0xffffffffff037807 */ /* 0x000fe20001000000 */
[----:B------:R-:W-:Y:S01]  /*5d80*/  IMAD.SHL.U32 R100, R168, 0x10, RZ ;  /* 0x00000010a8647824 */ /* 0x000fe200078e00ff */
[----:B------:R-:W-:Y:S01]  /*5d90*/  @P1 LOP3.LUT P2, RZ, R155, 0xff, RZ, 0xc0, !PT ;  /* 0x000000ff9bff1812 */ /* 0x000fe2000784c0ff */
[----:B------:R-:W-:Y:S01]  /*5da0*/  VIADD R181, R182, UR48 ;  /* 0x00000030b6b57c36 */ /* 0x000fe20008000000 */
[----:B------:R-:W-:Y:S01]  /*5db0*/  @P1 SEL R2, RZ, 0xffffffff, P3 ;  /* 0xffffffffff021807 */ /* 0x000fe20001800000 */
[----:B------:R-:W-:Y:S01]  /*5dc0*/  IMAD.MOV.U32 R108, RZ, RZ, -0x10 ;  /* 0xfffffff0ff6c7424 */ /* 0x000fe200078e00ff */
[----:B------:R-:W-:Y:S01]  /*5dd0*/  LOP3.LUT R167, R167, 0x1, RZ, 0x3c, !PT ;  /* 0x00000001a7a77812 */ /* 0x000fe200078e3cff */
[----:B------:R-:W-:Y:S01]  /*5de0*/  IMAD.SHL.U32 R102, R169, 0x10, RZ ;  /* 0x00000010a9667824 */ /* 0x000fe200078e00ff */
[----:B------:R-:W-:Y:S01]  /*5df0*/  @P0 SEL R2, R3, R2, !P2 ;  /* 0x0000000203020207 */ /* 0x000fe20005000000 */
[C---:B------:R-:W-:Y:S01]  /*5e00*/  IMAD.IADD R177, R181.reuse, 0x1, R100 ;  /* 0x00000001b5b17824 */ /* 0x040fe200078e0264 */
[----:B------:R-:W-:Y:S01]  /*5e10*/  LEA R183, R76, UR48, 0x3 ;  /* 0x000000304cb77c11 */ /* 0x000fe2000f8e18ff */
[----:B------:R-:W-:Y:S01]  /*5e20*/  IMAD.IADD R180, R181, 0x1, R102 ;  /* 0x00000001b5b47824 */ /* 0x000fe200078e0266 */
[----:B------:R-:W-:Y:S01]  /*5e30*/  @P1 LOP3.LUT R2, R2, 0x1, RZ, 0xc0, !PT ;  /* 0x0000000102021812 */ /* 0x000fe200078ec0ff */
[----:B------:R-:W-:Y:S01]  /*5e40*/  IMAD.IADD R175, R102, 0x1, R177 ;  /* 0x0000000166af7824 */ /* 0x000fe200078e02b1 */
[----:B------:R-:W-:Y:S01]  /*5e50*/  SHF.L.U32 R0, R166, 0x1f, RZ ;  /* 0x0000001fa6007819 */ /* 0x000fe200000006ff */
[----:B------:R-:W-:Y:S01]  /*5e60*/  BSSY B1, `(.L_x_107) ;  /* 0x000004a000017945 */ /* 0x000fe20003800000 */
[----:B------:R-:W-:Y:S01]  /*5e70*/  ISETP.NE.U32.OR P4, PT, R2, 0x1, !P1 ;  /* 0x000000010200780c */ /* 0x000fe20004f85470 */
[----:B------:R-:W-:Y:S01]  /*5e80*/  IMAD.MOV.U32 R101, RZ, RZ, 0x1 ;  /* 0x00000001ff657424 */ /* 0x000fe200078e00ff */
[----:B------:R-:W-:Y:S01]  /*5e90*/  PLOP3.LUT P2, PT, PT, PT, UP1, 0x80, 0x8 ;  /* 0x000000000008781c */ /* 0x000fe20003f4f018 */
[----:B------:R-:W-:Y:S01]  /*5ea0*/  IMAD R80, R76, 0x100, R79 ;  /* 0x000001004c507824 */ /* 0x000fe200078e024f */
[----:B------:R-:W-:Y:S01]  /*5eb0*/  SEL R2, RZ, 0xffffffff, P3 ;  /* 0xffffffffff027807 */ /* 0x000fe20001800000 */
[----:B------:R-:W-:Y:S01]  /*5ec0*/  IMAD.MOV.U32 R87, RZ, RZ, RZ ;  /* 0x000000ffff577224 */ /* 0x000fe200078e00ff */
[----:B------:R-:W-:Y:S02]  /*5ed0*/  LOP3.LUT P3, R172, R155, 0xff, RZ, 0xc0, !PT ;  /* 0x000000ff9bac7812 */ /* 0x000fe4000786c0ff */
[----:B------:R-:W-:Y:S02]  /*5ee0*/  CS2R R146, SRZ ;  /* 0x0000000000927805 */ /* 0x000fe4000001ff00 */
[----:B------:R-:W-:Y:S02]  /*5ef0*/  P2R R179, PR, RZ, 0x10 ;  /* 0x00000010ffb37803 */ /* 0x000fe40000000000 */
[----:B------:R-:W-:Y:S02]  /*5f00*/  CS2R R144, SRZ ;  /* 0x0000000000907805 */ /* 0x000fe4000001ff00 */
[----:B------:R-:W-:Y:S02]  /*5f10*/  CS2R R138, SRZ ;  /* 0x00000000008a7805 */ /* 0x000fe4000001ff00 */
[----:B------:R-:W-:Y:S02]  /*5f20*/  CS2R R136, SRZ ;  /* 0x0000000000887805 */ /* 0x000fe4000001ff00 */
[----:B------:R-:W-:Y:S02]  /*5f30*/  CS2R R130, SRZ ;  /* 0x0000000000827805 */ /* 0x000fe4000001ff00 */
[----:B------:R-:W-:Y:S02]  /*5f40*/  @P4 SHF.L.U32 R4, R167, 0x1f, RZ ;  /* 0x0000001fa7044819 */ /* 0x000fe400000006ff */
[----:B------:R-:W-:Y:S02]  /*5f50*/  CS2R R128, SRZ ;  /* 0x0000000000807805 */ /* 0x000fe4000001ff00 */
[----:B------:R-:W-:Y:S02]  /*5f60*/  @P2 SEL R2, R3, R2, !P3 ;  /* 0x0000000203022207 */ /* 0x000fe40005800000 */
[----:B------:R-:W-:Y:S01]  /*5f70*/  CS2R R122, SRZ ;  /* 0x00000000007a7805 */ /* 0x000fe2000001ff00 */
[----:B------:R-:W1:Y:S01]  /*5f80*/  @P4 SYNCS.PHASECHK.TRANS64.TRYWAIT P1, [UR48+0x50], R4 ;  /* 0x00005004ff0045a7 */ /* 0x000e620008021130 */
[----:B------:R-:W-:Y:S02]  /*5f90*/  CS2R R120, SRZ ;  /* 0x0000000000787805 */ /* 0x000fe4000001ff00 */
[----:B------:R-:W-:Y:S02]  /*5fa0*/  LOP3.LUT R2, R2, 0x1, RZ, 0xc0, !PT ;  /* 0x0000000102027812 */ /* 0x000fe400078ec0ff */
[----:B------:R-:W-:Y:S02]  /*5fb0*/  CS2R R114, SRZ ;  /* 0x0000000000727805 */ /* 0x000fe4000001ff00 */
[----:B------:R-:W-:Y:S02]  /*5fc0*/  CS2R R112, SRZ ;  /* 0x0000000000707805 */ /* 0x000fe4000001ff00 */
[----:B------:R-:W-:Y:S02]  /*5fd0*/  CS2R R106, SRZ ;  /* 0x00000000006a7805 */ /* 0x000fe4000001ff00 */
[----:B------:R-:W-:Y:S02]  /*5fe0*/  ISETP.NE.U32.AND P2, PT, R2, 0x1, PT ;  /* 0x000000010200780c */ /* 0x000fe40003f45070 */
[----:B------:R-:W-:Y:S02]  /*5ff0*/  CS2R R104, SRZ ;  /* 0x0000000000687805 */ /* 0x000fe4000001ff00 */
[----:B------:R-:W-:Y:S02]  /*6000*/  CS2R R98, SRZ ;  /* 0x0000000000627805 */ /* 0x000fe4000001ff00 */
[----:B------:R-:W-:Y:S02]  /*6010*/  CS2R R96, SRZ ;  /* 0x0000000000607805 */ /* 0x000fe4000001ff00 */
[----:B------:R-:W-:Y:S02]  /*6020*/  P2R R103, PR, RZ, 0x4 ;  /* 0x00000004ff677803 */ /* 0x000fe40000000000 */
[----:B------:R-:W-:Y:S02]  /*6030*/  CS2R R90, SRZ ;  /* 0x00000000005a7805 */ /* 0x000fe4000001ff00 */
[----:B------:R-:W-:Y:S02]  /*6040*/  ISETP.NE.U32.AND P2, PT, R161, 0x1, PT ;  /* 0x00000001a100780c */ /* 0x000fe40003f45070 */
[----:B------:R-:W-:Y:S01]  /*6050*/  CS2R R88, SRZ ;  /* 0x0000000000587805 */ /* 0x000fe2000001ff00 */
[----:B------:R3:W4:Y:S01]  /*6060*/  SYNCS.PHASECHK.TRANS64.TRYWAIT P0, [R183+URZ+0xc0], R0 ;  /* 0x0000c000b70075a7 */ /* 0x00072200080011ff */
[----:B------:R-:W-:Y:S05]  /*6070*/  SEL R108, R108, 0x10, !P2 ;  /* 0x000000106c6c7807 */ /* 0x000fea0005000000 */
[----:B------:R-:W-:Y:S02]  /*6080*/  IMAD.IADD R181, R181, 0x1, R108 ;  /* 0x00000001b5b57824 */ /* 0x000fe400078e026c */
[C---:B------:R-:W-:Y:S02]  /*6090*/  IMAD.IADD R178, R108.reuse, 0x1, R180 ;  /* 0x000000016cb27824 */ /* 0x040fe400078e02b4 */
[C---:B------:R-:W-:Y:S02]  /*60a0*/  IMAD.IADD R176, R108.reuse, 0x1, R177 ;  /* 0x000000016cb07824 */ /* 0x040fe400078e02b1 */
[----:B------:R-:W-:Y:S01]  /*60b0*/  IMAD.IADD R174, R108, 0x1, R175 ;  /* 0x000000016cae7824 */ /* 0x000fe200078e02af */
[----:B-1----:R-:W-:Y:S01]  /*60c0*/  @P4 SEL R101, RZ, 0x1, !P1 ;  /* 0x00000001ff654807 */ /* 0x002fe20004800000 */
[----:B---3--:R-:W-:Y:S06]  /*60d0*/  @!P4 BRA `(.L_x_108) ;  /* 0x000000000088c947 */ /* 0x008fec0003800000 */
[----:B------:R-:W-:Y:S01]  /*60e0*/  IMAD.MOV.U32 R147, RZ, RZ, RZ ;  /* 0x000000ffff937224 */ /* 0x000fe200078e00ff */
[----:B------:R-:W-:Y:S01]  /*60f0*/  ISETP.NE.AND P1, PT, R101, RZ, PT ;  /* 0x000000ff6500720c */ /* 0x000fe20003f25270 */
[----:B------:R-:W-:Y:S01]  /*6100*/  BSSY B0, `(.L_x_109) ;  /* 0x0000014000007945 */ /* 0x000fe20003800000 */
[----:B------:R-:W-:Y:S02]  /*6110*/  CS2R R90, SRZ ;  /* 0x00000000005a7805 */ /* 0x000fe4000001ff00 */
        /* <DEDUP_REMOVED lines=13> */
[----:B------:R-:W-:Y:S01]  /*61f0*/  CS2R R144, SRZ ;  /* 0x0000000000907805 */ /* 0x000fe2000001ff00 */
[----:B------:R-:W-:Y:S06]  /*6200*/  @P1 BRA `(.L_x_110) ;  /* 0x00000000000c1947 */ /* 0x000fec0003800000 */
[----:B------:R-:W-:Y:S04]  /*6210*/  SHF.L.U32 R3, R167, 0x1f, RZ ;  /* 0x0000001fa7037819 */ /* 0x000fe800000006ff */
[----:B------:R-:W1:Y:S02]  /*6220*/  SYNCS.PHASECHK.TRANS64.TRYWAIT P1, [UR48+0x50], R3 ;  /* 0x00005003ff0075a7 */ /* 0x000e640008021130 */
[----:B-1----:R-:W-:Y:S05]  /*6230*/  @!P1 BRA `(.L_x_111) ;  /* 0x0000005c00509947 */ /* 0x002fea0003800000 */
.L_x_110:
[----:B------:R-:W-:Y:S05]  /*6240*/  BSYNC B0 ;  /* 0x0000000000007941 */ /* 0x000fea0003800000 */
.L_x_109:
[----:B------:R-:W-:Y:S01]  /*6250*/  ISETP.NE.AND P1, PT, R103, RZ, PT ;  /* 0x000000ff6700720c */ /* 0x000fe20003f25270 */
[----:B------:R-:W-:Y:S11]  /*6260*/  HFMA2 R87, -RZ, RZ, 0, 5.9604644775390625e-08 ;  /* 0x00000001ff577431 */ /* 0x000ff600000001ff */
[----:B------:R-:W-:Y:S01]  /*6270*/  @!UPT UIADD3 URZ, UPT, UPT, URZ, URZ, URZ ;  /* 0x000000fffffff290 */ /* 0x000fe2000fffe0ff */
[----:B------:R3:W1:Y:S04]  /*6280*/  @P1 LDS.128 R88, [R182+UR48+0x400] ;  /* 0x00040030b6581984 */ /* 0x0006680008000c00 */
[----:B------:R3:W1:Y:S04]  /*6290*/  @P1 LDS.128 R96, [R181+0x400] ;  /* 0x00040000b5601984 */ /* 0x0006680000000c00 */
[----:B------:R3:W1:Y:S04]  /*62a0*/  @P1 LDS.128 R104, [R180+0x400] ;  /* 0x00040000b4681984 */ /* 0x0006680000000c00 */
[----:B------:R3:W1:Y:S04]  /*62b0*/  @P1 LDS.128 R112, [R178+0x400] ;  /* 0x00040000b2701984 */ /* 0x0006680000000c00 */
[----:B------:R3:W1:Y:S04]  /*62c0*/  @P1 LDS.128 R120, [R177+0x400] ;  /* 0x00040000b1781984 */ /* 0x0006680000000c00 */
[----:B------:R3:W1:Y:S04]  /*62d0*/  @P1 LDS.128 R128, [R176+0x400] ;  /* 0x00040000b0801984 */ /* 0x0006680000000c00 */
[----:B------:R3:W1:Y:S04]  /*62e0*/  @P1 LDS.128 R136, [R175+0x400] ;  /* 0x00040000af881984 */ /* 0x0006680000000c00 */
[----:B------:R3:W1:Y:S02]  /*62f0*/  @P1 LDS.128 R144, [R174+0x400] ;  /* 0x00040000ae901984 */ /* 0x0006640000000c00 */
.L_x_108:
[----:B------:R-:W-:Y:S05]  /*6300*/  BSYNC B1 ;  /* 0x0000000000017941 */ /* 0x000fea0003800000 */
.L_x_107:
[----:B-1----:R-:W-:Y:S04]  /*6310*/  SHF.R.U32.HI R3, RZ, 0x15, R80 ;  /* 0x00000015ff037819 */ /* 0x002fe80000011650 */
[----:B------:R-:W-:Y:S01]  /*6320*/  LOP3.LUT P1, RZ, R3, 0x3, R162, 0x48, !PT ;  /* 0x0000000303ff7812 */ /* 0x000fe200078248a2 */
[----:B------:R-:W-:Y:S01]  /*6330*/  @!UPT UIADD3 URZ, UPT, UPT, URZ, URZ, URZ ;  /* 0x000000fffffff290 */ /* 0x000fe2000fffe0ff */
[----:B----4-:R-:W-:Y:S11]  /*6340*/  @P0 BRA `(.L_x_112) ;  /* 0x0000000000080947 */ /* 0x010ff60003800000 */
[----:B------:R-:W1:Y:S02]  /*6350*/  SYNCS.PHASECHK.TRANS64.TRYWAIT P0, [R183+URZ+0xc0], R0 ;  /* 0x0000c000b70075a7 */ /* 0x000e6400080011ff */
[----:B-1----:R-:W-:Y:S05]  /*6360*/  @!P0 BRA `(.L_x_113) ;  /* 0x0000005c001c8947 */ /* 0x002fea0003800000 */
.L_x_112:
[----:B------:R-:W-:Y:S05]  /*6370*/  @!P1 BRA `(.L_x_114) ;  /* 0x0000000000409947 */ /* 0x000fea0003800000 */
[----:B------:R-:W4:Y:S01]  /*6380*/  LDCU.64 UR8, c[0x4][0x70] ;  /* 0x01000e00ff0877ac */ /* 0x000f220008000a00 */
[----:B------:R-:W-:Y:S01]  /*6390*/  MOV R3, 0x0 ;  /* 0x0000000000037802 */ /* 0x000fe20000000f00 */
[----:B------:R-:W-:Y:S02]  /*63a0*/  HFMA2 R12, -RZ, RZ, 0, 5.9604644775390625e-08 ;  /* 0x00000001ff0c7431 */ /* 0x000fe400000001ff */
[----:B------:R-:W-:Y:S02]  /*63b0*/  IMAD.MOV.U32 R8, RZ, RZ, 0x192 ;  /* 0x00000192ff087424 */ /* 0x000fe400078e00ff */
[----:B------:R-:W-:Y:S01]  /*63c0*/  IMAD.MOV.U32 R13, RZ, RZ, RZ ;  /* 0x000000ffff0d7224 */ /* 0x000fe200078e00ff */
[----:B------:R-:W5:Y:S01]  /*63d0*/  LDCU.64 UR6, c[0x4][0x78] ;  /* 0x01000f00ff0677ac */ /* 0x000f620008000a00 */
[----:B------:R-:W1:Y:S01]  /*63e0*/  LDC.64 R2, c[0x4][R3] ;  /* 0x0100000003027b82 */ /* 0x000e620000000a00 */
[----:B------:R-:W2:Y:S01]  /*63f0*/  LDCU.64 UR4, c[0x4][0x10] ;  /* 0x01000200ff0477ac */ /* 0x000ea20008000a00 */
[----:B----4-:R-:W-:Y:S01]  /*6400*/  MOV R5, UR9 ;  /* 0x0000000900057c02 */ /* 0x010fe20008000f00 */
[----:B------:R-:W-:Y:S01]  /*6410*/  IMAD.U32 R4, RZ, RZ, UR8 ;  /* 0x00000008ff047e24 */ /* 0x000fe2000f8e00ff */
[----:B-----5:R-:W-:Y:S01]  /*6420*/  MOV R7, UR7 ;  /* 0x0000000700077c02 */ /* 0x020fe20008000f00 */
[----:B------:R-:W-:Y:S01]  /*6430*/  IMAD.U32 R6, RZ, RZ, UR6 ;  /* 0x00000006ff067e24 */ /* 0x000fe2000f8e00ff */
[----:B--2---:R-:W-:Y:S01]  /*6440*/  MOV R11, UR5 ;  /* 0x00000005000b7c02 */ /* 0x004fe20008000f00 */
[----:B------:R-:W-:Y:S02]  /*6450*/  IMAD.U32 R10, RZ, RZ, UR4 ;  /* 0x00000004ff0a7e24 */ /* 0x000fe4000f8e00ff */
[----:B------:R-:W-:Y:S07]  /*6460*/  LEPC R20, `(.L_x_114) ;  /* 0x000000001014794e */ /* 0x000fee0000000000 */
[----:B-1-3--:R-:W-:Y:S05]  /*6470*/  CALL.ABS.NOINC R2 ;  /* 0x0000000002007343 */ /* 0x00afea0003c00000 */
.L_x_114:
[----:B------:R-:W-:Y:S01]  /*6480*/  SHF.L.U32 R82, R88, 0x10, RZ ;  /* 0x0000001058527819 */ /* 0x000fe200000006ff */
[----:B------:R-:W-:Y:S05]  /*6490*/  WARPSYNC.ALL ;  /* 0x0000000000007948 */ /* 0x000fea0003800000 */
[----:B------:R-:W-:Y:S01]  /*64a0*/  R2UR UR4, R80 ;  /* 0x00000000500472ca */ /* 0x000fe200000e0000 */
[----:B------:R-:W-:Y:S01]  /*64b0*/  BSSY.RECONVERGENT B0, `(.L_x_115) ;  /* 0x00000fc000007945 */ /* 0x000fe20003800200 */
[----:B------:R-:W-:Y:S02]  /*64c0*/  LOP3.LUT R83, R88, 0xffff0000, RZ, 0xc0, !PT ;  /* 0xffff000058537812 */ /* 0x000fe400078ec0ff */
[----:B------:R-:W-:Y:S02]  /*64d0*/  LOP3.LUT R84, R89, 0xffff0000, RZ, 0xc0, !PT ;  /* 0xffff000059547812 */ /* 0x000fe400078ec0ff */
[C---:B------:R-:W-:Y:S02]  /*64e0*/  SHF.L.U32 R85, R107.reuse, 0x10, RZ ;  /* 0x000000106b557819 */ /* 0x040fe400000006ff */
[----:B------:R-:W-:Y:S02]  /*64f0*/  LOP3.LUT R86, R107, 0xffff0000, RZ, 0xc0, !PT ;  /* 0xffff00006b567812 */ /* 0x000fe400078ec0ff */
[----:B------:R-:W-:Y:S03]  /*6500*/  ISETP.NE.AND P0, PT, R170, RZ, PT ;  /* 0x000000ffaa00720c */ /* 0x000fe60003f05270 */
[----:B------:R-:W1:Y:S02]  /*6510*/  LDTM.x64 R4, tmem[UR4] ;  /* 0x00000004000479ee */ /* 0x000e640008340000 */
[C---:B-12---:R-:W-:Y:S01]  /*6520*/  FMUL R0, R78.reuse, R4 ;  /* 0x000000044e007220 */ /* 0x046fe20000400000 */
[C---:B------:R-:W-:Y:S01]  /*6530*/  FMUL R2, R78.reuse, R5 ;  /* 0x000000054e027220 */ /* 0x040fe20000400000 */
[C---:B------:R-:W-:Y:S01]  /*6540*/  FMUL R3, R78.reuse, R6 ;  /* 0x000000064e037220 */ /* 0x040fe20000400000 */
[----:B------:R-:W-:Y:S01]  /*6550*/  FMUL R7, R78, R7 ;  /* 0x000000074e077220 */ /* 0x000fe20000400000 */
[----:B------:R-:W-:Y:S01]  /*6560*/  FFMA R0, R81, R82, R0 ;  /* 0x0000005251007223 */ /* 0x000fe20000000000 */
[----:B------:R-:W-:Y:S01]  /*6570*/  SHF.L.U32 R82, R89, 0x10, RZ ;  /* 0x0000001059527819 */ /* 0x000fe200000006ff */
[C---:B------:R-:W-:Y:S01]  /*6580*/  FFMA R2, R81.reuse, R83, R2 ;  /* 0x0000005351027223 */ /* 0x040fe20000000002 */
[----:B------:R-:W-:Y:S01]  /*6590*/  SHF.L.U32 R83, R90, 0x10, RZ ;  /* 0x000000105a537819 */ /* 0x000fe200000006ff */
[C---:B------:R-:W-:Y:S01]  /*65a0*/  FMUL R4, R78.reuse, R8 ;  /* 0x000000084e047220 */ /* 0x040fe20000400000 */
[----:B------:R-:W-:Y:S01]  /*65b0*/  FMUL R5, R78, R9 ;  /* 0x000000094e057220 */ /* 0x000fe20000400000 */
[C---:B------:R-:W-:Y:S01]  /*65c0*/  FFMA R3, R81.reuse, R82, R3 ;  /* 0x0000005251037223 */ /* 0x040fe20000000003 */
[----:B------:R-:W-:Y:S01]  /*65d0*/  LOP3.LUT R82, R90, 0xffff0000, RZ, 0xc0, !PT ;  /* 0xffff00005a527812 */ /* 0x000fe200078ec0ff */
[----:B------:R-:W-:Y:S01]  /*65e0*/  FFMA R7, R81, R84, R7 ;  /* 0x0000005451077223 */ /* 0x000fe20000000007 */
[----:B------:R-:W-:Y:S01]  /*65f0*/  LOP3.LUT R84, R91, 0xffff0000, RZ, 0xc0, !PT ;  /* 0xffff00005b547812 */ /* 0x000fe200078ec0ff */
[----:B------:R-:W-:Y:S01]  /*6600*/  FFMA R4, R81, R83, R4 ;  /* 0x0000005351047223 */ /* 0x000fe20000000004 */
[----:B------:R-:W-:Y:S01]  /*6610*/  SHF.L.U32 R83, R91, 0x10, RZ ;  /* 0x000000105b537819 */ /* 0x000fe200000006ff */
[----:B------:R-:W-:Y:S01]  /*6620*/  FMUL R6, R78, R10 ;  /* 0x0000000a4e067220 */ /* 0x000fe20000400000 */
[----:B------:R-:W-:Y:S01]  /*6630*/  F2FP.BF16.F32.PACK_AB R92, R2, R0 ;  /* 0x00000000025c723e */ /* 0x000fe200000010ff */
[----:B------:R-:W-:Y:S01]  /*6640*/  FMUL R11, R78, R11 ;  /* 0x0000000b4e0b7220 */ /* 0x000fe20000400000 */
[----:B------:R-:W-:Y:S01]  /*6650*/  F2FP.BF16.F32.PACK_AB R93, R7, R3 ;  /* 0x00000003075d723e */ /* 0x000fe200000010ff */
[C---:B------:R-:W-:Y:S01]  /*6660*/  FFMA R5, R81.reuse, R82, R5 ;  /* 0x0000005251057223 */ /* 0x040fe20000000005 */
[----:B------:R-:W-:Y:S01]  /*6670*/  SHF.L.U32 R82, R96, 0x10, RZ ;  /* 0x0000001060527819 */ /* 0x000fe200000006ff */
[----:B------:R-:W-:Y:S01]  /*6680*/  FFMA R6, R81, R83, R6 ;  /* 0x0000005351067223 */ /* 0x000fe20000000006 */
[----:B------:R-:W-:Y:S01]  /*6690*/  SHF.L.U32 R83, R98, 0x10, RZ ;  /* 0x0000001062537819 */ /* 0x000fe200000006ff */
[----:B------:R-:W-:Y:S01]  /*66a0*/  FMUL R8, R78, R12 ;  /* 0x0000000c4e087220 */ /* 0x000fe20000400000 */
[----:B------:R-:W-:Y:S01]  /*66b0*/  F2FP.BF16.F32.PACK_AB R94, R5, R4 ;  /* 0x00000004055e723e */ /* 0x000fe200000010ff */
[C---:B------:R-:W-:Y:S01]  /*66c0*/  FFMA R11, R81.reuse, R84, R11 ;  /* 0x00000054510b7223 */ /* 0x040fe2000000000b */
[----:B------:R-:W-:Y:S01]  /*66d0*/  LOP3.LUT R84, R96, 0xffff0000, RZ, 0xc0, !PT ;  /* 0xffff000060547812 */ /* 0x000fe200078ec0ff */
[C---:B------:R-:W-:Y:S01]  /*66e0*/  FMUL R9, R78.reuse, R13 ;  /* 0x0000000d4e097220 */ /* 0x040fe20000400000 */
[----:B------:R-:W-:Y:S01]  /*66f0*/  FFMA R8, R81, R82, R8 ;  /* 0x0000005251087223 */ /* 0x000fe20000000008 */
[----:B------:R-:W-:Y:S01]  /*6700*/  SHF.L.U32 R82, R97, 0x10, RZ ;  /* 0x0000001061527819 */ /* 0x000fe200000006ff */
[C---:B------:R-:W-:Y:S01]  /*6710*/  FMUL R10, R78.reuse, R14 ;  /* 0x0000000e4e0a7220 */ /* 0x040fe20000400000 */
[----:B------:R-:W-:Y:S01]  /*6720*/  F2FP.BF16.F32.PACK_AB R95, R11, R6 ;  /* 0x000000060b5f723e */ /* 0x000fe200000010ff */
[----:B------:R-:W-:Y:S01]  /*6730*/  FFMA R9, R81, R84, R9 ;  /* 0x0000005451097223 */ /* 0x000fe20000000009 */
[----:B------:R-:W-:Y:S01]  /*6740*/  LOP3.LUT R84, R97, 0xffff0000, RZ, 0xc0, !PT ;  /* 0xffff000061547812 */ /* 0x000fe200078ec0ff */
[----:B------:R-:W-:Y:S01]  /*6750*/  FMUL R15, R78, R15 ;  /* 0x0000000f4e0f7220 */ /* 0x000fe20000400000 */
[----:B------:R-:W-:Y:S01]  /*6760*/  FFMA R10, R81, R82, R10 ;  /* 0x00000052510a7223 */ /* 0x000fe2000000000a */
[----:B------:R-:W-:Y:S01]  /*6770*/  LOP3.LUT R82, R98, 0xffff0000, RZ, 0xc0, !PT ;  /* 0xffff000062527812 */ /* 0x000fe200078ec0ff */
[C---:B------:R-:W-:Y:S01]  /*6780*/  FMUL R12, R78.reuse, R16 ;  /* 0x000000104e0c7220 */ /* 0x040fe20000400000 */
[----:B------:R-:W-:Y:S01]  /*6790*/  F2FP.BF16.F32.PACK_AB R116, R9, R8 ;  /* 0x000000080974723e */ /* 0x000fe200000010ff */
[----:B------:R-:W-:Y:S01]  /*67a0*/  FMUL R13, R78, R17 ;  /* 0x000000114e0d7220 */ /* 0x000fe20000400000 */
[----:B------:R-:W-:Y:S01]  /*67b0*/  FFMA R15, R81, R84, R15 ;  /* 0x00000054510f7223 */ /* 0x000fe2000000000f */
[----:B------:R-:W-:Y:S01]  /*67c0*/  LOP3.LUT R84, R99, 0xffff0000, RZ, 0xc0, !PT ;  /* 0xffff000063547812 */ /* 0x000fe200078ec0ff */
[----:B------:R-:W-:Y:S01]  /*67d0*/  FFMA R12, R81, R83, R12 ;  /* 0x00000053510c7223 */ /* 0x000fe2000000000c */
[----:B------:R-:W-:Y:S01]  /*67e0*/  SHF.L.U32 R83, R99, 0x10, RZ ;  /* 0x0000001063537819 */ /* 0x000fe200000006ff */
[----:B------:R-:W-:Y:S01]  /*67f0*/  FFMA R13, R81, R82, R13 ;  /* 0x00000052510d7223 */ /* 0x000fe2000000000d */
[----:B------:R-:W-:Y:S01]  /*6800*/  SHF.L.U32 R82, R104, 0x10, RZ ;  /* 0x0000001068527819 */ /* 0x000fe200000006ff */
[C---:B------:R-:W-:Y:S01]  /*6810*/  FMUL R14, R78.reuse, R18 ;  /* 0x000000124e0e7220 */ /* 0x040fe20000400000 */
[----:B------:R-:W-:Y:S01]  /*6820*/  F2FP.BF16.F32.PACK_AB R117, R15, R10 ;  /* 0x0000000a0f75723e */ /* 0x000fe200000010ff */
[C---:B------:R-:W-:Y:S01]  /*6830*/  FMUL R19, R78.reuse, R19 ;  /* 0x000000134e137220 */ /* 0x040fe20000400000 */
[----:B------:R-:W-:Y:S01]  /*6840*/  F2FP.BF16.F32.PACK_AB R118, R13, R12 ;  /* 0x0000000c0d76723e */ /* 0x000fe200000010ff */
[----:B------:R-:W-:Y:S01]  /*6850*/  FMUL R16, R78, R20 ;  /* 0x000000144e107220 */ /* 0x000fe20000400000 */
[C---:B------:R-:W-:Y:S01]  /*6860*/  FFMA R14, R81.reuse, R83, R14 ;  /* 0x00000053510e7223 */ /* 0x040fe2000000000e */
[----:B------:R-:W-:Y:S01]  /*6870*/  SHF.L.U32 R83, R106, 0x10, RZ ;  /* 0x000000106a537819 */ /* 0x000fe200000006ff */
[C---:B------:R-:W-:Y:S01]  /*6880*/  FFMA R19, R81.reuse, R84, R19 ;  /* 0x0000005451137223 */ /* 0x040fe20000000013 */
[----:B------:R-:W-:Y:S01]  /*6890*/  LOP3.LUT R84, R104, 0xffff0000, RZ, 0xc0, !PT ;  /* 0xffff000068547812 */ /* 0x000fe200078ec0ff */
[----:B------:R-:W-:Y:S01]  /*68a0*/  FFMA R16, R81, R82, R16 ;  /* 0x0000005251107223 */ /* 0x000fe20000000010 */
[----:B------:R-:W-:Y:S01]  /*68b0*/  SHF.L.U32 R82, R105, 0x10, RZ ;  /* 0x0000001069527819 */ /* 0x000fe200000006ff */
[C---:B------:R-:W-:Y:S01]  /*68c0*/  FMUL R17, R78.reuse, R21 ;  /* 0x000000154e117220 */ /* 0x040fe20000400000 */
[----:B------:R-:W-:Y:S01]  /*68d0*/  F2FP.BF16.F32.PACK_AB R119, R19, R14 ;  /* 0x0000000e1377723e */ /* 0x000fe200000010ff */
[C---:B------:R-:W-:Y:S01]  /*68e0*/  FMUL R18, R78.reuse, R22 ;  /* 0x000000164e127220 */ /* 0x040fe20000400000 */
[----:B------:R-:W-:Y:S01]  /*68f0*/  FMUL R23, R78, R23 ;  /* 0x000000174e177220 */ /* 0x000fe20000400000 */
[C---:B------:R-:W-:Y:S01]  /*6900*/  FFMA R17, R81.reuse, R84, R17 ;  /* 0x0000005451117223 */ /* 0x040fe20000000011 */
[----:B------:R-:W-:Y:S01]  /*6910*/  LOP3.LUT R84, R106, 0xffff0000, RZ, 0xc0, !PT ;  /* 0xffff00006a547812 */ /* 0x000fe200078ec0ff */
[----:B------:R-:W-:Y:S01]  /*6920*/  FFMA R18, R81, R82, R18 ;  /* 0x0000005251127223 */ /* 0x000fe20000000012 */
[----:B------:R-:W-:Y:S01]  /*6930*/  LOP3.LUT R82, R105, 0xffff0000, RZ, 0xc0, !PT ;  /* 0xffff000069527812 */ /* 0x000fe200078ec0ff */
[C---:B------:R-:W-:Y:S01]  /*6940*/  FMUL R20, R78.reuse, R24 ;  /* 0x000000184e147220 */ /* 0x040fe20000400000 */
[----:B------:R-:W-:Y:S01]  /*6950*/  F2FP.BF16.F32.PACK_AB R124, R17, R16 ;  /* 0x00000010117c723e */ /* 0x000fe200000010ff */
[C---:B------:R-:W-:Y:S01]  /*6960*/  FMUL R21, R78.reuse, R25 ;  /* 0x000000194e157220 */ /* 0x040fe20000400000 */
[----:B------:R-:W-:Y:S01]  /*6970*/  FMUL R22, R78, R26 ;  /* 0x0000001a4e167220 */ /* 0x000fe20000400000 */
[C---:B------:R-:W-:Y:S01]  /*6980*/  FFMA R23, R81.reuse, R82, R23 ;  /* 0x0000005251177223 */ /* 0x040fe20000000017 */
[----:B------:R-:W-:Y:S01]  /*6990*/  SHF.L.U32 R82, R112, 0x10, RZ ;  /* 0x0000001070527819 */ /* 0x000fe200000006ff */
[C---:B------:R-:W-:Y:S01]  /*69a0*/  FMUL R27, R78.reuse, R27 ;  /* 0x0000001b4e1b7220 */ /* 0x040fe20000400000 */
[----:B------:R-:W-:Y:S01]  /*69b0*/  FFMA R20, R81, R83, R20 ;  /* 0x0000005351147223 */ /* 0x000fe20000000014 */
[----:B------:R-:W-:Y:S01]  /*69c0*/  SHF.L.U32 R83, R113, 0x10, RZ ;  /* 0x0000001071537819 */ /* 0x000fe200000006ff */
[----:B------:R-:W-:Y:S01]  /*69d0*/  FMUL R24, R78, R28 ;  /* 0x0000001c4e187220 */ /* 0x000fe20000400000 */
[----:B------:R-:W-:Y:S01]  /*69e0*/  F2FP.BF16.F32.PACK_AB R125, R23, R18 ;  /* 0x00000012177d723e */ /* 0x000fe200000010ff */
[C---:B------:R-:W-:Y:S01]  /*69f0*/  FFMA R21, R81.reuse, R84, R21 ;  /* 0x0000005451157223 */ /* 0x040fe20000000015 */
[----:B------:R-:W-:Y:S01]  /*6a00*/  LOP3.LUT R84, R112, 0xffff0000, RZ, 0xc0, !PT ;  /* 0xffff000070547812 */ /* 0x000fe200078ec0ff */
[----:B------:R-:W-:Y:S01]  /*6a10*/  FFMA R22, R81, R85, R22 ;  /* 0x0000005551167223 */ /* 0x000fe20000000016 */
[----:B------:R-:W-:Y:S01]  /*6a20*/  SHF.L.U32 R85, R115, 0x10, RZ ;  /* 0x0000001073557819 */ /* 0x000fe200000006ff */
[----:B------:R-:W-:Y:S01]  /*6a30*/  FFMA R27, R81, R86, R27 ;  /* 0x00000056511b7223 */ /* 0x000fe2000000001b */
[----:B------:R-:W-:Y:S01]  /*6a40*/  F2FP.BF16.F32.PACK_AB R126, R21, R20 ;  /* 0x00000014157e723e */ /* 0x000fe200000010ff */
[----:B------:R-:W-:Y:S01]  /*6a50*/  FFMA R24, R81, R82, R24 ;  /* 0x0000005251187223 */ /* 0x000fe20000000018 */
[----:B------:R-:W-:Y:S01]  /*6a60*/  LOP3.LUT R82, R113, 0xffff0000, RZ, 0xc0, !PT ;  /* 0xffff000071527812 */ /* 0x000fe200078ec0ff */
[C---:B------:R-:W-:Y:S01]  /*6a70*/  FMUL R25, R78.reuse, R29 ;  /* 0x0000001d4e197220 */ /* 0x040fe20000400000 */
[----:B------:R-:W-:Y:S01]  /*6a80*/  F2FP.BF16.F32.PACK_AB R127, R27, R22 ;  /* 0x000000161b7f723e */ /* 0x000fe200000010ff */
[C---:B------:R-:W-:Y:S01]  /*6a90*/  FMUL R26, R78.reuse, R30 ;  /* 0x0000001e4e1a7220 */ /* 0x040fe20000400000 */
[----:B------:R-:W-:Y:S01]  /*6aa0*/  LOP3.LUT R86, R147, 0xffff0000, RZ, 0xc0, !PT ;  /* 0xffff000093567812 */ /* 0x000fe200078ec0ff */
[----:B------:R-:W-:Y:S01]  /*6ab0*/  FMUL R31, R78, R31 ;  /* 0x0000001f4e1f7220 */ /* 0x000fe20000400000 */
[----:B------:R-:W-:Y:S01]  /*6ac0*/  FFMA R25, R81, R84, R25 ;  /* 0x0000005451197223 */ /* 0x000fe20000000019 */
[----:B------:R-:W-:Y:S01]  /*6ad0*/  LOP3.LUT R84, R115, 0xffff0000, RZ, 0xc0, !PT ;  /* 0xffff000073547812 */ /* 0x000fe200078ec0ff */
[C---:B------:R-:W-:Y:S01]  /*6ae0*/  FFMA R26, R81.reuse, R83, R26 ;  /* 0x00000053511a7223 */ /* 0x040fe2000000001a */
[C---:B------:R-:W-:Y:S01]  /*6af0*/  SHF.L.U32 R83, R114.reuse, 0x10, RZ ;  /* 0x0000001072537819 */ /* 0x040fe200000006ff */
[C---:B------:R-:W-:Y:S01]  /*6b00*/  FFMA R31, R81.reuse, R82, R31 ;  /* 0x00000052511f7223 */ /* 0x040fe2000000001f */
[----:B------:R-:W-:Y:S01]  /*6b10*/  LOP3.LUT R82, R114, 0xffff0000, RZ, 0xc0, !PT ;  /* 0xffff000072527812 */ /* 0x000fe200078ec0ff */
[C---:B------:R-:W-:Y:S01]  /*6b20*/  FMUL R28, R78.reuse, R32 ;  /* 0x000000204e1c7220 */ /* 0x040fe20000400000 */
[C---:B------:R-:W-:Y:S01]  /*6b30*/  FMUL R29, R78.reuse, R33 ;  /* 0x000000214e1d7220 */ /* 0x040fe20000400000 */
[C---:B------:R-:W-:Y:S01]  /*6b40*/  FMUL R30, R78.reuse, R34 ;  /* 0x000000224e1e7220 */ /* 0x040fe20000400000 */
[----:B------:R-:W-:Y:S01]  /*6b50*/  FMUL R35, R78, R35 ;  /* 0x000000234e237220 */ /* 0x000fe20000400000 */
[----:B------:R-:W-:Y:S01]  /*6b60*/  FFMA R28, R81, R83, R28 ;  /* 0x00000053511c7223 */ /* 0x000fe2000000001c */
[----:B------:R-:W-:Y:S01]  /*6b70*/  SHF.L.U32 R83, R121, 0x10, RZ ;  /* 0x0000001079537819 */ /* 0x000fe200000006ff */
[C---:B------:R-:W-:Y:S01]  /*6b80*/  FFMA R29, R81.reuse, R82, R29 ;  /* 0x00000052511d7223 */ /* 0x040fe2000000001d */
[C---:B------:R-:W-:Y:S01]  /*6b90*/  SHF.L.U32 R82, R120.reuse, 0x10, RZ ;  /* 0x0000001078527819 */ /* 0x040fe200000006ff */
[----:B------:R-:W-:Y:S01]  /*6ba0*/  FFMA R30, R81, R85, R30 ;  /* 0x00000055511e7223 */ /* 0x000fe2000000001e */
[----:B------:R-:W-:Y:S01]  /*6bb0*/  SHF.L.U32 R85, R123, 0x10, RZ ;  /* 0x000000107b557819 */ /* 0x000fe200000006ff */
[C---:B------:R-:W-:Y:S01]  /*6bc0*/  FFMA R35, R81.reuse, R84, R35 ;  /* 0x0000005451237223 */ /* 0x040fe20000000023 */
[----:B------:R-:W-:Y:S01]  /*6bd0*/  LOP3.LUT R84, R120, 0xffff0000, RZ, 0xc0, !PT ;  /* 0xffff000078547812 */ /* 0x000fe200078ec0ff */
[C---:B------:R-:W-:Y:S01]  /*6be0*/  FMUL R32, R78.reuse, R36 ;  /* 0x000000244e207220 */ /* 0x040fe20000400000 */
[C---:B------:R-:W-:Y:S01]  /*6bf0*/  FMUL R33, R78.reuse, R37 ;  /* 0x000000254e217220 */ /* 0x040fe20000400000 */
[----:B------:R-:W-:Y:S01]  /*6c00*/  FMUL R34, R78, R38 ;  /* 0x000000264e227220 */ /* 0x000fe20000400000 */
[----:B------:R1:W-:Y:S01]  /*6c10*/  STS.128 [R182+UR48+0x400], R92 ;  /* 0x0004005cb6007988 */ /* 0x0003e20008000c30 */
[----:B------:R-:W-:Y:S01]  /*6c20*/  FFMA R32, R81, R82, R32 ;  /* 0x0000005251207223 */ /* 0x000fe20000000020 */
[----:B------:R-:W-:Y:S01]  /*6c30*/  LOP3.LUT R82, R121, 0xffff0000, RZ, 0xc0, !PT ;  /* 0xffff000079527812 */ /* 0x000fe200078ec0ff */
[C---:B------:R-:W-:Y:S01]  /*6c40*/  FFMA R33, R81.reuse, R84, R33 ;  /* 0x0000005451217223 */ /* 0x040fe20000000021 */
[----:B------:R-:W-:Y:S01]  /*6c50*/  LOP3.LUT R84, R122, 0xffff0000, RZ, 0xc0, !PT ;  /* 0xffff00007a547812 */ /* 0x000fe200078ec0ff */
[----:B------:R-:W-:Y:S01]  /*6c60*/  FMUL R39, R78, R39 ;  /* 0x000000274e277220 */ /* 0x000fe20000400000 */
[C---:B------:R-:W-:Y:S01]  /*6c70*/  FFMA R34, R81.reuse, R83, R34 ;  /* 0x0000005351227223 */ /* 0x040fe20000000022 */
[----:B------:R-:W-:Y:S01]  /*6c80*/  SHF.L.U32 R83, R122, 0x10, RZ ;  /* 0x000000107a537819 */ /* 0x000fe200000006ff */
[C---:B------:R-:W-:Y:S01]  /*6c90*/  FMUL R36, R78.reuse, R40 ;  /* 0x000000284e247220 */ /* 0x040fe20000400000 */
[----:B------:R-:W-:Y:S01]  /*6ca0*/  FFMA R39, R81, R82, R39 ;  /* 0x0000005251277223 */ /* 0x000fe20000000027 */
[----:B------:R-:W-:Y:S01]  /*6cb0*/  LOP3.LUT R82, R123, 0xffff0000, RZ, 0xc0, !PT ;  /* 0xffff00007b527812 */ /* 0x000fe200078ec0ff */
[C---:B------:R-:W-:Y:S01]  /*6cc0*/  FMUL R37, R78.reuse, R41 ;  /* 0x000000294e257220 */ /* 0x040fe20000400000 */
[C---:B------:R-:W-:Y:S01]  /*6cd0*/  FMUL R38, R78.reuse, R42 ;  /* 0x0000002a4e267220 */ /* 0x040fe20000400000 */
[----:B------:R-:W-:Y:S01]  /*6ce0*/  FMUL R43, R78, R43 ;  /* 0x0000002b4e2b7220 */ /* 0x000fe20000400000 */
[C---:B------:R-:W-:Y:S01]  /*6cf0*/  FFMA R36, R81.reuse, R83, R36 ;  /* 0x0000005351247223 */ /* 0x040fe20000000024 */
[C---:B------:R-:W-:Y:S01]  /*6d00*/  SHF.L.U32 R83, R128.reuse, 0x10, RZ ;  /* 0x0000001080537819 */ /* 0x040fe200000006ff */
[----:B------:R2:W-:Y:S01]  /*6d10*/  STS.128 [R181+0x400], R116 ;  /* 0x00040074b5007388 */ /* 0x0005e20000000c00 */
[----:B------:R-:W-:Y:S01]  /*6d20*/  FFMA R37, R81, R84, R37 ;  /* 0x0000005451257223 */ /* 0x000fe20000000025 */
[----:B------:R-:W-:Y:S01]  /*6d30*/  LOP3.LUT R84, R129, 0xffff0000, RZ, 0xc0, !PT ;  /* 0xffff000081547812 */ /* 0x000fe200078ec0ff */
[----:B------:R-:W-:Y:S01]  /*6d40*/  FFMA R38, R81, R85, R38 ;  /* 0x0000005551267223 */ /* 0x000fe20000000026 */
[----:B------:R-:W-:Y:S01]  /*6d50*/  SHF.L.U32 R85, R129, 0x10, RZ ;  /* 0x0000001081557819 */ /* 0x000fe200000006ff */
        /* <DEDUP_REMOVED lines=8> */
[----:B------:R4:W-:Y:S01]  /*6de0*/  STS.128 [R180+0x400], R124 ;  /* 0x0004007cb4007388 */ /* 0x0009e20000000c00 */
[C---:B------:R-:W-:Y:S01]  /*6df0*/  FFMA R41, R81.reuse, R82, R41 ;  /* 0x0000005251297223 */ /* 0x040fe20000000029 */
[C---:B------:R-:W-:Y:S01]  /*6e00*/  SHF.L.U32 R82, R130.reuse, 0x10, RZ ;  /* 0x0000001082527819 */ /* 0x040fe200000006ff */
[----:B------:R-:W-:Y:S01]  /*6e10*/  FFMA R42, R81, R85, R42 ;  /* 0x00000055512a7223 */ /* 0x000fe2000000002a */
[----:B------:R-:W-:Y:S01]  /*6e20*/  SHF.L.U32 R85, R137, 0x10, RZ ;  /* 0x0000001089557819 */ /* 0x000fe200000006ff */
[----:B------:R-:W-:Y:S01]  /*6e30*/  FFMA R47, R81, R84, R47 ;  /* 0x00000054512f7223 */ /* 0x000fe2000000002f */
[----:B------:R-:W-:Y:S01]  /*6e40*/  LOP3.LUT R84, R130, 0xffff0000, RZ, 0xc0, !PT ;  /* 0xffff000082547812 */ /* 0x000fe200078ec0ff */
[C---:B------:R-:W-:Y:S01]  /*6e50*/  FMUL R44, R78.reuse, R48 ;  /* 0x000000304e2c7220 */ /* 0x040fe20000400000 */
[----:B-1----:R-:W-:Y:S01]  /*6e60*/  F2FP.BF16.F32.PACK_AB R92, R25, R24 ;  /* 0x00000018195c723e */ /* 0x002fe200000010ff */
[C---:B------:R-:W-:Y:S01]  /*6e70*/  FMUL R45, R78.reuse, R49 ;  /* 0x000000314e2d7220 */ /* 0x040fe20000400000 */
[----:B------:R-:W-:Y:S01]  /*6e80*/  F2FP.BF16.F32.PACK_AB R93, R31, R26 ;  /* 0x0000001a1f5d723e */ /* 0x000fe200000010ff */
[----:B------:R-:W-:Y:S01]  /*6e90*/  FMUL R46, R78, R50 ;  /* 0x000000324e2e7220 */ /* 0x000fe20000400000 */
[----:B------:R-:W-:Y:S01]  /*6ea0*/  F2FP.BF16.F32.PACK_AB R94, R29, R28 ;  /* 0x0000001c1d5e723e */ /* 0x000fe200000010ff */
[----:B------:R-:W-:Y:S01]  /*6eb0*/  FFMA R44, R81, R82, R44 ;  /* 0x00000052512c7223 */ /* 0x000fe2000000002c */
[----:B------:R-:W-:Y:S01]  /*6ec0*/  LOP3.LUT R82, R131, 0xffff0000, RZ, 0xc0, !PT ;  /* 0xffff000083527812 */ /* 0x000fe200078ec0ff */
[----:B------:R-:W-:Y:S01]  /*6ed0*/  FFMA R45, R81, R84, R45 ;  /* 0x00000054512d7223 */ /* 0x000fe2000000002d */
[----:B------:R-:W-:Y:S01]  /*6ee0*/  LOP3.LUT R84, R136, 0xffff0000, RZ, 0xc0, !PT ;  /* 0xffff000088547812 */ /* 0x000fe200078ec0ff */
[----:B------:R-:W-:Y:S01]  /*6ef0*/  FMUL R51, R78, R51 ;  /* 0x000000334e337220 */ /* 0x000fe20000400000 */
[----:B------:R-:W-:Y:S01]  /*6f00*/  F2FP.BF16.F32.PACK_AB R95, R35, R30 ;  /* 0x0000001e235f723e */ /* 0x000fe200000010ff */
[----:B------:R-:W-:Y:S01]  /*6f10*/  FFMA R46, R81, R83, R46 ;  /* 0x00000053512e7223 */ /* 0x000fe2000000002e */
[----:B------:R-:W-:Y:S01]  /*6f20*/  SHF.L.U32 R83, R136, 0x10, RZ ;  /* 0x0000001088537819 */ /* 0x000fe200000006ff */
[C---:B------:R-:W-:Y:S01]  /*6f30*/  FMUL R48, R78.reuse, R52 ;  /* 0x000000344e307220 */ /* 0x040fe20000400000 */
[----:B--2---:R-:W-:Y:S01]  /*6f40*/  F2FP.BF16.F32.PACK_AB R116, R33, R32 ;  /* 0x000000202174723e */ /* 0x004fe200000010ff */
[----:B------:R-:W-:Y:S01]  /*6f50*/  FFMA R51, R81, R82, R51 ;  /* 0x0000005251337223 */ /* 0x000fe20000000033 */
[----:B------:R-:W-:Y:S01]  /*6f60*/  LOP3.LUT R82, R137, 0xffff0000, RZ, 0xc0, !PT ;  /* 0xffff000089527812 */ /* 0x000fe200078ec0ff */
[----:B------:R1:W-:Y:S01]  /*6f70*/  STS.128 [R178+0x400], R92 ;  /* 0x0004005cb2007388 */ /* 0x0003e20000000c00 */
[----:B------:R-:W-:Y:S01]  /*6f80*/  F2FP.BF16.F32.PACK_AB R117, R39, R34 ;  /* 0x000000222775723e */ /* 0x000fe200000010ff */
[C---:B------:R-:W-:Y:S01]  /*6f90*/  FMUL R49, R78.reuse, R53 ;  /* 0x000000354e317220 */ /* 0x040fe20000400000 */
[----:B------:R-:W-:Y:S01]  /*6fa0*/  F2FP.BF16.F32.PACK_AB R118, R37, R36 ;  /* 0x000000242576723e */ /* 0x000fe200000010ff */
[C---:B------:R-:W-:Y:S01]  /*6fb0*/  FMUL R50, R78.reuse, R54 ;  /* 0x000000364e327220 */ /* 0x040fe20000400000 */
[----:B------:R-:W-:Y:S01]  /*6fc0*/  F2FP.BF16.F32.PACK_AB R119, R43, R38 ;  /* 0x000000262b77723e */ /* 0x000fe200000010ff */
[----:B------:R-:W-:Y:S01]  /*6fd0*/  FMUL R55, R78, R55 ;  /* 0x000000374e377220 */ /* 0x000fe20000400000 */
[----:B----4-:R-:W-:Y:S01]  /*6fe0*/  F2FP.BF16.F32.PACK_AB R124, R41, R40 ;  /* 0x00000028297c723e */ /* 0x010fe200000010ff */
[C---:B------:R-:W-:Y:S01]  /*6ff0*/  FFMA R48, R81.reuse, R83, R48 ;  /* 0x0000005351307223 */ /* 0x040fe20000000030 */
[C---:B------:R-:W-:Y:S01]  /*7000*/  FFMA R49, R81.reuse, R84, R49 ;  /* 0x0000005451317223 */ /* 0x040fe20000000031 */
[----:B------:R1:W-:Y:S01]  /*7010*/  STS.128 [R177+0x400], R116 ;  /* 0x00040074b1007388 */ /* 0x0003e20000000c00 */
[C---:B------:R-:W-:Y:S01]  /*7020*/  SHF.L.U32 R83, R138.reuse, 0x10, RZ ;  /* 0x000000108a537819 */ /* 0x040fe200000006ff */
[----:B------:R-:W-:Y:S01]  /*7030*/  FFMA R50, R81, R85, R50 ;  /* 0x0000005551327223 */ /* 0x000fe20000000032 */
[----:B------:R-:W-:Y:S01]  /*7040*/  SHF.L.U32 R85, R139, 0x10, RZ ;  /* 0x000000108b557819 */ /* 0x000fe200000006ff */
[----:B------:R-:W-:Y:S01]  /*7050*/  FFMA R55, R81, R82, R55 ;  /* 0x0000005251377223 */ /* 0x000fe20000000037 */
[----:B------:R-:W-:Y:S01]  /*7060*/  LOP3.LUT R82, R138, 0xffff0000, RZ, 0xc0, !PT ;  /* 0xffff00008a527812 */ /* 0x000fe200078ec0ff */
[C---:B------:R-:W-:Y:S01]  /*7070*/  FMUL R52, R78.reuse, R56 ;  /* 0x000000384e347220 */ /* 0x040fe20000400000 */
[----:B------:R-:W-:Y:S01]  /*7080*/  LOP3.LUT R84, R139, 0xffff0000, RZ, 0xc0, !PT ;  /* 0xffff00008b547812 */ /* 0x000fe200078ec0ff */
[C---:B------:R-:W-:Y:S01]  /*7090*/  FMUL R53, R78.reuse, R57 ;  /* 0x000000394e357220 */ /* 0x040fe20000400000 */
[C---:B------:R-:W-:Y:S01]  /*70a0*/  FMUL R54, R78.reuse, R58 ;  /* 0x0000003a4e367220 */ /* 0x040fe20000400000 */
[----:B------:R-:W-:Y:S01]  /*70b0*/  FMUL R59, R78, R59 ;  /* 0x0000003b4e3b7220 */ /* 0x000fe20000400000 */
[C---:B------:R-:W-:Y:S01]  /*70c0*/  FFMA R52, R81.reuse, R83, R52 ;  /* 0x0000005351347223 */ /* 0x040fe20000000034 */
[C---:B------:R-:W-:Y:S01]  /*70d0*/  FFMA R53, R81.reuse, R82, R53 ;  /* 0x0000005251357223 */ /* 0x040fe20000000035 */
[C---:B------:R-:W-:Y:S01]  /*70e0*/  FFMA R54, R81.reuse, R85, R54 ;  /* 0x0000005551367223 */ /* 0x040fe20000000036 */
[----:B------:R-:W-:Y:S01]  /*70f0*/  FFMA R59, R81, R84, R59 ;  /* 0x00000054513b7223 */ /* 0x000fe2000000003b */
[----:B------:R-:W-:Y:S01]  /*7100*/  SHF.L.U32 R82, R144, 0x10, RZ ;  /* 0x0000001090527819 */ /* 0x000fe200000006ff */
[----:B------:R-:W-:Y:S01]  /*7110*/  FMUL R56, R78, R60 ;  /* 0x0000003c4e387220 */ /* 0x000fe20000400000 */
[----:B------:R-:W-:Y:S01]  /*7120*/  LOP3.LUT R84, R144, 0xffff0000, RZ, 0xc0, !PT ;  /* 0xffff000090547812 */ /* 0x000fe200078ec0ff */
[C---:B------:R-:W-:Y:S01]  /*7130*/  FMUL R57, R78.reuse, R61 ;  /* 0x0000003d4e397220 */ /* 0x040fe20000400000 */
[----:B------:R-:W-:Y:S01]  /*7140*/  SHF.L.U32 R83, R145, 0x10, RZ ;  /* 0x0000001091537819 */ /* 0x000fe200000006ff */
[C---:B------:R-:W-:Y:S01]  /*7150*/  FMUL R58, R78.reuse, R62 ;  /* 0x0000003e4e3a7220 */ /* 0x040fe20000400000 */
[----:B------:R-:W-:Y:S01]  /*7160*/  F2FP.BF16.F32.PACK_AB R125, R47, R42 ;  /* 0x0000002a2f7d723e */ /* 0x000fe200000010ff */
[----:B------:R-:W-:Y:S01]  /*7170*/  FFMA R56, R81, R82, R56 ;  /* 0x0000005251387223 */ /* 0x000fe20000000038 */
[----:B------:R-:W-:Y:S01]  /*7180*/  F2FP.BF16.F32.PACK_AB R126, R45, R44 ;  /* 0x0000002c2d7e723e */ /* 0x000fe200000010ff */
[----:B------:R-:W-:Y:S01]  /*7190*/  FFMA R57, R81, R84, R57 ;  /* 0x0000005451397223 */ /* 0x000fe20000000039 */
[----:B------:R-:W-:Y:S01]  /*71a0*/  F2FP.BF16.F32.PACK_AB R127, R51, R46 ;  /* 0x0000002e337f723e */ /* 0x000fe200000010ff */
[----:B------:R-:W-:Y:S01]  /*71b0*/  FFMA R58, R81, R83, R58 ;  /* 0x00000053513a7223 */ /* 0x000fe2000000003a */
[----:B------:R-:W-:Y:S01]  /*71c0*/  LOP3.LUT R82, R145, 0xffff0000, RZ, 0xc0, !PT ;  /* 0xffff000091527812 */ /* 0x000fe200078ec0ff */
[----:B------:R-:W-:Y:S01]  /*71d0*/  FMUL R63, R78, R63 ;  /* 0x0000003f4e3f7220 */ /* 0x000fe20000400000 */
[----:B------:R-:W-:Y:S01]  /*71e0*/  SHF.L.U32 R83, R146, 0x10, RZ ;  /* 0x0000001092537819 */ /* 0x000fe200000006ff */
[----:B------:R1:W-:Y:S01]  /*71f0*/  STS.128 [R176+0x400], R124 ;  /* 0x0004007cb0007388 */ /* 0x0003e20000000c00 */
[----:B------:R-:W-:Y:S01]  /*7200*/  FMUL R60, R78, R64 ;  /* 0x000000404e3c7220 */ /* 0x000fe20000400000 */
[----:B------:R-:W-:Y:S01]  /*7210*/  LOP3.LUT R84, R146, 0xffff0000, RZ, 0xc0, !PT ;  /* 0xffff000092547812 */ /* 0x000fe200078ec0ff */
[C---:B------:R-:W-:Y:S01]  /*7220*/  FMUL R61, R78.reuse, R65 ;  /* 0x000000414e3d7220 */ /* 0x040fe20000400000 */
[----:B------:R-:W-:Y:S01]  /*7230*/  SHF.L.U32 R85, R147, 0x10, RZ ;  /* 0x0000001093557819 */ /* 0x000fe200000006ff */
[C---:B------:R-:W-:Y:S01]  /*7240*/  FMUL R62, R78.reuse, R66 ;  /* 0x000000424e3e7220 */ /* 0x040fe20000400000 */
[----:B------:R-:W-:Y:S01]  /*7250*/  FFMA R63, R81, R82, R63 ;  /* 0x00000052513f7223 */ /* 0x000fe2000000003f */
[----:B------:R-:W-:Y:S01]  /*7260*/  FMUL R67, R78, R67 ;  /* 0x000000434e437220 */ /* 0x000fe20000400000 */
[----:B------:R-:W-:Y:S01]  /*7270*/  F2FP.BF16.F32.PACK_AB R132, R49, R48 ;  /* 0x000000303184723e */ /* 0x000fe200000010ff */
[----:B------:R-:W-:Y:S01]  /*7280*/  FFMA R60, R81, R83, R60 ;  /* 0x00000053513c7223 */ /* 0x000fe2000000003c */
[----:B------:R-:W-:Y:S01]  /*7290*/  F2FP.BF16.F32.PACK_AB R133, R55, R50 ;  /* 0x000000323785723e */ /* 0x000fe200000010ff */
[----:B------:R-:W-:Y:S01]  /*72a0*/  FFMA R61, R81, R84, R61 ;  /* 0x00000054513d7223 */ /* 0x000fe2000000003d */
[----:B------:R-:W-:Y:S01]  /*72b0*/  F2FP.BF16.F32.PACK_AB R134, R53, R52 ;  /* 0x000000343586723e */ /* 0x000fe200000010ff */
[----:B------:R-:W-:Y:S01]  /*72c0*/  FFMA R62, R81, R85, R62 ;  /* 0x00000055513e7223 */ /* 0x000fe2000000003e */
[----:B------:R-:W-:Y:S01]  /*72d0*/  F2FP.BF16.F32.PACK_AB R135, R59, R54 ;  /* 0x000000363b87723e */ /* 0x000fe200000010ff */
[----:B------:R-:W-:Y:S01]  /*72e0*/  FFMA R67, R81, R86, R67 ;  /* 0x0000005651437223 */ /* 0x000fe20000000043 */
[----:B------:R-:W-:Y:S02]  /*72f0*/  F2FP.BF16.F32.PACK_AB R140, R57, R56 ;  /* 0x00000038398c723e */ /* 0x000fe400000010ff */
[----:B------:R-:W-:Y:S01]  /*7300*/  F2FP.BF16.F32.PACK_AB R141, R63, R58 ;  /* 0x0000003a3f8d723e */ /* 0x000fe200000010ff */
[----:B------:R1:W-:Y:S01]  /*7310*/  STS.128 [R175+0x400], R132 ;  /* 0x00040084af007388 */ /* 0x0003e20000000c00 */
[----:B------:R-:W-:Y:S02]  /*7320*/  F2FP.BF16.F32.PACK_AB R142, R61, R60 ;  /* 0x0000003c3d8e723e */ /* 0x000fe400000010ff */
[----:B------:R-:W-:Y:S05]  /*7330*/  F2FP.BF16.F32.PACK_AB R143, R67, R62 ;  /* 0x0000003e438f723e */ /* 0x000fea00000010ff */
[----:B------:R1:W-:Y:S01]  /*7340*/  STS.128 [R174+0x400], R140 ;  /* 0x0004008cae007388 */ /* 0x0003e20000000c00 */
[----:B------:R-:W-:Y:S01]  /*7350*/  @!PT LDS RZ, [RZ] ;  /* 0x00000000fffff984 */ /* 0x000fe20000000800 */
[----:B------:R-:W-:Y:S01]  /*7360*/  @!PT LDS RZ, [RZ] ;  /* 0x00000000fffff984 */ /* 0x000fe20000000800 */
[----:B------:R-:W-:Y:S01]  /*7370*/  @!PT LDS RZ, [RZ] ;  /* 0x00000000fffff984 */ /* 0x000fe20000000800 */
[----:B------:R-:W-:Y:S01]  /*7380*/  @!PT LDS RZ, [RZ] ;  /* 0x00000000fffff984 */ /* 0x000fe20000000800 */
[----:B------:R2:W-:Y:S07]  /*7390*/  MEMBAR.ALL.CTA ;  /* 0x0000000000007992 */ /* 0x0005ee0000008000 */
[----:B--2---:R-:W2:Y:S02]  /*73a0*/  FENCE.VIEW.ASYNC.S ;  /* 0x00000000000073c6 */ /* 0x004ea40000000000 */
[----:B--2---:R-:W-:Y:S06]  /*73b0*/  BAR.SYNC.DEFER_BLOCKING 0x1, 0x80 ;  /* 0x0042000000007b1d */ /* 0x004fec0000010000 */
[----:B------:R-:W-:Y:S05]  /*73c0*/  @P0 BRA `(.L_x_116) ;  /* 0x0000000000280947 */ /* 0x000fea0003800000 */
[----:B------:R-:W-:Y:S02]  /*73d0*/  UIADD3 UR4, UPT, UPT, UR48, 0x400, URZ ;  /* 0x0000040030047890 */ /* 0x000fe4000fffe0ff */
[----:B------:R-:W-:Y:S01]  /*73e0*/  UIADD3 UR6, UP0, UPT, UR52, 0x680, URZ ;  /* 0x0000068034067890 */ /* 0x000fe2000ff1e0ff */
[----:B------:R-:W-:Y:S03]  /*73f0*/  UMOV UR43, UR36 ;  /* 0x00000024002b7c82 */ /* 0x000fe60008000000 */
[----:B------:R-:W-:Y:S01]  /*7400*/  MOV R163, UR4 ;  /* 0x0000000400a37c02 */ /* 0x000fe20008000f00 */
[----:B------:R-:W-:Y:S03]  /*7410*/  UIADD3.X UR7, UPT, UPT, URZ, UR53, URZ, UP0, !UPT ;  /* 0x00000035ff077290 */ /* 0x000fe600087fe4ff */
[----:B------:R-:W-:Y:S11]  /*7420*/  R2UR UR40, R163 ;  /* 0x00000000a32872ca */ /* 0x000ff600000e0000 */
[----:B------:R-:W-:Y:S02]  /*7430*/  @!UPT UIADD3 URZ, UPT, UPT, URZ, URZ, URZ ;  /* 0x000000fffffff290 */ /* 0x000fe4000fffe0ff */
[----:B------:R2:W-:Y:S01]  /*7440*/  UTMASTG.3D [UR40], [UR6] ;  /* 0x00000028060073b5 */ /* 0x0005e20008010000 */
[----:B------:R0:W-:Y:S01]  /*7450*/  UTMACMDFLUSH ;  /* 0x00000000000079b7 */ /* 0x0001e20000000000 */
[----:B--2---:R-:W-:Y:S04]  /*7460*/  DEPBAR.LE SB0, 0x1 ;  /* 0x000080400000791a */ /* 0x004fe80000000000 */
.L_x_116:
[----:B------:R-:W-:Y:S05]  /*7470*/  BSYNC.RECONVERGENT B0 ;  /* 0x0000000000007941 */ /* 0x000fea0003800200 */
.L_x_115:
[----:B------:R-:W-:Y:S01]  /*7480*/  BAR.SYNC.DEFER_BLOCKING 0x1, 0x80 ;  /* 0x0042000000007b1d */ /* 0x000fe20000010000 */
[----:B------:R-:W-:Y:S01]  /*7490*/  ISETP.NE.AND P1, PT, R179, RZ, PT ;  /* 0x000000ffb300720c */ /* 0x000fe20003f25270 */
[----:B------:R-:W-:Y:S01]  /*74a0*/  UISETP.NE.AND UP0, UPT, UR49, URZ, UPT ;  /* 0x000000ff3100728c */ /* 0x000fe2000bf05270 */
[----:B------:R-:W-:Y:S11]  /*74b0*/  LEA R3, R87, UR48, 0x3 ;  /* 0x0000003057037c11 */ /* 0x000ff6000f8e18ff */
[----:B------:R-:W-:Y:S01]  /*74c0*/  @P1 SHF.L.U32 R2, R167, 0x1f, RZ ;  /* 0x0000001fa7021819 */ /* 0x000fe200000006ff */
[----:B------:R-:W-:Y:S06]  /*74d0*/  BRA.U !UP0, `(.L_x_117) ;  /* 0x0000000108247547 */ /* 0x000fec000b800000 */
[----:B------:R-:W-:Y:S01]  /*74e0*/  IMAD.U32 R5, RZ, RZ, UR51 ;  /* 0x00000033ff057e24 */ /* 0x000fe2000f8e00ff */
[----:B------:R-:W-:Y:S01]  /*74f0*/  MOV R0, UR37 ;  /* 0x0000002500007c02 */ /* 0x000fe20008000f00 */
[----:B------:R-:W-:Y:S03]  /*7500*/  UIADD3 UR51, UPT, UPT, UR51, 0x1, URZ ;  /* 0x0000000133337890 */ /* 0x000fe6000fffe0ff */
[----:B------:R-:W-:Y:S01]  /*7510*/  @P1 LEA R5, R5, UR48, 0x3 ;  /* 0x0000003005051c11 */ /* 0x000fe2000f8e18ff */
[----:B------:R-:W-:Y:S04]  /*7520*/  UISETP.NE.AND UP0, UPT, UR51, 0x4, UPT ;  /* 0x000000043300788c */ /* 0x000fe8000bf05270 */
[----:B------:R-:W-:Y:S01]  /*7530*/  @P1 VIADD R5, R5, 0x70 ;  /* 0x0000007005051836 */ /* 0x000fe20000000000 */
[----:B------:R-:W-:Y:S04]  /*7540*/  USEL UR51, UR51, URZ, UP0 ;  /* 0x000000ff33337287 */ /* 0x000fe80008000000 */
[----:B------:R-:W-:Y:S04]  /*7550*/  @P1 PRMT R0, R0, 0x654, R5 ;  /* 0x0000065400001816 */ /* 0x000fe80000000005 */
[----:B------:R2:W-:Y:S04]  /*7560*/  @P1 SYNCS.ARRIVE.TRANS64.RED.A1T0 RZ, [R0+URZ], RZ ;  /* 0x000000ff00ff19a7 */ /* 0x0005e800081004ff */
.L_x_117:
[----:B------:R-:W4:Y:S01]  /*7570*/  @P1 SYNCS.PHASECHK.TRANS64.TRYWAIT P0, [R3+URZ+0x50], R2 ;  /* 0x00005002030015a7 */ /* 0x000f2200080011ff */
[----:B------:R-:W-:Y:S01]  /*7580*/  BSSY B1, `(.L_x_118) ;  /* 0x000001f000017945 */ /* 0x000fe20003800000 */
[----:B----4-:R-:W-:Y:S03]  /*7590*/  @P1 SEL R101, RZ, 0x1, !P0 ;  /* 0x00000001ff651807 */ /* 0x010fe60004000000 */
[----:B------:R-:W-:Y:S05]  /*75a0*/  @!P1 BRA `(.L_x_119) ;  /* 0x0000000000709947 */ /* 0x000fea0003800000 */
[----:B------:R-:W-:Y:S01]  /*75b0*/  ISETP.NE.AND P1, PT, R103, RZ, PT ;  /* 0x000000ff6700720c */ /* 0x000fe20003f25270 */
[----:B------:R-:W-:Y:S01]  /*75c0*/  BSSY B0, `(.L_x_120) ;  /* 0x000000b000007945 */ /* 0x000fe20003800000 */
[----:B------:R-:W-:Y:S11]  /*75d0*/  ISETP.NE.AND P0, PT, R101, RZ, PT ;  /* 0x000000ff6500720c */ /* 0x000ff60003f05270 */
[----:B------:R-:W-:Y:S05]  /*75e0*/  @P1 IMAD R4, R87, 0x4000, R182 ;  /* 0x0000400057041824 */ /* 0x000fea00078e02b6 */
[----:B------:R-:W-:Y:S04]  /*75f0*/  @P1 IADD3 R9, PT, PT, R4, UR48, RZ ;  /* 0x0000003004091c10 */ /* 0x000fe8000fffe0ff */
[----:B------:R-:W-:Y:S01]  /*7600*/  @P1 IADD3 R7, PT, PT, R102, R9, RZ ;  /* 0x0000000966071210 */ /* 0x000fe20007ffe0ff */
[--C-:B------:R-:W-:Y:S02]  /*7610*/  @P1 IMAD.IADD R5, R100, 0x1, R9.reuse ;  /* 0x0000000164051824 */ /* 0x100fe400078e0209 */
[----:B------:R-:W-:Y:S01]  /*7620*/  @P1 IMAD.IADD R2, R108, 0x1, R9 ;  /* 0x000000016c021824 */ /* 0x000fe200078e0209 */
[----:B------:R-:W-:Y:S06]  /*7630*/  @P0 BRA `(.L_x_121) ;  /* 0x00000000000c0947 */ /* 0x000fec0003800000 */
[----:B--2---:R-:W-:Y:S04]  /*7640*/  SHF.L.U32 R0, R167, 0x1f, RZ ;  /* 0x0000001fa7007819 */ /* 0x004fe800000006ff */
[----:B------:R-:W2:Y:S02]  /*7650*/  SYNCS.PHASECHK.TRANS64.TRYWAIT P0, [R3+URZ+0x50], R0 ;  /* 0x00005000030075a7 */ /* 0x000ea400080011ff */
[----:B--2---:R-:W-:Y:S05]  /*7660*/  @!P0 BRA `(.L_x_122) ;  /* 0x0000004800708947 */ /* 0x004fea0003800000 */
.L_x_121:
[----:B------:R-:W-:Y:S05]  /*7670*/  BSYNC B0 ;  /* 0x0000000000007941 */ /* 0x000fea0003800000 */
.L_x_120:
[----:B------:R-:W-:Y:S01]  /*7680*/  ISETP.NE.AND P0, PT, R103, RZ, PT ;  /* 0x000000ff6700720c */ /* 0x000fe20003f05270 */
[----:B------:R-:W-:Y:S11]  /*7690*/  VIADD R87, R87, 0x1 ;  /* 0x0000000157577836 */ /* 0x000ff60000000000 */
[----:B------:R-:W-:Y:S01]  /*76a0*/  @!UPT UIADD3 URZ, UPT, UPT, URZ, URZ, URZ ;  /* 0x000000fffffff290 */ /* 0x000fe2000fffe0ff */
[----:B------:R4:W1:Y:S01]  /*76b0*/  @P0 LDS.128 R88, [R4+UR48+0x400] ;  /* 0x0004003004580984 */ /* 0x0008620008000c00 */
[--C-:B--2---:R-:W-:Y:S01]  /*76c0*/  @P0 IMAD.IADD R3, R102, 0x1, R5.reuse ;  /* 0x0000000166030824 */ /* 0x104fe200078e0205 */
[C---:B------:R-:W-:Y:S01]  /*76d0*/  @P0 IADD3 R0, PT, PT, R108.reuse, R7, RZ ;  /* 0x000000076c000210 */ /* 0x040fe20007ffe0ff */
[C---:B------:R-:W-:Y:S01]  /*76e0*/  @P0 IMAD.IADD R6, R108.reuse, 0x1, R5 ;  /* 0x000000016c060824 */ /* 0x040fe200078e0205 */
[----:B------:R4:W2:Y:S02]  /*76f0*/  @P0 LDS.128 R96, [R2+0x400] ;  /* 0x0004000002600984 */ /* 0x0008a40000000c00 */
[----:B------:R-:W-:Y:S02]  /*7700*/  @P0 IADD3 R8, PT, PT, R108, R3, RZ ;  /* 0x000000036c080210 */ /* 0x000fe40007ffe0ff */
[----:B------:R4:W1:Y:S04]  /*7710*/  @P0 LDS.128 R104, [R7+0x400] ;  /* 0x0004000007680984 */ /* 0x0008680000000c00 */
[----:B------:R4:W1:Y:S04]  /*7720*/  @P0 LDS.128 R112, [R0+0x400] ;  /* 0x0004000000700984 */ /* 0x0008680000000c00 */
[----:B------:R4:W1:Y:S04]  /*7730*/  @P0 LDS.128 R120, [R5+0x400] ;  /* 0x0004000005780984 */ /* 0x0008680000000c00 */
[----:B------:R4:W1:Y:S04]  /*7740*/  @P0 LDS.128 R128, [R6+0x400] ;  /* 0x0004000006800984 */ /* 0x0008680000000c00 */
[----:B------:R4:W1:Y:S04]  /*7750*/  @P0 LDS.128 R136, [R3+0x400] ;  /* 0x0004000003880984 */ /* 0x0008680000000c00 */
[----:B------:R4:W1:Y:S02]  /*7760*/  @P0 LDS.128 R144, [R8+0x400] ;  /* 0x0004000008900984 */ /* 0x0008640000000c00 */
.L_x_119:
[----:B------:R-:W-:Y:S05]  /*7770*/  BSYNC B1 ;  /* 0x0000000000017941 */ /* 0x000fea0003800000 */
.L_x_118:
[----:B----4-:R-:W-:Y:S05]  /*7780*/  VIADD R3, R80, 0x40 ;  /* 0x0000004050037836 */ /* 0x010fea0000000000 */
[----:B------:R-:W-:Y:S04]  /*7790*/  SHF.R.U32.HI R3, RZ, 0x15, R3 ;  /* 0x00000015ff037819 */ /* 0x000fe80000011603 */
[----:B------:R-:W-:Y:S11]  /*77a0*/  LOP3.LUT P0, RZ, R3, 0x3, R162, 0x48, !PT ;  /* 0x0000000303ff7812 */ /* 0x000ff600078048a2 */
[----:B------:R-:W-:Y:S02]  /*77b0*/  @!UPT UIADD3 URZ, UPT, UPT, URZ, URZ, URZ ;  /* 0x000000fffffff290 */ /* 0x000fe4000fffe0ff */
        /* <DEDUP_REMOVED lines=17> */
.L_x_123:
[----:B------:R-:W-:Y:S01]  /*78d0*/  ISETP.NE.AND P6, PT, R179, RZ, PT ;  /* 0x000000ffb300720c */ /* 0x000fe20003fc5270 */
[----:B------:R-:W-:Y:S05]  /*78e0*/  WARPSYNC.ALL ;  /* 0x0000000000007948 */ /* 0x000fea0003800000 */
[----:B------:R-:W-:Y:S01]  /*78f0*/  R2UR UR4, R80 ;  /* 0x00000000500472ca */ /* 0x000fe200000e0000 */
[----:B------:R-:W-:Y:S01]  /*7900*/  BSSY.RECONVERGENT B0, `(.L_x_124) ;  /* 0x0000103000007945 */ /* 0x000fe20003800200 */
[----:B--2---:R-:W-:Y:S02]  /*7910*/  MOV R0, UR51 ;  /* 0x0000003300007c02 */ /* 0x004fe40008000f00 */
[----:B------:R-:W-:Y:S02]  /*7920*/  MOV R85, UR37 ;  /* 0x0000002500557c02 */ /* 0x000fe40008000f00 */
[----:B-1----:R-:W-:Y:S02]  /*7930*/  SHF.L.U32 R82, R88, 0x10, RZ ;  /* 0x0000001058527819 */ /* 0x002fe400000006ff */
[----:B------:R-:W-:Y:S02]  /*7940*/  @P6 LEA R0, R0, UR48, 0x3 ;  /* 0x0000003000006c11 */ /* 0x000fe4000f8e18ff */
[----:B------:R-:W-:Y:S02]  /*7950*/  LOP3.LUT R83, R88, 0xffff0000, RZ, 0xc0, !PT ;  /* 0xffff000058537812 */ /* 0x000fe400078ec0ff */
[----:B------:R-:W-:Y:S01]  /*7960*/  @P6 IADD3 R0, PT, PT, R0, 0x70, RZ ;  /* 0x0000007000006810 */ /* 0x000fe20007ffe0ff */
[----:B------:R-:W1:Y:S01]  /*7970*/  LDTM.x64 R4, tmem[UR4+0x40] ;  /* 0x00004004000479ee */ /* 0x000e620008340000 */
[----:B------:R-:W-:Y:S02]  /*7980*/  SHF.L.U32 R84, R89, 0x10, RZ ;  /* 0x0000001059547819 */ /* 0x000fe400000006ff */
[----:B------:R-:W-:Y:S02]  /*7990*/  @P6 PRMT R85, R85, 0x654, R0 ;  /* 0x0000065455556816 */ /* 0x000fe40000000000 */
[----:B------:R-:W-:Y:S02]  /*79a0*/  LOP3.LUT R86, R89, 0xffff0000, RZ, 0xc0, !PT ;  /* 0xffff000059567812 */ /* 0x000fe400078ec0ff */
[----:B------:R-:W-:Y:S01]  /*79b0*/  ISETP.NE.AND P0, PT, R170, RZ, PT ;  /* 0x000000ffaa00720c */ /* 0x000fe20003f05270 */
[C---:B-1----:R-:W-:Y:S01]  /*79c0*/  FMUL R0, R78.reuse, R4 ;  /* 0x000000044e007220 */ /* 0x042fe20000400000 */
[C---:B------:R-:W-:Y:S01]  /*79d0*/  FMUL R2, R78.reuse, R5 ;  /* 0x000000054e027220 */ /* 0x040fe20000400000 */
[C---:B------:R-:W-:Y:S01]  /*79e0*/  FMUL R3, R78.reuse, R6 ;  /* 0x000000064e037220 */ /* 0x040fe20000400000 */
[----:B------:R-:W-:Y:S01]  /*79f0*/  FMUL R7, R78, R7 ;  /* 0x000000074e077220 */ /* 0x000fe20000400000 */
[C---:B------:R-:W-:Y:S01]  /*7a00*/  FFMA R0, R81.reuse, R82, R0 ;  /* 0x0000005251007223 */ /* 0x040fe20000000000 */
[C---:B------:R-:W-:Y:S01]  /*7a10*/  LOP3.LUT R82, R90.reuse, 0xffff0000, RZ, 0xc0, !PT ;  /* 0xffff00005a527812 */ /* 0x040fe200078ec0ff */
[C---:B------:R-:W-:Y:S01]  /*7a20*/  FFMA R2, R81.reuse, R83, R2 ;  /* 0x0000005351027223 */ /* 0x040fe20000000002 */
[----:B------:R-:W-:Y:S01]  /*7a30*/  SHF.L.U32 R83, R90, 0x10, RZ ;  /* 0x000000105a537819 */ /* 0x000fe200000006ff */
[C---:B------:R-:W-:Y:S01]  /*7a40*/  FFMA R3, R81.reuse, R84, R3 ;  /* 0x0000005451037223 */ /* 0x040fe20000000003 */
[----:B------:R-:W-:Y:S01]  /*7a50*/  FMUL R4, R78, R8 ;  /* 0x000000084e047220 */ /* 0x000fe20000400000 */
[----:B------:R-:W-:Y:S01]  /*7a60*/  FFMA R7, R81, R86, R7 ;  /* 0x0000005651077223 */ /* 0x000fe20000000007 */
[----:B------:R-:W-:Y:S01]  /*7a70*/  F2FP.BF16.F32.PACK_AB R92, R2, R0 ;  /* 0x00000000025c723e */ /* 0x000fe200000010ff */
[C---:B------:R-:W-:Y:S01]  /*7a80*/  FMUL R5, R78.reuse, R9 ;  /* 0x000000094e057220 */ /* 0x040fe20000400000 */
[----:B------:R-:W-:Y:S01]  /*7a90*/  LOP3.LUT R0, R91, 0xffff0000, RZ, 0xc0, !PT ;  /* 0xffff00005b007812 */ /* 0x000fe200078ec0ff */
[----:B------:R-:W-:Y:S01]  /*7aa0*/  FFMA R4, R81, R83, R4 ;  /* 0x0000005351047223 */ /* 0x000fe20000000004 */
[----:B------:R-:W-:Y:S01]  /*7ab0*/  SHF.L.U32 R83, R91, 0x10, RZ ;  /* 0x000000105b537819 */ /* 0x000fe200000006ff */
[----:B------:R-:W-:Y:S01]  /*7ac0*/  FFMA R5, R81, R82, R5 ;  /* 0x0000005251057223 */ /* 0x000fe20000000005 */
[----:B------:R-:W-:Y:S01]  /*7ad0*/  F2FP.BF16.F32.PACK_AB R93, R7, R3 ;  /* 0x00000003075d723e */ /* 0x000fe200000010ff */
[----:B------:R-:W-:Y:S01]  /*7ae0*/  FMUL R6, R78, R10 ;  /* 0x0000000a4e067220 */ /* 0x000fe20000400000 */
[----:B------:R-:W-:Y:S01]  /*7af0*/  SHF.L.U32 R3, R96, 0x10, RZ ;  /* 0x0000001060037819 */ /* 0x000fe200000006ff */
[----:B------:R-:W-:Y:S01]  /*7b00*/  FMUL R11, R78, R11 ;  /* 0x0000000b4e0b7220 */ /* 0x000fe20000400000 */
[----:B------:R-:W-:Y:S01]  /*7b10*/  LOP3.LUT R2, R96, 0xffff0000, RZ, 0xc0, !PT ;  /* 0xffff000060027812 */ /* 0x000fe200078ec0ff */
[C---:B------:R-:W-:Y:S01]  /*7b20*/  FMUL R8, R78.reuse, R12 ;  /* 0x0000000c4e087220 */ /* 0x040fe20000400000 */
[----:B------:R-:W-:Y:S01]  /*7b30*/  LOP3.LUT R82, R107, 0xffff0000, RZ, 0xc0, !PT ;  /* 0xffff00006b527812 */ /* 0x000fe200078ec0ff */
[----:B------:R-:W-:Y:S01]  /*7b40*/  FMUL R9, R78, R13 ;  /* 0x0000000d4e097220 */ /* 0x000fe20000400000 */
[----:B------:R-:W-:Y:S01]  /*7b50*/  F2FP.BF16.F32.PACK_AB R94, R5, R4 ;  /* 0x00000004055e723e */ /* 0x000fe200000010ff */
[C---:B------:R-:W-:Y:S01]  /*7b60*/  FFMA R6, R81.reuse, R83, R6 ;  /* 0x0000005351067223 */ /* 0x040fe20000000006 */
[----:B------:R-:W-:Y:S01]  /*7b70*/  SHF.L.U32 R83, R104, 0x10, RZ ;  /* 0x0000001068537819 */ /* 0x000fe200000006ff */
[----:B------:R-:W-:Y:S01]  /*7b80*/  FFMA R11, R81, R0, R11 ;  /* 0x00000000510b7223 */ /* 0x000fe2000000000b */
[----:B------:R-:W-:Y:S01]  /*7b90*/  SHF.L.U32 R0, R97, 0x10, RZ ;  /* 0x0000001061007819 */ /* 0x000fe200000006ff */
[C---:B------:R-:W-:Y:S01]  /*7ba0*/  FFMA R8, R81.reuse, R3, R8 ;  /* 0x0000000351087223 */ /* 0x040fe20000000008 */
[----:B------:R-:W-:Y:S01]  /*7bb0*/  SHF.L.U32 R3, R98, 0x10, RZ ;  /* 0x0000001062037819 */ /* 0x000fe200000006ff */
[----:B------:R-:W-:Y:S01]  /*7bc0*/  FFMA R9, R81, R2, R9 ;  /* 0x0000000251097223 */ /* 0x000fe20000000009 */
[----:B------:R-:W-:Y:S01]  /*7bd0*/  LOP3.LUT R2, R97, 0xffff0000, RZ, 0xc0, !PT ;  /* 0xffff000061027812 */ /* 0x000fe200078ec0ff */
[C---:B------:R-:W-:Y:S01]  /*7be0*/  FMUL R10, R78.reuse, R14 ;  /* 0x0000000e4e0a7220 */ /* 0x040fe20000400000 */
[----:B------:R-:W-:Y:S01]  /*7bf0*/  F2FP.BF16.F32.PACK_AB R95, R11, R6 ;  /* 0x000000060b5f723e */ /* 0x000fe200000010ff */
[C---:B------:R-:W-:Y:S01]  /*7c00*/  FMUL R15, R78.reuse, R15 ;  /* 0x0000000f4e0f7220 */ /* 0x040fe20000400000 */
[----:B------:R-:W-:Y:S01]  /*7c10*/  F2FP.BF16.F32.PACK_AB R116, R9, R8 ;  /* 0x000000080974723e */ /* 0x000fe200000010ff */
[----:B------:R-:W-:Y:S01]  /*7c20*/  FMUL R12, R78, R16 ;  /* 0x000000104e0c7220 */ /* 0x000fe20000400000 */
[C---:B------:R-:W-:Y:S01]  /*7c30*/  FFMA R10, R81.reuse, R0, R10 ;  /* 0x00000000510a7223 */ /* 0x040fe2000000000a */
[----:B------:R-:W-:Y:S01]  /*7c40*/  LOP3.LUT R0, R98, 0xffff0000, RZ, 0xc0, !PT ;  /* 0xffff000062007812 */ /* 0x000fe200078ec0ff */
[----:B------:R-:W-:Y:S01]  /*7c50*/  FFMA R15, R81, R2, R15 ;  /* 0x00000002510f7223 */ /* 0x000fe2000000000f */
        /* <DEDUP_REMOVED lines=9> */
[----:B------:R-:W-:Y:S01]  /*7cf0*/  FMUL R16, R78, R20 ;  /* 0x000000144e107220 */ /* 0x000fe20000400000 */
[----:B------:R-:W-:Y:S01]  /*7d00*/  FFMA R14, R81, R3, R14 ;  /* 0x00000003510e7223 */ /* 0x000fe2000000000e */
[----:B------:R-:W-:Y:S01]  /*7d10*/  SHF.L.U32 R3, R106, 0x10, RZ ;  /* 0x000000106a037819 */ /* 0x000fe200000006ff */
[C---:B------:R-:W-:Y:S01]  /*7d20*/  FMUL R17, R78.reuse, R21 ;  /* 0x000000154e117220 */ /* 0x040fe20000400000 */
[----:B------:R-:W-:Y:S01]  /*7d30*/  F2FP.BF16.F32.PACK_AB R118, R13, R12 ;  /* 0x0000000c0d76723e */ /* 0x000fe200000010ff */
[----:B------:R-:W-:Y:S01]  /*7d40*/  FFMA R19, R81, R2, R19 ;  /* 0x0000000251137223 */ /* 0x000fe20000000013 */
[----:B------:R-:W-:Y:S01]  /*7d50*/  SHF.L.U32 R2, R105, 0x10, RZ ;  /* 0x0000001069027819 */ /* 0x000fe200000006ff */
        /* <DEDUP_REMOVED lines=12> */
[C---:B------:R-:W-:Y:S01]  /*7e20*/  FFMA R23, R81.reuse, R0, R23 ;  /* 0x0000000051177223 */ /* 0x040fe20000000017 */
[----:B------:R-:W-:Y:S01]  /*7e30*/  SHF.L.U32 R0, R112, 0x10, RZ ;  /* 0x0000001070007819 */ /* 0x000fe200000006ff */
[C---:B------:R-:W-:Y:S01]  /*7e40*/  FMUL R22, R78.reuse, R26 ;  /* 0x0000001a4e167220 */ /* 0x040fe20000400000 */
[----:B------:R-:W-:Y:S01]  /*7e50*/  FMUL R27, R78, R27 ;  /* 0x0000001b4e1b7220 */ /* 0x000fe20000400000 */
        /* <DEDUP_REMOVED lines=9> */
[----:B------:R-:W-:Y:S01]  /*7ef0*/  LOP3.LUT R82, R115, 0xffff0000, RZ, 0xc0, !PT ;  /* 0xffff000073527812 */ /* 0x000fe200078ec0ff */
[----:B------:R-:W-:Y:S01]  /*7f00*/  FFMA R24, R81, R0, R24 ;  /* 0x0000000051187223 */ /* 0x000fe20000000018 */
[----:B------:R-:W-:Y:S01]  /*7f10*/  SHF.L.U32 R0, R113, 0x10, RZ ;  /* 0x0000001071007819 */ /* 0x000fe200000006ff */
[C---:B------:R-:W-:Y:S01]  /*7f20*/  FMUL R25, R78.reuse, R29 ;  /* 0x0000001d4e197220 */ /* 0x040fe20000400000 */
[----:B------:R-:W-:Y:S01]  /*7f30*/  F2FP.BF16.F32.PACK_AB R126, R21, R20 ;  /* 0x00000014157e723e */ /* 0x000fe200000010ff */
[----:B------:R-:W-:Y:S01]  /*7f40*/  FMUL R26, R78, R30 ;  /* 0x0000001e4e1a7220 */ /* 0x000fe20000400000 */
[----:B------:R-:W-:Y:S01]  /*7f50*/  F2FP.BF16.F32.PACK_AB R127, R27, R22 ;  /* 0x000000161b7f723e */ /* 0x000fe200000010ff */
        /* <DEDUP_REMOVED lines=38> */
[----:B------:R1:W-:Y:S01]  /*81c0*/  STS.128 [R182+UR48+0x4400], R92 ;  /* 0x0044005cb6007988 */ /* 0x0003e20008000c30 */
        /* <DEDUP_REMOVED lines=12> */
[----:B------:R2:W-:Y:S01]  /*8290*/  STS.128 [R181+0x4400], R116 ;  /* 0x00440074b5007388 */ /* 0x0005e20000000c00 */
        /* <DEDUP_REMOVED lines=12> */
[----:B------:R4:W-:Y:S01]  /*8360*/  STS.128 [R180+0x4400], R124 ;  /* 0x0044007cb4007388 */ /* 0x0009e20000000c00 */
[----:B------:R-:W-:Y:S01]  /*8370*/  FMUL R51, R78, R51 ;  /* 0x000000334e337220 */ /* 0x000fe20000400000 */
[C---:B------:R-:W-:Y:S01]  /*8380*/  FFMA R44, R81.reuse, R3, R44 ;  /* 0x00000003512c7223 */ /* 0x040fe2000000002c */
[C---:B------:R-:W-:Y:S01]  /*8390*/  SHF.L.U32 R3, R136.reuse, 0x10, RZ ;  /* 0x0000001088037819 */ /* 0x040fe200000006ff */
[----:B------:R-:W-:Y:S01]  /*83a0*/  FFMA R45, R81, R2, R45 ;  /* 0x00000002512d7223 */ /* 0x000fe2000000002d */
[----:B------:R-:W-:Y:S01]  /*83b0*/  LOP3.LUT R2, R137, 0xffff0000, RZ, 0xc0, !PT ;  /* 0xffff000089027812 */ /* 0x000fe200078ec0ff */
        /* <DEDUP_REMOVED lines=8> */
[C---:B------:R-:W-:Y:S01]  /*8440*/  FMUL R50, R78.reuse, R54 ;  /* 0x000000364e327220 */ /* 0x040fe20000400000 */
[----:B------:R-:W-:Y:S01]  /*8450*/  F2FP.BF16.F32.PACK_AB R94, R37, R36 ;  /* 0x00000024255e723e */ /* 0x000fe200000010ff */
[----:B------:R1:W-:Y:S01]  /*8460*/  STS.128 [R178+0x4400], R132 ;  /* 0x00440084b2007388 */ /* 0x0003e20000000c00 */
[----:B------:R-:W-:Y:S01]  /*8470*/  F2FP.BF16.F32.PACK_AB R95, R43, R38 ;  /* 0x000000262b5f723e */ /* 0x000fe200000010ff */
[----:B------:R-:W-:Y:S01]  /*8480*/  FMUL R55, R78, R55 ;  /* 0x000000374e377220 */ /* 0x000fe20000400000 */
[----:B--2---:R-:W-:Y:S01]  /*8490*/  F2FP.BF16.F32.PACK_AB R116, R41, R40 ;  /* 0x000000282974723e */ /* 0x004fe200000010ff */
[----:B------:R-:W-:Y:S01]  /*84a0*/  FFMA R48, R81, R3, R48 ;  /* 0x0000000351307223 */ /* 0x000fe20000000030 */
[----:B------:R-:W-:Y:S01]  /*84b0*/  SHF.L.U32 R3, R139, 0x10, RZ ;  /* 0x000000108b037819 */ /* 0x000fe200000006ff */
[----:B------:R-:W-:Y:S01]  /*84c0*/  FFMA R49, R81, R0, R49 ;  /* 0x0000000051317223 */ /* 0x000fe20000000031 */
[C---:B------:R-:W-:Y:S01]  /*84d0*/  SHF.L.U32 R0, R138.reuse, 0x10, RZ ;  /* 0x000000108a007819 */ /* 0x040fe200000006ff */
[----:B------:R2:W-:Y:S01]  /*84e0*/  STS.128 [R177+0x4400], R92 ;  /* 0x0044005cb1007388 */ /* 0x0005e20000000c00 */
[----:B------:R-:W-:Y:S01]  /*84f0*/  F2FP.BF16.F32.PACK_AB R117, R47, R42 ;  /* 0x0000002a2f75723e */ /* 0x000fe200000010ff */
[----:B------:R-:W-:Y:S01]  /*8500*/  FFMA R50, R81, R83, R50 ;  /* 0x0000005351327223 */ /* 0x000fe20000000032 */
[----:B------:R-:W-:Y:S01]  /*8510*/  SHF.L.U32 R83, R145, 0x10, RZ ;  /* 0x0000001091537819 */ /* 0x000fe200000006ff */
[----:B------:R-:W-:Y:S01]  /*8520*/  FFMA R55, R81, R2, R55 ;  /* 0x0000000251377223 */ /* 0x000fe20000000037 */
[----:B------:R-:W-:Y:S01]  /*8530*/  LOP3.LUT R2, R138, 0xffff0000, RZ, 0xc0, !PT ;  /* 0xffff00008a027812 */ /* 0x000fe200078ec0ff */
[C---:B------:R-:W-:Y:S01]  /*8540*/  FMUL R52, R78.reuse, R56 ;  /* 0x000000384e347220 */ /* 0x040fe20000400000 */
[----:B------:R-:W-:Y:S01]  /*8550*/  F2FP.BF16.F32.PACK_AB R118, R45, R44 ;  /* 0x0000002c2d76723e */ /* 0x000fe200000010ff */
[C---:B------:R-:W-:Y:S01]  /*8560*/  FMUL R53, R78.reuse, R57 ;  /* 0x000000394e357220 */ /* 0x040fe20000400000 */
[C---:B------:R-:W-:Y:S01]  /*8570*/  FMUL R54, R78.reuse, R58 ;  /* 0x0000003a4e367220 */ /* 0x040fe20000400000 */
[----:B------:R-:W-:Y:S01]  /*8580*/  FFMA R52, R81, R0, R52 ;  /* 0x0000000051347223 */ /* 0x000fe20000000034 */
[----:B------:R-:W-:Y:S01]  /*8590*/  LOP3.LUT R0, R139, 0xffff0000, RZ, 0xc0, !PT ;  /* 0xffff00008b007812 */ /* 0x000fe200078ec0ff */
[C---:B------:R-:W-:Y:S01]  /*85a0*/  FFMA R53, R81.reuse, R2, R53 ;  /* 0x0000000251357223 */ /* 0x040fe20000000035 */
[----:B------:R-:W-:Y:S01]  /*85b0*/  FFMA R54, R81, R3, R54 ;  /* 0x0000000351367223 */ /* 0x000fe20000000036 */
[----:B------:R-:W-:Y:S01]  /*85c0*/  FMUL R59, R78, R59 ;  /* 0x0000003b4e3b7220 */ /* 0x000fe20000400000 */
[----:B------:R-:W-:Y:S01]  /*85d0*/  SHF.L.U32 R3, R144, 0x10, RZ ;  /* 0x0000001090037819 */ /* 0x000fe200000006ff */
[----:B------:R-:W-:Y:S01]  /*85e0*/  FMUL R56, R78, R60 ;  /* 0x0000003c4e387220 */ /* 0x000fe20000400000 */
[----:B------:R-:W-:Y:S01]  /*85f0*/  LOP3.LUT R2, R144, 0xffff0000, RZ, 0xc0, !PT ;  /* 0xffff000090027812 */ /* 0x000fe200078ec0ff */
[C---:B------:R-:W-:Y:S01]  /*8600*/  FMUL R57, R78.reuse, R61 ;  /* 0x0000003d4e397220 */ /* 0x040fe20000400000 */
[----:B------:R-:W-:Y:S01]  /*8610*/  F2FP.BF16.F32.PACK_AB R119, R51, R46 ;  /* 0x0000002e3377723e */ /* 0x000fe200000010ff */
[C---:B------:R-:W-:Y:S01]  /*8620*/  FMUL R58, R78.reuse, R62 ;  /* 0x0000003e4e3a7220 */ /* 0x040fe20000400000 */
[C---:B------:R-:W-:Y:S01]  /*8630*/  FFMA R59, R81.reuse, R0, R59 ;  /* 0x00000000513b7223 */ /* 0x040fe2000000003b */
[----:B------:R-:W-:Y:S01]  /*8640*/  FFMA R56, R81, R3, R56 ;  /* 0x0000000351387223 */ /* 0x000fe20000000038 */
[----:B------:R-:W-:Y:S01]  /*8650*/  LOP3.LUT R0, R145, 0xffff0000, RZ, 0xc0, !PT ;  /* 0xffff000091007812 */ /* 0x000fe200078ec0ff */
[----:B------:R2:W-:Y:S01]  /*8660*/  STS.128 [R176+0x4400], R116 ;  /* 0x00440074b0007388 */ /* 0x0005e20000000c00 */
[C---:B------:R-:W-:Y:S01]  /*8670*/  FFMA R57, R81.reuse, R2, R57 ;  /* 0x0000000251397223 */ /* 0x040fe20000000039 */
[----:B------:R-:W-:Y:S01]  /*8680*/  FMUL R63, R78, R63 ;  /* 0x0000003f4e3f7220 */ /* 0x000fe20000400000 */
[----:B------:R-:W-:Y:S01]  /*8690*/  SHF.L.U32 R3, R146, 0x10, RZ ;  /* 0x0000001092037819 */ /* 0x000fe200000006ff */
[----:B------:R-:W-:Y:S01]  /*86a0*/  FFMA R58, R81, R83, R58 ;  /* 0x00000053513a7223 */ /* 0x000fe2000000003a */
[----:B------:R-:W-:Y:S01]  /*86b0*/  FMUL R60, R78, R64 ;  /* 0x000000404e3c7220 */ /* 0x000fe20000400000 */
[----:B------:R-:W-:Y:S01]  /*86c0*/  LOP3.LUT R2, R146, 0xffff0000, RZ, 0xc0, !PT ;  /* 0xffff000092027812 */ /* 0x000fe200078ec0ff */
[C---:B------:R-:W-:Y:S01]  /*86d0*/  FMUL R61, R78.reuse, R65 ;  /* 0x000000414e3d7220 */ /* 0x040fe20000400000 */
[----:B------:R-:W-:Y:S01]  /*86e0*/  SHF.L.U32 R83, R147, 0x10, RZ ;  /* 0x0000001093537819 */ /* 0x000fe200000006ff */
[C---:B------:R-:W-:Y:S01]  /*86f0*/  FMUL R62, R78.reuse, R66 ;  /* 0x000000424e3e7220 */ /* 0x040fe20000400000 */
[----:B------:R-:W-:Y:S01]  /*8700*/  FFMA R63, R81, R0, R63 ;  /* 0x00000000513f7223 */ /* 0x000fe2000000003f */
[----:B------:R-:W-:Y:S01]  /*8710*/  FMUL R67, R78, R67 ;  /* 0x000000434e437220 */ /* 0x000fe20000400000 */
[----:B----4-:R-:W-:Y:S01]  /*8720*/  F2FP.BF16.F32.PACK_AB R124, R49, R48 ;  /* 0x00000030317c723e */ /* 0x010fe200000010ff */
[----:B------:R-:W-:Y:S01]  /*8730*/  FFMA R60, R81, R3, R60 ;  /* 0x00000003513c7223 */ /* 0x000fe2000000003c */
[----:B------:R-:W-:Y:S01]  /*8740*/  F2FP.BF16.F32.PACK_AB R125, R55, R50 ;  /* 0x00000032377d723e */ /* 0x000fe200000010ff */
[----:B------:R-:W-:Y:S01]  /*8750*/  FFMA R61, R81, R2, R61 ;  /* 0x00000002513d7223 */ /* 0x000fe2000000003d */
[----:B------:R-:W-:Y:S01]  /*8760*/  F2FP.BF16.F32.PACK_AB R126, R53, R52 ;  /* 0x00000034357e723e */ /* 0x000fe200000010ff */
[----:B------:R-:W-:Y:S01]  /*8770*/  FFMA R62, R81, R83, R62 ;  /* 0x00000053513e7223 */ /* 0x000fe2000000003e */
[----:B------:R-:W-:Y:S01]  /*8780*/  F2FP.BF16.F32.PACK_AB R127, R59, R54 ;  /* 0x000000363b7f723e */ /* 0x000fe200000010ff */
[----:B------:R-:W-:Y:S01]  /*8790*/  FFMA R67, R81, R82, R67 ;  /* 0x0000005251437223 */ /* 0x000fe20000000043 */
[----:B-1----:R-:W-:Y:S02]  /*87a0*/  F2FP.BF16.F32.PACK_AB R132, R57, R56 ;  /* 0x000000383984723e */ /* 0x002fe400000010ff */
[----:B------:R-:W-:Y:S01]  /*87b0*/  F2FP.BF16.F32.PACK_AB R133, R63, R58 ;  /* 0x0000003a3f85723e */ /* 0x000fe200000010ff */
[----:B------:R2:W-:Y:S01]  /*87c0*/  STS.128 [R175+0x4400], R124 ;  /* 0x0044007caf007388 */ /* 0x0005e20000000c00 */
[----:B------:R-:W-:Y:S02]  /*87d0*/  F2FP.BF16.F32.PACK_AB R134, R61, R60 ;  /* 0x0000003c3d86723e */ /* 0x000fe400000010ff */
[----:B------:R-:W-:Y:S02]  /*87e0*/  F2FP.BF16.F32.PACK_AB R135, R67, R62 ;  /* 0x0000003e4387723e */ /* 0x000fe400000010ff */
[----:B------:R-:W-:Y:S02]  /*87f0*/  LEA R0, R87, UR48, 0x3 ;  /* 0x0000003057007c11 */ /* 0x000fe4000f8e18ff */
[----:B------:R-:W-:Y:S01]  /*8800*/  @P6 SHF.L.U32 R3, R167, 0x1f, RZ ;  /* 0x0000001fa7036819 */ /* 0x000fe200000006ff */
[----:B------:R2:W-:Y:S01]  /*8810*/  STS.128 [R174+0x4400], R132 ;  /* 0x00440084ae007388 */ /* 0x0005e20000000c00 */
[----:B------:R-:W-:Y:S01]  /*8820*/  @!PT LDS RZ, [RZ] ;  /* 0x00000000fffff984 */ /* 0x000fe20000000800 */
[----:B------:R-:W-:Y:S01]  /*8830*/  @!PT LDS RZ, [RZ] ;  /* 0x00000000fffff984 */ /* 0x000fe20000000800 */
[----:B------:R-:W-:Y:S01]  /*8840*/  @!PT LDS RZ, [RZ] ;  /* 0x00000000fffff984 */ /* 0x000fe20000000800 */
[----:B------:R-:W-:Y:S01]  /*8850*/  @!PT LDS RZ, [RZ] ;  /* 0x00000000fffff984 */ /* 0x000fe20000000800 */
[----:B------:R1:W-:Y:S07]  /*8860*/  MEMBAR.ALL.CTA ;  /* 0x0000000000007992 */ /* 0x0003ee0000008000 */
[----:B-1----:R-:W1:Y:S02]  /*8870*/  FENCE.VIEW.ASYNC.S ;  /* 0x00000000000073c6 */ /* 0x002e640000000000 */
[----:B-1----:R-:W-:Y:S06]  /*8880*/  BAR.SYNC.DEFER_BLOCKING 0x1, 0x80 ;  /* 0x0042000000007b1d */ /* 0x002fec0000010000 */
[----:B------:R-:W-:Y:S05]  /*8890*/  @P0 BRA `(.L_x_125) ;  /* 0x0000000000240947 */ /* 0x000fea0003800000 */
[----:B------:R-:W-:Y:S02]  /*88a0*/  UIADD3 UR8, UP0, UPT, UR52, 0x680, URZ ;  /* 0x0000068034087890 */ /* 0x000fe4000ff1e0ff */
[----:B------:R-:W-:Y:S02]  /*88b0*/  UIADD3 UR5, UPT, UPT, UR41, 0x40, URZ ;  /* 0x0000004029057890 */ /* 0x000fe4000fffe0ff */
[----:B------:R-:W-:Y:S02]  /*88c0*/  UIADD3 UR4, UPT, UPT, UR48, 0x4400, URZ ;  /* 0x0000440030047890 */ /* 0x000fe4000fffe0ff */
[----:B------:R-:W-:Y:S01]  /*88d0*/  UIADD3.X UR9, UPT, UPT, URZ, UR53, URZ, UP0, !UPT ;  /* 0x00000035ff097290 */ /* 0x000fe200087fe4ff */
[----:B------:R-:W-:Y:S01]  /*88e0*/  UMOV UR6, UR42 ;  /* 0x0000002a00067c82 */ /* 0x000fe20008000000 */
[----:B------:R-:W-:Y:S07]  /*88f0*/  UMOV UR7, UR36 ;  /* 0x0000002400077c82 */ /* 0x000fee0008000000 */
[----:B------:R1:W-:Y:S01]  /*8900*/  UTMASTG.3D [UR4], [UR8] ;  /* 0x00000004080073b5 */ /* 0x0003e20008010000 */
[----:B------:R0:W-:Y:S01]  /*8910*/  UTMACMDFLUSH ;  /* 0x00000000000079b7 */ /* 0x0001e20000000000 */
[----:B-1----:R-:W-:Y:S04]  /*8920*/  DEPBAR.LE SB0, 0x1 ;  /* 0x000080400000791a */ /* 0x002fe80000000000 */
.L_x_125:
[----:B------:R-:W-:Y:S05]  /*8930*/  BSYNC.RECONVERGENT B0 ;  /* 0x0000000000007941 */ /* 0x000fea0003800200 */
.L_x_124:
[----:B------:R-:W-:Y:S01]  /*8940*/  BAR.SYNC.DEFER_BLOCKING 0x1, 0x80 ;  /* 0x0042000000007b1d */ /* 0x000fe20000010000 */
[----:B------:R-:W-:Y:S04]  /*8950*/  UIADD3 UR40, UPT, UPT, UR51, 0x1, URZ ;  /* 0x0000000133287890 */ /* 0x000fe8000fffe0ff */
[----:B------:R-:W-:Y:S04]  /*8960*/  UISETP.NE.AND UP0, UPT, UR40, 0x4, UPT ;  /* 0x000000042800788c */ /* 0x000fe8000bf05270 */
[----:B------:R-:W-:Y:S01]  /*8970*/  USEL UR40, UR40, URZ, UP0 ;  /* 0x000000ff28287287 */ /* 0x000fe20008000000 */
[----:B------:R1:W-:Y:S01]  /*8980*/  @P6 SYNCS.ARRIVE.TRANS64.RED.A1T0 RZ, [R85+URZ], RZ ;  /* 0x000000ff55ff69a7 */ /* 0x0003e200081004ff */
[----:B------:R-:W-:Y:S01]  /*8990*/  BSSY B1, `(.L_x_126) ;  /* 0x0000020000017945 */ /* 0x000fe20003800000 */
[----:B------:R-:W4:Y:S02]  /*89a0*/  @P6 SYNCS.PHASECHK.TRANS64.TRYWAIT P0, [R0+URZ+0x50], R3 ;  /* 0x00005003000065a7 */ /* 0x000f2400080011ff */
[----:B----4-:R-:W-:Y:S01]  /*89b0*/  @P6 SEL R101, RZ, 0x1, !P0 ;  /* 0x00000001ff656807 */ /* 0x010fe20004000000 */
[----:B-1----:R-:W-:Y:S06]  /*89c0*/  @!P6 BRA `(.L_x_127) ;  /* 0x000000000070e947 */ /* 0x002fec0003800000 */
        /* <DEDUP_REMOVED lines=9> */
[----:B------:R-:W-:Y:S04]  /*8a60*/  SHF.L.U32 R7, R167, 0x1f, RZ ;  /* 0x0000001fa7077819 */ /* 0x000fe800000006ff */
[----:B------:R-:W1:Y:S02]  /*8a70*/  SYNCS.PHASECHK.TRANS64.TRYWAIT P0, [R0+URZ+0x50], R7 ;  /* 0x00005007000075a7 */ /* 0x000e6400080011ff */
[----:B-1----:R-:W-:Y:S05]  /*8a80*/  @!P0 BRA `(.L_x_130) ;  /* 0x00000034007c8947 */ /* 0x002fea0003800000 */
.L_x_129:
[----:B------:R-:W-:Y:S05]  /*8a90*/  BSYNC B0 ;  /* 0x0000000000007941 */ /* 0x000fea0003800000 */
.L_x_128:
[----:B------:R-:W-:Y:S01]  /*8aa0*/  ISETP.NE.AND P0, PT, R103, RZ, PT ;  /* 0x000000ff6700720c */ /* 0x000fe20003f05270 */
[----:B------:R-:W-:Y:S11]  /*8ab0*/  VIADD R87, R87, 0x1 ;  /* 0x0000000157577836 */ /* 0x000ff60000000000 */
[----:B------:R-:W-:Y:S01]  /*8ac0*/  @!UPT UIADD3 URZ, UPT, UPT, URZ, URZ, URZ ;  /* 0x000000fffffff290 */ /* 0x000fe2000fffe0ff */
[----:B------:R4:W2:Y:S01]  /*8ad0*/  @P0 LDS.128 R88, [R4+UR48+0x400] ;  /* 0x0004003004580984 */ /* 0x0008a20008000c00 */
[--C-:B-1----:R-:W-:Y:S01]  /*8ae0*/  @P0 IMAD.IADD R7, R102, 0x1, R3.reuse ;  /* 0x0000000166070824 */ /* 0x102fe200078e0203 */
[C---:B------:R-:W-:Y:S01]  /*8af0*/  @P0 IADD3 R0, PT, PT, R108.reuse, R5, RZ ;  /* 0x000000056c000210 */ /* 0x040fe20007ffe0ff */
[C---:B------:R-:W-:Y:S01]  /*8b00*/  @P0 IMAD.IADD R6, R108.reuse, 0x1, R3 ;  /* 0x000000016c060824 */ /* 0x040fe200078e0203 */
[----:B------:R4:W1:Y:S02]  /*8b10*/  @P0 LDS.128 R96, [R2+0x400] ;  /* 0x0004000002600984 */ /* 0x0008640000000c00 */
[----:B------:R-:W-:Y:S02]  /*8b20*/  @P0 IADD3 R8, PT, PT, R108, R7, RZ ;  /* 0x000000076c080210 */ /* 0x000fe40007ffe0ff */
[----:B------:R4:W1:Y:S04]  /*8b30*/  @P0 LDS.128 R104, [R5+0x400] ;  /* 0x0004000005680984 */ /* 0x0008680000000c00 */
[----:B------:R4:W1:Y:S04]  /*8b40*/  @P0 LDS.128 R112, [R0+0x400] ;  /* 0x0004000000700984 */ /* 0x0008680000000c00 */
[----:B------:R4:W1:Y:S04]  /*8b50*/  @P0 LDS.128 R120, [R3+0x400] ;  /* 0x0004000003780984 */ /* 0x0008680000000c00 */
[----:B------:R4:W1:Y:S04]  /*8b60*/  @P0 LDS.128 R128, [R6+0x400] ;  /* 0x0004000006800984 */ /* 0x0008680000000c00 */
[----:B------:R4:W1:Y:S04]  /*8b70*/  @P0 LDS.128 R136, [R7+0x400] ;  /* 0x0004000007880984 */ /* 0x0008680000000c00 */
[----:B------:R4:W1:Y:S02]  /*8b80*/  @P0 LDS.128 R144, [R8+0x400] ;  /* 0x0004000008900984 */ /* 0x0008640000000c00 */
.L_x_127:
[----:B------:R-:W-:Y:S05]  /*8b90*/  BSYNC B1 ;  /* 0x0000000000017941 */ /* 0x000fea0003800000 */
.L_x_126:
        /* <DEDUP_REMOVED lines=21> */
.L_x_131:
[----:B------:R-:W-:Y:S01]  /*8cf0*/  ISETP.NE.AND P6, PT, R179, RZ, PT ;  /* 0x000000ffb300720c */ /* 0x000fe20003fc5270 */
[----:B------:R-:W-:Y:S05]  /*8d00*/  WARPSYNC.ALL ;  /* 0x0000000000007948 */ /* 0x000fea0003800000 */
[----:B------:R-:W-:Y:S01]  /*8d10*/  R2UR UR4, R80 ;  /* 0x00000000500472ca */ /* 0x000fe200000e0000 */
[----:B------:R-:W-:Y:S01]  /*8d20*/  BSSY.RECONVERGENT B0, `(.L_x_132) ;  /* 0x0000103000007945 */ /* 0x000fe20003800200 */
[----:B------:R-:W-:Y:S02]  /*8d30*/  MOV R3, UR40 ;  /* 0x0000002800037c02 */ /* 0x000fe40008000f00 */
[----:B------:R-:W-:Y:S02]  /*8d40*/  MOV R84, UR37 ;  /* 0x0000002500547c02 */ /* 0x000fe40008000f00 */
[C---:B--2---:R-:W-:Y:S02]  /*8d50*/  SHF.L.U32 R82, R88.reuse, 0x10, RZ ;  /* 0x0000001058527819 */ /* 0x044fe400000006ff */
[----:B------:R-:W-:Y:S02]  /*8d60*/  @P6 LEA R3, R3, UR48, 0x3 ;  /* 0x0000003003036c11 */ /* 0x000fe4000f8e18ff */
[----:B------:R-:W-:Y:S02]  /*8d70*/  LOP3.LUT R83, R88, 0xffff0000, RZ, 0xc0, !PT ;  /* 0xffff000058537812 */ /* 0x000fe400078ec0ff */
[----:B------:R-:W-:Y:S01]  /*8d80*/  @P6 IADD3 R3, PT, PT, R3, 0x70, RZ ;  /* 0x0000007003036810 */ /* 0x000fe20007ffe0ff */
[----:B------:R-:W2:Y:S01]  /*8d90*/  LDTM.x64 R4, tmem[UR4+0x80] ;  /* 0x00008004000479ee */ /* 0x000ea20008340000 */
[----:B------:R-:W-:Y:S02]  /*8da0*/  ISETP.NE.AND P0, PT, R170, RZ, PT ;  /* 0x000000ffaa00720c */ /* 0x000fe40003f05270 */
[----:B------:R-:W-:Y:S01]  /*8db0*/  @P6 PRMT R84, R84, 0x654, R3 ;  /* 0x0000065454546816 */ /* 0x000fe20000000003 */
[C---:B--2---:R-:W-:Y:S01]  /*8dc0*/  FMUL R0, R78.reuse, R4 ;  /* 0x000000044e007220 */ /* 0x044fe20000400000 */
[C---:B------:R-:W-:Y:S01]  /*8dd0*/  FMUL R3, R78.reuse, R6 ;  /* 0x000000064e037220 */ /* 0x040fe20000400000 */
        /* <DEDUP_REMOVED lines=38> */
[C---:B------:R-:W-:Y:S01]  /*9040*/  FFMA R0, R81.reuse, R82, R0 ;  /* 0x0000005251007223 */ /* 0x040fe20000000000 */
[----:B------:R-:W-:Y:S01]  /*9050*/  FFMA R2, R81, R83, R2 ;  /* 0x0000005351027223 */ /* 0x000fe20000000002 */
[C---:B------:R-:W-:Y:S01]  /*9060*/  FMUL R45, R78.reuse, R49 ;  /* 0x000000314e2d7220 */ /* 0x040fe20000400000 */
[C---:B------:R-:W-:Y:S01]  /*9070*/  FMUL R58, R78.reuse, R62 ;  /* 0x0000003e4e3a7220 */ /* 0x040fe20000400000 */
[C---:B------:R-:W-:Y:S01]  /*9080*/  FMUL R60, R78.reuse, R64 ;  /* 0x000000404e3c7220 */ /* 0x040fe20000400000 */
[C---:B------:R-:W-:Y:S01]  /*9090*/  SHF.L.U32 R64, R89.reuse, 0x10, RZ ;  /* 0x0000001059407819 */ /* 0x040fe200000006ff */
[----:B------:R-:W-:Y:S01]  /*90a0*/  FMUL R49, R78, R53 ;  /* 0x000000354e317220 */ /* 0x000fe20000400000 */
[----:B------:R-:W-:Y:S01]  /*90b0*/  F2FP.BF16.F32.PACK_AB R92, R2, R0 ;  /* 0x00000000025c723e */ /* 0x000fe200000010ff */
[C---:B------:R-:W-:Y:S01]  /*90c0*/  FMUL R62, R78.reuse, R66 ;  /* 0x000000424e3e7220 */ /* 0x040fe20000400000 */
[----:B------:R-:W-:Y:S01]  /*90d0*/  LOP3.LUT R66, R89, 0xffff0000, RZ, 0xc0, !PT ;  /* 0xffff000059427812 */ /* 0x000fe200078ec0ff */
[C---:B------:R-:W-:Y:S01]  /*90e0*/  FMUL R53, R78.reuse, R57 ;  /* 0x000000394e357220 */ /* 0x040fe20000400000 */
[----:B------:R-:W-:Y:S01]  /*90f0*/  LOP3.LUT R0, R91, 0xffff0000, RZ, 0xc0, !PT ;  /* 0xffff00005b007812 */ /* 0x000fe200078ec0ff */
[----:B------:R-:W-:Y:S01]  /*9100*/  FMUL R7, R78, R7 ;  /* 0x000000074e077220 */ /* 0x000fe20000400000 */
[----:B-1----:R-:W-:Y:S01]  /*9110*/  LOP3.LUT R2, R96, 0xffff0000, RZ, 0xc0, !PT ;  /* 0xffff000060027812 */ /* 0x002fe200078ec0ff */
[C---:B------:R-:W-:Y:S01]  /*9120*/  FMUL R57, R78.reuse, R61 ;  /* 0x0000003d4e397220 */ /* 0x040fe20000400000 */
[----:B------:R-:W-:Y:S01]  /*9130*/  FMUL R61, R78, R65 ;  /* 0x000000414e3d7220 */ /* 0x000fe20000400000 */
[C---:B------:R-:W-:Y:S01]  /*9140*/  SHF.L.U32 R65, R90.reuse, 0x10, RZ ;  /* 0x000000105a417819 */ /* 0x040fe200000006ff */
[C---:B------:R-:W-:Y:S01]  /*9150*/  FFMA R3, R81.reuse, R64, R3 ;  /* 0x0000004051037223 */ /* 0x040fe20000000003 */
[----:B------:R-:W-:Y:S01]  /*9160*/  LOP3.LUT R64, R90, 0xffff0000, RZ, 0xc0, !PT ;  /* 0xffff00005a407812 */ /* 0x000fe200078ec0ff */
[C---:B------:R-:W-:Y:S01]  /*9170*/  FFMA R7, R81.reuse, R66, R7 ;  /* 0x0000004251077223 */ /* 0x040fe20000000007 */
[C---:B------:R-:W-:Y:S01]  /*9180*/  FMUL R11, R78.reuse, R11 ;  /* 0x0000000b4e0b7220 */ /* 0x040fe20000400000 */
[----:B------:R-:W-:Y:S01]  /*9190*/  FFMA R4, R81, R65, R4 ;  /* 0x0000004151047223 */ /* 0x000fe20000000004 */
[----:B------:R-:W-:Y:S01]  /*91a0*/  SHF.L.U32 R65, R91, 0x10, RZ ;  /* 0x000000105b417819 */ /* 0x000fe200000006ff */
[----:B------:R-:W-:Y:S01]  /*91b0*/  FFMA R5, R81, R64, R5 ;  /* 0x0000004051057223 */ /* 0x000fe20000000005 */
[----:B------:R-:W-:Y:S01]  /*91c0*/  F2FP.BF16.F32.PACK_AB R93, R7, R3 ;  /* 0x00000003075d723e */ /* 0x000fe200000010ff */
[----:B------:R-:W-:Y:S01]  /*91d0*/  FMUL R15, R78, R15 ;  /* 0x0000000f4e0f7220 */ /* 0x000fe20000400000 */
[----:B------:R-:W-:Y:S01]  /*91e0*/  SHF.L.U32 R3, R96, 0x10, RZ ;  /* 0x0000001060037819 */ /* 0x000fe200000006ff */
[----:B------:R-:W-:Y:S01]  /*91f0*/  FFMA R6, R81, R65, R6 ;  /* 0x0000004151067223 */ /* 0x000fe20000000006 */
[----:B------:R-:W-:Y:S01]  /*9200*/  F2FP.BF16.F32.PACK_AB R94, R5, R4 ;  /* 0x00000004055e723e */ /* 0x000fe200000010ff */
[----:B------:R-:W-:Y:S01]  /*9210*/  FFMA R11, R81, R0, R11 ;  /* 0x00000000510b7223 */ /* 0x000fe2000000000b */
[----:B------:R-:W-:Y:S01]  /*9220*/  SHF.L.U32 R0, R97, 0x10, RZ ;  /* 0x0000001061007819 */ /* 0x000fe200000006ff */
[C---:B------:R-:W-:Y:S01]  /*9230*/  FFMA R8, R81.reuse, R3, R8 ;  /* 0x0000000351087223 */ /* 0x040fe20000000008 */
[C---:B------:R-:W-:Y:S01]  /*9240*/  SHF.L.U32 R3, R98.reuse, 0x10, RZ ;  /* 0x0000001062037819 */ /* 0x040fe200000006ff */
[----:B------:R-:W-:Y:S01]  /*9250*/  FFMA R9, R81, R2, R9 ;  /* 0x0000000251097223 */ /* 0x000fe20000000009 */
[----:B------:R-:W-:Y:S01]  /*9260*/  LOP3.LUT R2, R97, 0xffff0000, RZ, 0xc0, !PT ;  /* 0xffff000061027812 */ /* 0x000fe200078ec0ff */
[C---:B------:R-:W-:Y:S01]  /*9270*/  FFMA R10, R81.reuse, R0, R10 ;  /* 0x00000000510a7223 */ /* 0x040fe2000000000a */
[----:B------:R-:W-:Y:S01]  /*9280*/  LOP3.LUT R0, R98, 0xffff0000, RZ, 0xc0, !PT ;  /* 0xffff000062007812 */ /* 0x000fe200078ec0ff */
[----:B------:R-:W-:Y:S01]  /*9290*/  FMUL R19, R78, R19 ;  /* 0x000000134e137220 */ /* 0x000fe20000400000 */
[C---:B------:R-:W-:Y:S01]  /*92a0*/  SHF.L.U32 R5, R104.reuse, 0x10, RZ ;  /* 0x0000001068057819 */ /* 0x040fe200000006ff */
[----:B------:R-:W-:Y:S01]  /*92b0*/  FFMA R15, R81, R2, R15 ;  /* 0x00000002510f7223 */ /* 0x000fe2000000000f */
[----:B------:R-:W-:Y:S01]  /*92c0*/  LOP3.LUT R2, R99, 0xffff0000, RZ, 0xc0, !PT ;  /* 0xffff000063027812 */ /* 0x000fe200078ec0ff */
[----:B------:R-:W-:Y:S01]  /*92d0*/  FFMA R12, R81, R3, R12 ;  /* 0x00000003510c7223 */ /* 0x000fe2000000000c */
[----:B------:R-:W-:Y:S01]  /*92e0*/  SHF.L.U32 R3, R99, 0x10, RZ ;  /* 0x0000001063037819 */ /* 0x000fe200000006ff */
[----:B------:R-:W-:Y:S01]  /*92f0*/  FFMA R13, R81, R0, R13 ;  /* 0x00000000510d7223 */ /* 0x000fe2000000000d */
[----:B------:R-:W-:Y:S01]  /*9300*/  LOP3.LUT R0, R104, 0xffff0000, RZ, 0xc0, !PT ;  /* 0xffff000068007812 */ /* 0x000fe200078ec0ff */
[----:B------:R-:W-:Y:S01]  /*9310*/  FMUL R23, R78, R23 ;  /* 0x000000174e177220 */ /* 0x000fe20000400000 */
[----:B------:R-:W-:Y:S01]  /*9320*/  LOP3.LUT R4, R107, 0xffff0000, RZ, 0xc0, !PT ;  /* 0xffff00006b047812 */ /* 0x000fe200078ec0ff */
[C---:B------:R-:W-:Y:S01]  /*9330*/  FFMA R14, R81.reuse, R3, R14 ;  /* 0x00000003510e7223 */ /* 0x040fe2000000000e */
[C---:B------:R-:W-:Y:S01]  /*9340*/  SHF.L.U32 R3, R106.reuse, 0x10, RZ ;  /* 0x000000106a037819 */ /* 0x040fe200000006ff */
[----:B------:R-:W-:Y:S01]  /*9350*/  FFMA R19, R81, R2, R19 ;  /* 0x0000000251137223 */ /* 0x000fe20000000013 */
[----:B------:R-:W-:Y:S01]  /*9360*/  SHF.L.U32 R2, R105, 0x10, RZ ;  /* 0x0000001069027819 */ /* 0x000fe200000006ff */
[----:B------:R-:W-:Y:S01]  /*9370*/  FFMA R16, R81, R5, R16 ;  /* 0x0000000551107223 */ /* 0x000fe20000000010 */
[----:B------:R-:W-:Y:S01]  /*9380*/  SHF.L.U32 R5, R107, 0x10, RZ ;  /* 0x000000106b057819 */ /* 0x000fe200000006ff */
[----:B------:R-:W-:Y:S01]  /*9390*/  FFMA R17, R81, R0, R17 ;  /* 0x0000000051117223 */ /* 0x000fe20000000011 */
[----:B------:R-:W-:Y:S01]  /*93a0*/  LOP3.LUT R0, R105, 0xffff0000, RZ, 0xc0, !PT ;  /* 0xffff000069007812 */ /* 0x000fe200078ec0ff */
[----:B------:R-:W-:Y:S01]  /*93b0*/  FFMA R18, R81, R2, R18 ;  /* 0x0000000251127223 */ /* 0x000fe20000000012 */
[----:B------:R-:W-:Y:S01]  /*93c0*/  LOP3.LUT R2, R106, 0xffff0000, RZ, 0xc0, !PT ;  /* 0xffff00006a027812 */ /* 0x000fe200078ec0ff */
[----:B------:R-:W-:Y:S01]  /*93d0*/  FMUL R27, R78, R27 ;  /* 0x0000001b4e1b7220 */ /* 0x000fe20000400000 */
[----:B------:R-:W-:Y:S01]  /*93e0*/  F2FP.BF16.F32.PACK_AB R95, R11, R6 ;  /* 0x000000060b5f723e */ /* 0x000fe200000010ff */
[C---:B------:R-:W-:Y:S01]  /*93f0*/  FFMA R23, R81.reuse, R0, R23 ;  /* 0x0000000051177223 */ /* 0x040fe20000000017 */
[----:B------:R-:W-:Y:S01]  /*9400*/  SHF.L.U32 R0, R112, 0x10, RZ ;  /* 0x0000001070007819 */ /* 0x000fe200000006ff */
[C---:B------:R-:W-:Y:S01]  /*9410*/  FFMA R20, R81.reuse, R3, R20 ;  /* 0x0000000351147223 */ /* 0x040fe20000000014 */
[----:B------:R-:W-:Y:S01]  /*9420*/  SHF.L.U32 R3, R114, 0x10, RZ ;  /* 0x0000001072037819 */ /* 0x000fe200000006ff */
        /* <DEDUP_REMOVED lines=8> */
[----:B------:R-:W-:Y:S01]  /*94b0*/  FFMA R25, R81, R2, R25 ;  /* 0x0000000251197223 */ /* 0x000fe20000000019 */
[----:B------:R-:W-:Y:S01]  /*94c0*/  LOP3.LUT R2, R114, 0xffff0000, RZ, 0xc0, !PT ;  /* 0xffff000072027812 */ /* 0x000fe200078ec0ff */
[C---:B------:R-:W-:Y:S01]  /*94d0*/  FMUL R31, R78.reuse, R31 ;  /* 0x0000001f4e1f7220 */ /* 0x040fe20000400000 */
[----:B------:R-:W-:Y:S01]  /*94e0*/  F2FP.BF16.F32.PACK_AB R8, R9, R8 ;  /* 0x000000080908723e */ /* 0x000fe200000010ff */
[----:B------:R-:W-:Y:S01]  /*94f0*/  FFMA R26, R81, R0, R26 ;  /* 0x00000000511a7223 */ /* 0x000fe2000000001a */
[----:B------:R-:W-:Y:S01]  /*9500*/  LOP3.LUT R0, R113, 0xffff0000, RZ, 0xc0, !PT ;  /* 0xffff000071007812 */ /* 0x000fe200078ec0ff */
[C---:B------:R-:W-:Y:S01]  /*9510*/  FMUL R35, R78.reuse, R35 ;  /* 0x000000234e237220 */ /* 0x040fe20000400000 */
[----:B------:R-:W-:Y:S01]  /*9520*/  F2FP.BF16.F32.PACK_AB R9, R15, R10 ;  /* 0x0000000a0f09723e */ /* 0x000fe200000010ff */
[----:B------:R-:W-:Y:S01]  /*9530*/  FMUL R39, R78, R39 ;  /* 0x000000274e277220 */ /* 0x000fe20000400000 */
[----:B------:R-:W-:Y:S01]  /*9540*/  F2FP.BF16.F32.PACK_AB R10, R13, R12 ;  /* 0x0000000c0d0a723e */ /* 0x000fe200000010ff */
[C---:B------:R-:W-:Y:S01]  /*9550*/  FFMA R31, R81.reuse, R0, R31 ;  /* 0x00000000511f7223 */ /* 0x040fe2000000001f */
[C---:B------:R-:W-:Y:S01]  /*9560*/  SHF.L.U32 R0, R120.reuse, 0x10, RZ ;  /* 0x0000001078007819 */ /* 0x040fe200000006ff */
[----:B------:R-:W-:Y:S01]  /*9570*/  FFMA R28, R81, R3, R28 ;  /* 0x00000003511c7223 */ /* 0x000fe2000000001c */
[----:B------:R-:W-:Y:S01]  /*9580*/  SHF.L.U32 R3, R121, 0x10, RZ ;  /* 0x0000001079037819 */ /* 0x000fe200000006ff */
        /* <DEDUP_REMOVED lines=8> */
[----:B------:R-:W-:Y:S01]  /*9610*/  FFMA R33, R81, R2, R33 ;  /* 0x0000000251217223 */ /* 0x000fe20000000021 */
[----:B------:R-:W-:Y:S01]  /*9620*/  LOP3.LUT R2, R123, 0xffff0000, RZ, 0xc0, !PT ;  /* 0xffff00007b027812 */ /* 0x000fe200078ec0ff */
[C---:B------:R-:W-:Y:S01]  /*9630*/  FFMA R34, R81.reuse, R3, R34 ;  /* 0x0000000351227223 */ /* 0x040fe20000000022 */
[C---:B------:R-:W-:Y:S01]  /*9640*/  SHF.L.U32 R3, R122.reuse, 0x10, RZ ;  /* 0x000000107a037819 */ /* 0x040fe200000006ff */
[----:B------:R-:W-:Y:S01]  /*9650*/  FFMA R39, R81, R0, R39 ;  /* 0x0000000051277223 */ /* 0x000fe20000000027 */
[----:B------:R-:W-:Y:S01]  /*9660*/  LOP3.LUT R0, R122, 0xffff0000, RZ, 0xc0, !PT ;  /* 0xffff00007a007812 */ /* 0x000fe200078ec0ff */
[----:B------:R-:W-:Y:S01]  /*9670*/  FMUL R43, R78, R43 ;  /* 0x0000002b4e2b7220 */ /* 0x000fe20000400000 */
[----:B------:R-:W-:Y:S01]  /*9680*/  F2FP.BF16.F32.PACK_AB R16, R17, R16 ;  /* 0x000000101110723e */ /* 0x000fe200000010ff */
[----:B------:R-:W-:Y:S01]  /*9690*/  FFMA R36, R81, R3, R36 ;  /* 0x0000000351247223 */ /* 0x000fe20000000024 */
[----:B------:R-:W-:Y:S01]  /*96a0*/  SHF.L.U32 R3, R129, 0x10, RZ ;  /* 0x0000001081037819 */ /* 0x000fe200000006ff */
[C---:B------:R-:W-:Y:S01]  /*96b0*/  FFMA R37, R81.reuse, R0, R37 ;  /* 0x0000000051257223 */ /* 0x040fe20000000025 */
[C---:B------:R-:W-:Y:S01]  /*96c0*/  SHF.L.U32 R0, R128.reuse, 0x10, RZ ;  /* 0x0000001080007819 */ /* 0x040fe200000006ff */
[----:B------:R-:W-:Y:S01]  /*96d0*/  FFMA R38, R81, R5, R38 ;  /* 0x0000000551267223 */ /* 0x000fe20000000026 */
[----:B------:R-:W-:Y:S01]  /*96e0*/  F2FP.BF16.F32.PACK_AB R17, R23, R18 ;  /* 0x000000121711723e */ /* 0x000fe200000010ff */
[----:B------:R1:W-:Y:S01]  /*96f0*/  STS.128 [R182+UR48+0x8400], R92 ;  /* 0x0084005cb6007988 */ /* 0x0003e20008000c30 */
[----:B------:R-:W-:Y:S01]  /*9700*/  SHF.L.U32 R5, R131, 0x10, RZ ;  /* 0x0000001083057819 */ /* 0x000fe200000006ff */
[C---:B------:R-:W-:Y:S01]  /*9710*/  FFMA R43, R81.reuse, R2, R43 ;  /* 0x00000002512b7223 */ /* 0x040fe2000000002b */
[----:B------:R-:W-:Y:S01]  /*9720*/  LOP3.LUT R2, R128, 0xffff0000, RZ, 0xc0, !PT ;  /* 0xffff000080027812 */ /* 0x000fe200078ec0ff */
[----:B------:R-:W-:Y:S01]  /*9730*/  FFMA R40, R81, R0, R40 ;  /* 0x0000000051287223 */ /* 0x000fe20000000028 */
[----:B------:R-:W-:Y:S01]  /*9740*/  LOP3.LUT R0, R129, 0xffff0000, RZ, 0xc0, !PT ;  /* 0xffff000081007812 */ /* 0x000fe200078ec0ff */
[----:B------:R-:W-:Y:S01]  /*9750*/  FMUL R47, R78, R47 ;  /* 0x0000002f4e2f7220 */ /* 0x000fe20000400000 */
[----:B------:R-:W-:Y:S01]  /*9760*/  F2FP.BF16.F32.PACK_AB R18, R21, R20 ;  /* 0x000000141512723e */ /* 0x000fe200000010ff */
[C---:B------:R-:W-:Y:S01]  /*9770*/  FFMA R41, R81.reuse, R2, R41 ;  /* 0x0000000251297223 */ /* 0x040fe20000000029 */
[C---:B------:R-:W-:Y:S01]  /*9780*/  LOP3.LUT R2, R130.reuse, 0xffff0000, RZ, 0xc0, !PT ;  /* 0xffff000082027812 */ /* 0x040fe200078ec0ff */
[----:B------:R-:W-:Y:S01]  /*9790*/  FFMA R42, R81, R3, R42 ;  /* 0x00000003512a7223 */ /* 0x000fe2000000002a */
[----:B------:R-:W-:Y:S01]  /*97a0*/  SHF.L.U32 R3, R130, 0x10, RZ ;  /* 0x0000001082037819 */ /* 0x000fe200000006ff */
[----:B------:R1:W-:Y:S01]  /*97b0*/  STS.128 [R181+0x8400], R8 ;  /* 0x00840008b5007388 */ /* 0x0003e20000000c00 */
[----:B------:R-:W-:Y:S01]  /*97c0*/  F2FP.BF16.F32.PACK_AB R19, R27, R22 ;  /* 0x000000161b13723e */ /* 0x000fe200000010ff */
[----:B------:R-:W-:Y:S01]  /*97d0*/  FFMA R47, R81, R0, R47 ;  /* 0x00000000512f7223 */ /* 0x000fe2000000002f */
[----:B------:R-:W-:Y:S01]  /*97e0*/  LOP3.LUT R0, R131, 0xffff0000, RZ, 0xc0, !PT ;  /* 0xffff000083007812 */ /* 0x000fe200078ec0ff */
[----:B------:R-:W-:Y:S01]  /*97f0*/  FMUL R51, R78, R51 ;  /* 0x000000334e337220 */ /* 0x000fe20000400000 */
[----:B------:R-:W-:Y:S01]  /*9800*/  F2FP.BF16.F32.PACK_AB R24, R25, R24 ;  /* 0x000000181918723e */ /* 0x000fe200000010ff */
[C---:B------:R-:W-:Y:S01]  /*9810*/  FFMA R44, R81.reuse, R3, R44 ;  /* 0x00000003512c7223 */ /* 0x040fe2000000002c */
[C---:B------:R-:W-:Y:S01]  /*9820*/  SHF.L.U32 R3, R136.reuse, 0x10, RZ ;  /* 0x0000001088037819 */ /* 0x040fe200000006ff */
[----:B------:R-:W-:Y:S01]  /*9830*/  FFMA R45, R81, R2, R45 ;  /* 0x00000002512d7223 */ /* 0x000fe2000000002d */
[----:B------:R-:W-:Y:S01]  /*9840*/  F2FP.BF16.F32.PACK_AB R25, R31, R26 ;  /* 0x0000001a1f19723e */ /* 0x000fe200000010ff */
[----:B------:R-:W-:Y:S01]  /*9850*/  FFMA R46, R81, R5, R46 ;  /* 0x00000005512e7223 */ /* 0x000fe2000000002e */
[----:B------:R-:W-:Y:S01]  /*9860*/  SHF.L.U32 R5, R137, 0x10, RZ ;  /* 0x0000001089057819 */ /* 0x000fe200000006ff */
[----:B------:R1:W-:Y:S01]  /*9870*/  STS.128 [R180+0x8400], R16 ;  /* 0x00840010b4007388 */ /* 0x0003e20000000c00 */
[----:B------:R-:W-:Y:S01]  /*9880*/  F2FP.BF16.F32.PACK_AB R26, R29, R28 ;  /* 0x0000001c1d1a723e */ /* 0x000fe200000010ff */
[C---:B------:R-:W-:Y:S01]  /*9890*/  FFMA R51, R81.reuse, R0, R51 ;  /* 0x0000000051337223 */ /* 0x040fe20000000033 */
[----:B------:R-:W-:Y:S01]  /*98a0*/  LOP3.LUT R0, R136, 0xffff0000, RZ, 0xc0, !PT ;  /* 0xffff000088007812 */ /* 0x000fe200078ec0ff */
[----:B------:R-:W-:Y:S01]  /*98b0*/  FFMA R48, R81, R3, R48 ;  /* 0x0000000351307223 */ /* 0x000fe20000000030 */
[----:B------:R-:W-:Y:S01]  /*98c0*/  F2FP.BF16.F32.PACK_AB R27, R35, R30 ;  /* 0x0000001e231b723e */ /* 0x000fe200000010ff */
[----:B------:R-:W-:Y:S01]  /*98d0*/  FMUL R55, R78, R55 ;  /* 0x000000374e377220 */ /* 0x000fe20000400000 */
[----:B------:R-:W-:Y:S01]  /*98e0*/  LOP3.LUT R2, R137, 0xffff0000, RZ, 0xc0, !PT ;  /* 0xffff000089027812 */ /* 0x000fe200078ec0ff */
[C---:B------:R-:W-:Y:S01]  /*98f0*/  FFMA R49, R81.reuse, R0, R49 ;  /* 0x0000000051317223 */ /* 0x040fe20000000031 */
[C---:B------:R-:W-:Y:S01]  /*9900*/  SHF.L.U32 R0, R138.reuse, 0x10, RZ ;  /* 0x000000108a007819 */ /* 0x040fe200000006ff */
[----:B------:R-:W-:Y:S01]  /*9910*/  FFMA R50, R81, R5, R50 ;  /* 0x0000000551327223 */ /* 0x000fe20000000032 */
[----:B------:R-:W-:Y:S01]  /*9920*/  F2FP.BF16.F32.PACK_AB R32, R33, R32 ;  /* 0x000000202120723e */ /* 0x000fe200000010ff */
[----:B------:R1:W-:Y:S01]  /*9930*/  STS.128 [R178+0x8400], R24 ;  /* 0x00840018b2007388 */ /* 0x0003e20000000c00 */
[----:B------:R-:W-:Y:S01]  /*9940*/  F2FP.BF16.F32.PACK_AB R33, R39, R34 ;  /* 0x000000222721723e */ /* 0x000fe200000010ff */
[C---:B------:R-:W-:Y:S01]  /*9950*/  FFMA R55, R81.reuse, R2, R55 ;  /* 0x0000000251377223 */ /* 0x040fe20000000037 */
[----:B------:R-:W-:Y:S01]  /*9960*/  LOP3.LUT R2, R138, 0xffff0000, RZ, 0xc0, !PT ;  /* 0xffff00008a027812 */ /* 0x000fe200078ec0ff */
[----:B------:R-:W-:Y:S01]  /*9970*/  FFMA R52, R81, R0, R52 ;  /* 0x0000000051347223 */ /* 0x000fe20000000034 */
[----:B------:R-:W-:Y:S01]  /*9980*/  SHF.L.U32 R3, R139, 0x10, RZ ;  /* 0x000000108b037819 */ /* 0x000fe200000006ff */
[C---:B------:R-:W-:Y:S01]  /*9990*/  FMUL R59, R78.reuse, R59 ;  /* 0x0000003b4e3b7220 */ /* 0x040fe20000400000 */
[----:B------:R-:W-:Y:S01]  /*99a0*/  F2FP.BF16.F32.PACK_AB R34, R37, R36 ;  /* 0x000000242522723e */ /* 0x000fe200000010ff */
[----:B------:R-:W-:Y:S01]  /*99b0*/  FFMA R53, R81, R2, R53 ;  /* 0x0000000251357223 */ /* 0x000fe20000000035 */
[----:B------:R-:W-:Y:S01]  /*99c0*/  F2FP.BF16.F32.PACK_AB R35, R43, R38 ;  /* 0x000000262b23723e */ /* 0x000fe200000010ff */
[----:B------:R-:W-:Y:S01]  /*99d0*/  FFMA R54, R81, R3, R54 ;  /* 0x0000000351367223 */ /* 0x000fe20000000036 */
[----:B------:R-:W-:Y:S01]  /*99e0*/  LOP3.LUT R0, R139, 0xffff0000, RZ, 0xc0, !PT ;  /* 0xffff00008b007812 */ /* 0x000fe200078ec0ff */
[----:B------:R-:W-:Y:S01]  /*99f0*/  FMUL R63, R78, R63 ;  /* 0x0000003f4e3f7220 */ /* 0x000fe20000400000 */
[----:B------:R-:W-:Y:S01]  /*9a00*/  F2FP.BF16.F32.PACK_AB R40, R41, R40 ;  /* 0x000000282928723e */ /* 0x000fe200000010ff */
[----:B------:R1:W-:Y:S01]  /*9a10*/  STS.128 [R177+0x8400], R32 ;  /* 0x00840020b1007388 */ /* 0x0003e20000000c00 */
[C---:B------:R-:W-:Y:S01]  /*9a20*/  SHF.L.U32 R3, R144.reuse, 0x10, RZ ;  /* 0x0000001090037819 */ /* 0x040fe200000006ff */
[----:B------:R-:W-:Y:S01]  /*9a30*/  FFMA R59, R81, R0, R59 ;  /* 0x00000000513b7223 */ /* 0x000fe2000000003b */
[----:B------:R-:W-:Y:S01]  /*9a40*/  LOP3.LUT R2, R144, 0xffff0000, RZ, 0xc0, !PT ;  /* 0xffff000090027812 */ /* 0x000fe200078ec0ff */
[----:B------:R-:W-:Y:S01]  /*9a50*/  FMUL R67, R78, R67 ;  /* 0x000000434e437220 */ /* 0x000fe20000400000 */
[----:B------:R-:W-:Y:S01]  /*9a60*/  F2FP.BF16.F32.PACK_AB R41, R47, R42 ;  /* 0x0000002a2f29723e */ /* 0x000fe200000010ff */
[----:B------:R-:W-:Y:S01]  /*9a70*/  FFMA R56, R81, R3, R56 ;  /* 0x0000000351387223 */ /* 0x000fe20000000038 */
[----:B------:R-:W-:Y:S01]  /*9a80*/  SHF.L.U32 R5, R145, 0x10, RZ ;  /* 0x0000001091057819 */ /* 0x000fe200000006ff */
[----:B------:R-:W-:Y:S01]  /*9a90*/  FFMA R57, R81, R2, R57 ;  /* 0x0000000251397223 */ /* 0x000fe20000000039 */
[----:B------:R-:W-:Y:S02]  /*9aa0*/  F2FP.BF16.F32.PACK_AB R42, R45, R44 ;  /* 0x0000002c2d2a723e */ /* 0x000fe400000010ff */
[----:B------:R-:W-:Y:S01]  /*9ab0*/  F2FP.BF16.F32.PACK_AB R43, R51, R46 ;  /* 0x0000002e332b723e */ /* 0x000fe200000010ff */
[----:B------:R-:W-:Y:S01]  /*9ac0*/  FFMA R58, R81, R5, R58 ;  /* 0x00000005513a7223 */ /* 0x000fe2000000003a */
[----:B------:R-:W-:Y:S02]  /*9ad0*/  LOP3.LUT R0, R145, 0xffff0000, RZ, 0xc0, !PT ;  /* 0xffff000091007812 */ /* 0x000fe400078ec0ff */
[C---:B------:R-:W-:Y:S01]  /*9ae0*/  SHF.L.U32 R3, R146.reuse, 0x10, RZ ;  /* 0x0000001092037819 */ /* 0x040fe200000006ff */
[----:B------:R1:W-:Y:S01]  /*9af0*/  STS.128 [R176+0x8400], R40 ;  /* 0x00840028b0007388 */ /* 0x0003e20000000c00 */
        /* <DEDUP_REMOVED lines=8> */
[----:B------:R-:W-:Y:S02]  /*9b80*/  F2FP.BF16.F32.PACK_AB R49, R55, R50 ;  /* 0x000000323731723e */ /* 0x000fe400000010ff */
[----:B------:R-:W-:Y:S01]  /*9b90*/  F2FP.BF16.F32.PACK_AB R50, R53, R52 ;  /* 0x000000343532723e */ /* 0x000fe200000010ff */
[----:B------:R-:W-:Y:S01]  /*9ba0*/  FFMA R67, R81, R4, R67 ;  /* 0x0000000451437223 */ /* 0x000fe20000000043 */
[----:B------:R-:W-:Y:S02]  /*9bb0*/  F2FP.BF16.F32.PACK_AB R51, R59, R54 ;  /* 0x000000363b33723e */ /* 0x000fe400000010ff */
[----:B------:R-:W-:Y:S02]  /*9bc0*/  F2FP.BF16.F32.PACK_AB R56, R57, R56 ;  /* 0x000000383938723e */ /* 0x000fe400000010ff */
        /* <DEDUP_REMOVED lines=23> */
[----:B--2---:R-:W-:Y:S04]  /*9d40*/  DEPBAR.LE SB0, 0x1 ;  /* 0x000080400000791a */ /* 0x004fe80000000000 */
.L_x_133:
[----:B------:R-:W-:Y:S05]  /*9d50*/  BSYNC.RECONVERGENT B0 ;  /* 0x0000000000007941 */ /* 0x000fea0003800200 */
.L_x_132:
        /* <DEDUP_REMOVED lines=8> */
[----:B--2---:R-:W-:Y:S06]  /*9de0*/  @!P6 BRA `(.L_x_135) ;  /* 0x00000000006ce947 */ /* 0x004fec0003800000 */
[----:B------:R-:W-:Y:S01]  /*9df0*/  ISETP.NE.AND P1, PT, R103, RZ, PT ;  /* 0x000000ff6700720c */ /* 0x000fe20003f25270 */
[----:B------:R-:W-:Y:S01]  /*9e00*/  BSSY B0, `(.L_x_136) ;  /* 0x000000b000007945 */ /* 0x000fe20003800000 */
[----:B------:R-:W-:Y:S11]  /*9e10*/  ISETP.NE.AND P0, PT, R101, RZ, PT ;  /* 0x000000ff6500720c */ /* 0x000ff60003f05270 */
[----:B------:R-:W-:Y:S05]  /*9e20*/  @P1 IMAD R87, R87, 0x4000, R182 ;  /* 0x0000400057571824 */ /* 0x000fea00078e02b6 */
[----:B-1----:R-:W-:Y:S04]  /*9e30*/  @P1 IADD3 R9, PT, PT, R87, UR48, RZ ;  /* 0x0000003057091c10 */ /* 0x002fe8000fffe0ff */
[----:B------:R-:W-:Y:S01]  /*9e40*/  @P1 IADD3 R7, PT, PT, R102, R9, RZ ;  /* 0x0000000966071210 */ /* 0x000fe20007ffe0ff */
[--C-:B------:R-:W-:Y:S02]  /*9e50*/  @P1 IMAD.IADD R5, R100, 0x1, R9.reuse ;  /* 0x0000000164051824 */ /* 0x100fe400078e0209 */
[----:B------:R-:W-:Y:S01]  /*9e60*/  @P1 IMAD.IADD R2, R108, 0x1, R9 ;  /* 0x000000016c021824 */ /* 0x000fe200078e0209 */
[----:B------:R-:W-:Y:S06]  /*9e70*/  @P0 BRA `(.L_x_137) ;  /* 0x00000000000c0947 */ /* 0x000fec0003800000 */
[----:B------:R-:W-:Y:S04]  /*9e80*/  SHF.L.U32 R0, R167, 0x1f, RZ ;  /* 0x0000001fa7007819 */ /* 0x000fe800000006ff */
[----:B------:R-:W1:Y:S02]  /*9e90*/  SYNCS.PHASECHK.TRANS64.TRYWAIT P0, [R3+URZ+0x50], R0 ;  /* 0x00005000030075a7 */ /* 0x000e6400080011ff */
[----:B-1----:R-:W-:Y:S05]  /*9ea0*/  @!P0 BRA `(.L_x_138) ;  /* 0x0000002000888947 */ /* 0x002fea0003800000 */
.L_x_137:
[----:B------:R-:W-:Y:S05]  /*9eb0*/  BSYNC B0 ;  /* 0x0000000000007941 */ /* 0x000fea0003800000 */
.L_x_136:
[----:B------:R-:W-:Y:S11]  /*9ec0*/  ISETP.NE.AND P0, PT, R103, RZ, PT ;  /* 0x000000ff6700720c */ /* 0x000ff60003f05270 */
[----:B------:R-:W-:Y:S02]  /*9ed0*/  @!UPT UIADD3 URZ, UPT, UPT, URZ, URZ, URZ ;  /* 0x000000fffffff290 */ /* 0x000fe4000fffe0ff */
[----:B------:R2:W4:Y:S01]  /*9ee0*/  @P0 LDS.128 R88, [R87+UR48+0x400] ;  /* 0x0004003057580984 */ /* 0x0005220008000c00 */
[----:B-1----:R-:W-:Y:S01]  /*9ef0*/  @P0 IMAD.IADD R3, R102, 0x1, R5 ;  /* 0x0000000166030824 */ /* 0x002fe200078e0205 */
        /* <DEDUP_REMOVED lines=10> */
.L_x_135:
[----:B------:R-:W-:Y:S05]  /*9fa0*/  BSYNC B1 ;  /* 0x0000000000017941 */ /* 0x000fea0003800000 */
.L_x_134:
[----:B--2---:R-:W-:Y:S05]  /*9fb0*/  VIADD R3, R80, 0xc0 ;  /* 0x000000c050037836 */ /* 0x004fea0000000000 */
[----:B------:R-:W-:Y:S04]  /*9fc0*/  SHF.R.U32.HI R3, RZ, 0x15, R3 ;  /* 0x00000015ff037819 */ /* 0x000fe80000011603 */
[----:B------:R-:W-:Y:S11]  /*9fd0*/  LOP3.LUT P0, RZ, R3, 0x3, R162, 0x48, !PT ;  /* 0x0000000303ff7812 */ /* 0x000ff600078048a2 */
[----:B------:R-:W-:Y:S02]  /*9fe0*/  @!UPT UIADD3 URZ, UPT, UPT, URZ, URZ, URZ ;  /* 0x000000fffffff290 */ /* 0x000fe4000fffe0ff */
[----:B------:R-:W-:Y:S05]  /*9ff0*/  @!P0 BRA `(.L_x_139) ;  /* 0x0000000000408947 */ /* 0x000fea0003800000 */
[----:B------:R-:W2:Y:S01]  /*a000*/  LDCU.64 UR8, c[0x4][0x70] ;  /* 0x01000e00ff0877ac */ /* 0x000ea20008000a00 */
[----:B------:R-:W-:Y:S01]  /*a010*/  MOV R3, 0x0 ;  /* 0x0000000000037802 */ /* 0x000fe20000000f00 */
[----:B------:R-:W-:Y:S02]  /*a020*/  HFMA2 R12, -RZ, RZ, 0, 5.9604644775390625e-08 ;  /* 0x00000001ff0c7431 */ /* 0x000fe400000001ff */
[----:B-1----:R-:W-:Y:S02]  /*a030*/  IMAD.MOV.U32 R8, RZ, RZ, 0x192 ;  /* 0x00000192ff087424 */ /* 0x002fe400078e00ff */
[----:B------:R-:W-:Y:S01]  /*a040*/  IMAD.MOV.U32 R13, RZ, RZ, RZ ;  /* 0x000000ffff0d7224 */ /* 0x000fe200078e00ff */
[----:B------:R-:W1:Y:S01]  /*a050*/  LDCU.64 UR6, c[0x4][0x78] ;  /* 0x01000f00ff0677ac */ /* 0x000e620008000a00 */
[----:B------:R-:W3:Y:S01]  /*a060*/  LDC.64 R2, c[0x4][R3] ;  /* 0x0100000003027b82 */ /* 0x000ee20000000a00 */
[----:B------:R-:W5:Y:S01]  /*a070*/  LDCU.64 UR4, c[0x4][0x10] ;  /* 0x01000200ff0477ac */ /* 0x000f620008000a00 */
[----:B--2---:R-:W-:Y:S01]  /*a080*/  MOV R5, UR9 ;  /* 0x0000000900057c02 */ /* 0x004fe20008000f00 */
[----:B------:R-:W-:Y:S01]  /*a090*/  IMAD.U32 R4, RZ, RZ, UR8 ;  /* 0x00000008ff047e24 */ /* 0x000fe2000f8e00ff */
[----:B-1----:R-:W-:Y:S01]  /*a0a0*/  MOV R7, UR7 ;  /* 0x0000000700077c02 */ /* 0x002fe20008000f00 */
[----:B------:R-:W-:Y:S01]  /*a0b0*/  IMAD.U32 R6, RZ, RZ, UR6 ;  /* 0x00000006ff067e24 */ /* 0x000fe2000f8e00ff */
[----:B-----5:R-:W-:Y:S01]  /*a0c0*/  MOV R11, UR5 ;  /* 0x00000005000b7c02 */ /* 0x020fe20008000f00 */
[----:B------:R-:W-:Y:S02]  /*a0d0*/  IMAD.U32 R10, RZ, RZ, UR4 ;  /* 0x00000004ff0a7e24 */ /* 0x000fe4000f8e00ff */
[----:B------:R-:W-:Y:S07]  /*a0e0*/  LEPC R20, `(.L_x_139) ;  /* 0x000000001014794e */ /* 0x000fee0000000000 */
[----:B---34-:R-:W-:Y:S05]  /*a0f0*/  CALL.ABS.NOINC R2 ;  /* 0x0000000002007343 */ /* 0x018fea0003c00000 */
.L_x_139:
[----:B------:R-:W-:Y:S01]  /*a100*/  ISETP.NE.AND P0, PT, R170, RZ, PT ;  /* 0x000000ffaa00720c */ /* 0x000fe20003f05270 */
[----:B------:R-:W-:Y:S05]  /*a110*/  WARPSYNC.ALL ;  /* 0x0000000000007948 */ /* 0x000fea0003800000 */
[----:B------:R-:W-:Y:S01]  /*a120*/  R2UR UR4, R80 ;  /* 0x00000000500472ca */ /* 0x000fe200000e0000 */
[----:B------:R-:W-:Y:S01]  /*a130*/  BSSY.RECONVERGENT B0, `(.L_x_140) ;  /* 0x00000ff000007945 */ /* 0x000fe20003800200 */
[C---:B----4-:R-:W-:Y:S02]  /*a140*/  SHF.L.U32 R82, R88.reuse, 0x10, RZ ;  /* 0x0000001058527819 */ /* 0x050fe400000006ff */
[----:B------:R-:W-:Y:S02]  /*a150*/  LOP3.LUT R84, R88, 0xffff0000, RZ, 0xc0, !PT ;  /* 0xffff000058547812 */ /* 0x000fe400078ec0ff */
[C---:B------:R-:W-:Y:S02]  /*a160*/  SHF.L.U32 R83, R89.reuse, 0x10, RZ ;  /* 0x0000001059537819 */ /* 0x040fe400000006ff */
[----:B------:R-:W-:Y:S02]  /*a170*/  LOP3.LUT R86, R89, 0xffff0000, RZ, 0xc0, !PT ;  /* 0xffff000059567812 */ /* 0x000fe400078ec0ff */
[C---:B------:R-:W-:Y:S02]  /*a180*/  SHF.L.U32 R85, R90.reuse, 0x10, RZ ;  /* 0x000000105a557819 */ /* 0x040fe400000006ff */
[----:B------:R-:W-:Y:S01]  /*a190*/  LOP3.LUT R88, R90, 0xffff0000, RZ, 0xc0, !PT ;  /* 0xffff00005a587812 */ /* 0x000fe200078ec0ff */
[----:B-1----:R-:W1:Y:S01]  /*a1a0*/  LDTM.x64 R4, tmem[UR4+0xc0] ;  /* 0x0000c004000479ee */ /* 0x002e620008340000 */
[C---:B------:R-:W-:Y:S01]  /*a1b0*/  SHF.L.U32 R87, R91.reuse, 0x10, RZ ;  /* 0x000000105b577819 */ /* 0x040fe200000006ff */
[----:B------:R-:W-:Y:S01]  /*a1c0*/  NOP ;  /* 0x0000000000007918 */ /* 0x000fe20000000000 */
[----:B------:R-:W-:Y:S02]  /*a1d0*/  LOP3.LUT R90, R91, 0xffff0000, RZ, 0xc0, !PT ;  /* 0xffff00005b5a7812 */ /* 0x000fe400078ec0ff */
[C---:B------:R-:W-:Y:S02]  /*a1e0*/  SHF.L.U32 R89, R96.reuse, 0x10, RZ ;  /* 0x0000001060597819 */ /* 0x040fe400000006ff */
[----:B------:R-:W-:Y:S02]  /*a1f0*/  LOP3.LUT R91, R96, 0xffff0000, RZ, 0xc0, !PT ;  /* 0xffff0000605b7812 */ /* 0x000fe400078ec0ff */
[C---:B------:R-:W-:Y:S02]  /*a200*/  SHF.L.U32 R92, R97.reuse, 0x10, RZ ;  /* 0x00000010615c7819 */ /* 0x040fe400000006ff */
[----:B------:R-:W-:Y:S02]  /*a210*/  LOP3.LUT R94, R97, 0xffff0000, RZ, 0xc0, !PT ;  /* 0xffff0000615e7812 */ /* 0x000fe400078ec0ff */
[C---:B------:R-:W-:Y:S02]  /*a220*/  SHF.L.U32 R93, R98.reuse, 0x10, RZ ;  /* 0x00000010625d7819 */ /* 0x040fe400000006ff */
[----:B------:R-:W-:Y:S02]  /*a230*/  LOP3.LUT R96, R98, 0xffff0000, RZ, 0xc0, !PT ;  /* 0xffff000062607812 */ /* 0x000fe400078ec0ff */
[----:B------:R-:W-:Y:S02]  /*a240*/  SHF.L.U32 R95, R99, 0x10, RZ ;  /* 0x00000010635f7819 */ /* 0x000fe400000006ff */
[----:B------:R-:W-:Y:S02]  /*a250*/  IADD3 R183, PT, PT, R183, 0xd0, RZ ;  /* 0x000000d0b7b77810 */ /* 0x000fe40007ffe0ff */
[----:B------:R-:W-:Y:S02]  /*a260*/  LOP3.LUT R98, R99, 0xffff0000, RZ, 0xc0, !PT ;  /* 0xffff000063627812 */ /* 0x000fe400078ec0ff */
[----:B------:R-:W-:Y:S01]  /*a270*/  SHF.L.U32 R97, R104, 0x10, RZ ;  /* 0x0000001068617819 */ /* 0x000fe200000006ff */
[----:B-1----:R-:W-:Y:S01]  /*a280*/  FMUL R4, R78, R4 ;  /* 0x000000044e047220 */ /* 0x002fe20000400000 */
[----:B------:R-:W-:Y:S01]  /*a290*/  LOP3.LUT R100, R104, 0xffff0000, RZ, 0xc0, !PT ;  /* 0xffff000068647812 */ /* 0x000fe200078ec0ff */
[C---:B------:R-:W-:Y:S01]  /*a2a0*/  FMUL R5, R78.reuse, R5 ;  /* 0x000000054e057220 */ /* 0x040fe20000400000 */
[----:B------:R-:W-:Y:S01]  /*a2b0*/  SHF.L.U32 R99, R105, 0x10, RZ ;  /* 0x0000001069637819 */ /* 0x000fe200000006ff */
[----:B------:R-:W-:Y:S01]  /*a2c0*/  FFMA R4, R81, R82, R4 ;  /* 0x0000005251047223 */ /* 0x000fe20000000004 */
[----:B------:R-:W-:Y:S01]  /*a2d0*/  LOP3.LUT R183, R183, 0xfefffff8, RZ, 0xc0, !PT ;  /* 0xfefffff8b7b77812 */ /* 0x000fe200078ec0ff */
[----:B------:R-:W-:Y:S01]  /*a2e0*/  FFMA R5, R81, R84, R5 ;  /* 0x0000005451057223 */ /* 0x000fe20000000005 */
[----:B------:R-:W-:Y:S01]  /*a2f0*/  LOP3.LUT R102, R105, 0xffff0000, RZ, 0xc0, !PT ;  /* 0xffff000069667812 */ /* 0x000fe200078ec0ff */
[----:B------:R-:W-:Y:S01]  /*a300*/  FMUL R6, R78, R6 ;  /* 0x000000064e067220 */ /* 0x000fe20000400000 */
[C---:B------:R-:W-:Y:S01]  /*a310*/  SHF.L.U32 R101, R106.reuse, 0x10, RZ ;  /* 0x000000106a657819 */ /* 0x040fe200000006ff */
[----:B------:R1:W-:Y:S01]  /*a320*/  SYNCS.ARRIVE.TRANS64.RED.A1T0 RZ, [R183+URZ], RZ ;  /* 0x000000ffb7ff79a7 */ /* 0x0003e200081004ff */
[----:B------:R-:W-:Y:S01]  /*a330*/  F2FP.BF16.F32.PACK_AB R4, R5, R4 ;  /* 0x000000040504723e */ /* 0x000fe200000010ff */
[----:B------:R-:W-:Y:S01]  /*a340*/  FFMA R6, R81, R83, R6 ;  /* 0x0000005351067223 */ /* 0x000fe20000000006 */
[----:B------:R-:W-:Y:S01]  /*a350*/  LOP3.LUT R104, R106, 0xffff0000, RZ, 0xc0, !PT ;  /* 0xffff00006a687812 */ /* 0x000fe200078ec0ff */
[C---:B------:R-:W-:Y:S01]  /*a360*/  FMUL R7, R78.reuse, R7 ;  /* 0x000000074e077220 */ /* 0x040fe20000400000 */
[C---:B------:R-:W-:Y:S01]  /*a370*/  SHF.L.U32 R103, R107.reuse, 0x10, RZ ;  /* 0x000000106b677819 */ /* 0x040fe200000006ff */
[----:B------:R-:W-:Y:S01]  /*a380*/  FMUL R8, R78, R8 ;  /* 0x000000084e087220 */ /* 0x000fe20000400000 */
[----:B------:R-:W-:Y:S01]  /*a390*/  LOP3.LUT R106, R107, 0xffff0000, RZ, 0xc0, !PT ;  /* 0xffff00006b6a7812 */ /* 0x000fe200078ec0ff */
[C---:B------:R-:W-:Y:S01]  /*a3a0*/  FFMA R7, R81.reuse, R86, R7 ;  /* 0x0000005651077223 */ /* 0x040fe20000000007 */
[C---:B------:R-:W-:Y:S01]  /*a3b0*/  SHF.L.U32 R105, R112.reuse, 0x10, RZ ;  /* 0x0000001070697819 */ /* 0x040fe200000006ff */
[----:B------:R-:W-:Y:S01]  /*a3c0*/  FFMA R8, R81, R85, R8 ;  /* 0x0000005551087223 */ /* 0x000fe20000000008 */
[----:B------:R-:W-:Y:S01]  /*a3d0*/  LOP3.LUT R108, R112, 0xffff0000, RZ, 0xc0, !PT ;  /* 0xffff0000706c7812 */ /* 0x000fe200078ec0ff */
[C---:B------:R-:W-:Y:S01]  /*a3e0*/  FMUL R9, R78.reuse, R9 ;  /* 0x000000094e097220 */ /* 0x040fe20000400000 */
[----:B------:R-:W-:Y:S01]  /*a3f0*/  F2FP.BF16.F32.PACK_AB R5, R7, R6 ;  /* 0x000000060705723e */ /* 0x000fe200000010ff */
[----:B------:R-:W-:Y:S01]  /*a400*/  FMUL R10, R78, R10 ;  /* 0x0000000a4e0a7220 */ /* 0x000fe20000400000 */
        /* <DEDUP_REMOVED lines=8> */
[----:B------:R-:W-:Y:S01]  /*a490*/  LOP3.LUT R112, R114, 0xffff0000, RZ, 0xc0, !PT ;  /* 0xffff000072707812 */ /* 0x000fe200078ec0ff */
[----:B------:R-:W-:Y:S01]  /*a4a0*/  FFMA R11, R81, R90, R11 ;  /* 0x0000005a510b7223 */ /* 0x000fe2000000000b */
[----:B------:R-:W-:Y:S01]  /*a4b0*/  SHF.L.U32 R111, R115, 0x10, RZ ;  /* 0x00000010736f7819 */ /* 0x000fe200000006ff */
[----:B------:R-:W-:Y:S01]  /*a4c0*/  FFMA R0, R81, R89, R0 ;  /* 0x0000005951007223 */ /* 0x000fe20000000000 */
[----:B------:R-:W-:Y:S01]  /*a4d0*/  LOP3.LUT R114, R115, 0xffff0000, RZ, 0xc0, !PT ;  /* 0xffff000073727812 */ /* 0x000fe200078ec0ff */
[C---:B------:R-:W-:Y:S01]  /*a4e0*/  FMUL R2, R78.reuse, R13 ;  /* 0x0000000d4e027220 */ /* 0x040fe20000400000 */
[----:B------:R-:W-:Y:S01]  /*a4f0*/  F2FP.BF16.F32.PACK_AB R7, R11, R10 ;  /* 0x0000000a0b07723e */ /* 0x000fe200000010ff */
[----:B------:R-:W-:Y:S01]  /*a500*/  FMUL R3, R78, R14 ;  /* 0x0000000e4e037220 */ /* 0x000fe20000400000 */
[----:B------:R-:W-:Y:S01]  /*a510*/  SHF.L.U32 R113, R120, 0x10, RZ ;  /* 0x0000001078717819 */ /* 0x000fe200000006ff */
[----:B------:R-:W-:Y:S01]  /*a520*/  FMUL R15, R78, R15 ;  /* 0x0000000f4e0f7220 */ /* 0x000fe20000400000 */
[----:B------:R-:W-:Y:S01]  /*a530*/  LOP3.LUT R116, R120, 0xffff0000, RZ, 0xc0, !PT ;  /* 0xffff000078747812 */ /* 0x000fe200078ec0ff */
[C---:B------:R-:W-:Y:S01]  /*a540*/  FMUL R12, R78.reuse, R16 ;  /* 0x000000104e0c7220 */ /* 0x040fe20000400000 */
[----:B------:R-:W-:Y:S01]  /*a550*/  SHF.L.U32 R115, R121, 0x10, RZ ;  /* 0x0000001079737819 */ /* 0x000fe200000006ff */
[----:B------:R-:W-:Y:S01]  /*a560*/  FFMA R2, R81, R91, R2 ;  /* 0x0000005b51027223 */ /* 0x000fe20000000002 */
[----:B------:R-:W-:Y:S01]  /*a570*/  LOP3.LUT R118, R121, 0xffff0000, RZ, 0xc0, !PT ;  /* 0xffff000079767812 */ /* 0x000fe200078ec0ff */
[----:B------:R-:W-:Y:S01]  /*a580*/  FMUL R13, R78, R17 ;  /* 0x000000114e0d7220 */ /* 0x000fe20000400000 */
[----:B------:R-:W-:Y:S01]  /*a590*/  SHF.L.U32 R117, R122, 0x10, RZ ;  /* 0x000000107a757819 */ /* 0x000fe200000006ff */
[C---:B------:R-:W-:Y:S01]  /*a5a0*/  FFMA R3, R81.reuse, R92, R3 ;  /* 0x0000005c51037223 */ /* 0x040fe20000000003 */
[----:B------:R-:W-:Y:S01]  /*a5b0*/  F2FP.BF16.F32.PACK_AB R8, R2, R0 ;  /* 0x000000000208723e */ /* 0x000fe200000010ff */
[----:B------:R-:W-:Y:S01]  /*a5c0*/  FMUL R14, R78, R18 ;  /* 0x000000124e0e7220 */ /* 0x000fe20000400000 */
[----:B------:R-:W-:Y:S01]  /*a5d0*/  LOP3.LUT R120, R122, 0xffff0000, RZ, 0xc0, !PT ;  /* 0xffff00007a787812 */ /* 0x000fe200078ec0ff */
[----:B------:R-:W-:Y:S01]  /*a5e0*/  FFMA R15, R81, R94, R15 ;  /* 0x0000005e510f7223 */ /* 0x000fe2000000000f */
[C---:B------:R-:W-:Y:S01]  /*a5f0*/  SHF.L.U32 R119, R123.reuse, 0x10, RZ ;  /* 0x000000107b777819 */ /* 0x040fe200000006ff */
[C---:B------:R-:W-:Y:S01]  /*a600*/  FMUL R19, R78.reuse, R19 ;  /* 0x000000134e137220 */ /* 0x040fe20000400000 */
[----:B------:R-:W-:Y:S01]  /*a610*/  LOP3.LUT R122, R123, 0xffff0000, RZ, 0xc0, !PT ;  /* 0xffff00007b7a7812 */ /* 0x000fe200078ec0ff */
[----:B------:R-:W-:Y:S01]  /*a620*/  FFMA R12, R81, R93, R12 ;  /* 0x0000005d510c7223 */ /* 0x000fe2000000000c */
[----:B------:R-:W-:Y:S01]  /*a630*/  F2FP.BF16.F32.PACK_AB R9, R15, R3 ;  /* 0x000000030f09723e */ /* 0x000fe200000010ff */
[----:B------:R-:W-:Y:S01]  /*a640*/  FMUL R16, R78, R20 ;  /* 0x000000144e107220 */ /* 0x000fe20000400000 */
[C---:B------:R-:W-:Y:S01]  /*a650*/  SHF.L.U32 R121, R128.reuse, 0x10, RZ ;  /* 0x0000001080797819 */ /* 0x040fe200000006ff */
[----:B------:R1:W-:Y:S01]  /*a660*/  STS.128 [R182+UR48+0xc400], R4 ;  /* 0x00c40004b6007988 */ /* 0x0003e20008000c30 */
[C---:B------:R-:W-:Y:S01]  /*a670*/  FFMA R13, R81.reuse, R96, R13 ;  /* 0x00000060510d7223 */ /* 0x040fe2000000000d */
[----:B------:R-:W-:Y:S01]  /*a680*/  LOP3.LUT R124, R128, 0xffff0000, RZ, 0xc0, !PT ;  /* 0xffff0000807c7812 */ /* 0x000fe200078ec0ff */
[C---:B------:R-:W-:Y:S01]  /*a690*/  FFMA R14, R81.reuse, R95, R14 ;  /* 0x0000005f510e7223 */ /* 0x040fe2000000000e */
[----:B------:R-:W-:Y:S01]  /*a6a0*/  FFMA R19, R81, R98, R19 ;  /* 0x0000006251137223 */ /* 0x000fe20000000013 */
[----:B------:R-:W-:Y:S01]  /*a6b0*/  SHF.L.U32 R123, R129, 0x10, RZ ;  /* 0x00000010817b7819 */ /* 0x000fe200000006ff */
[----:B------:R-:W-:Y:S01]  /*a6c0*/  FFMA R16, R81, R97, R16 ;  /* 0x0000006151107223 */ /* 0x000fe20000000010 */
[----:B------:R-:W-:Y:S01]  /*a6d0*/  F2FP.BF16.F32.PACK_AB R10, R13, R12 ;  /* 0x0000000c0d0a723e */ /* 0x000fe200000010ff */
[C---:B------:R-:W-:Y:S01]  /*a6e0*/  FMUL R17, R78.reuse, R21 ;  /* 0x000000154e117220 */ /* 0x040fe20000400000 */
[----:B------:R-:W-:Y:S01]  /*a6f0*/  F2FP.BF16.F32.PACK_AB R11, R19, R14 ;  /* 0x0000000e130b723e */ /* 0x000fe200000010ff */
[C---:B------:R-:W-:Y:S01]  /*a700*/  FMUL R18, R78.reuse, R22 ;  /* 0x000000164e127220 */ /* 0x040fe20000400000 */
[C---:B------:R-:W-:Y:S01]  /*a710*/  FMUL R23, R78.reuse, R23 ;  /* 0x000000174e177220 */ /* 0x040fe20000400000 */
[----:B------:R-:W-:Y:S01]  /*a720*/  FFMA R17, R81, R100, R17 ;  /* 0x0000006451117223 */ /* 0x000fe20000000011 */
[C---:B------:R-:W-:Y:S01]  /*a730*/  FMUL R20, R78.reuse, R24 ;  /* 0x000000184e147220 */ /* 0x040fe20000400000 */
[----:B------:R-:W-:Y:S01]  /*a740*/  LOP3.LUT R126, R129, 0xffff0000, RZ, 0xc0, !PT ;  /* 0xffff0000817e7812 */ /* 0x000fe200078ec0ff */
[----:B------:R1:W-:Y:S01]  /*a750*/  STS.128 [R181+0xc400], R8 ;  /* 0x00c40008b5007388 */ /* 0x0003e20000000c00 */
[----:B------:R-:W-:Y:S01]  /*a760*/  FFMA R18, R81, R99, R18 ;  /* 0x0000006351127223 */ /* 0x000fe20000000012 */
[----:B------:R-:W-:Y:S01]  /*a770*/  F2FP.BF16.F32.PACK_AB R16, R17, R16 ;  /* 0x000000101110723e */ /* 0x000fe200000010ff */
[C---:B------:R-:W-:Y:S01]  /*a780*/  FFMA R23, R81.reuse, R102, R23 ;  /* 0x0000006651177223 */ /* 0x040fe20000000017 */
[----:B------:R-:W-:Y:S01]  /*a790*/  FFMA R20, R81, R101, R20 ;  /* 0x0000006551147223 */ /* 0x000fe20000000014 */
[----:B------:R-:W-:Y:S01]  /*a7a0*/  FMUL R21, R78, R25 ;  /* 0x000000194e157220 */ /* 0x000fe20000400000 */
[----:B------:R-:W-:Y:S01]  /*a7b0*/  SHF.L.U32 R125, R130, 0x10, RZ ;  /* 0x00000010827d7819 */ /* 0x000fe200000006ff */
[C---:B------:R-:W-:Y:S01]  /*a7c0*/  FMUL R22, R78.reuse, R26 ;  /* 0x0000001a4e167220 */ /* 0x040fe20000400000 */
[----:B------:R-:W-:Y:S01]  /*a7d0*/  F2FP.BF16.F32.PACK_AB R17, R23, R18 ;  /* 0x000000121711723e */ /* 0x000fe200000010ff */
[C---:B------:R-:W-:Y:S01]  /*a7e0*/  FFMA R21, R81.reuse, R104, R21 ;  /* 0x0000006851157223 */ /* 0x040fe20000000015 */
[----:B------:R-:W-:Y:S01]  /*a7f0*/  FMUL R27, R78, R27 ;  /* 0x0000001b4e1b7220 */ /* 0x000fe20000400000 */
[----:B------:R-:W-:Y:S01]  /*a800*/  FFMA R22, R81, R103, R22 ;  /* 0x0000006751167223 */ /* 0x000fe20000000016 */
[----:B------:R-:W-:Y:S01]  /*a810*/  LOP3.LUT R128, R130, 0xffff0000, RZ, 0xc0, !PT ;  /* 0xffff000082807812 */ /* 0x000fe200078ec0ff */
[C---:B------:R-:W-:Y:S01]  /*a820*/  FMUL R24, R78.reuse, R28 ;  /* 0x0000001c4e187220 */ /* 0x040fe20000400000 */
[----:B------:R-:W-:Y:S01]  /*a830*/  F2FP.BF16.F32.PACK_AB R18, R21, R20 ;  /* 0x000000141512723e */ /* 0x000fe200000010ff */
[C---:B------:R-:W-:Y:S01]  /*a840*/  FFMA R27, R81.reuse, R106, R27 ;  /* 0x0000006a511b7223 */ /* 0x040fe2000000001b */
[C---:B------:R-:W-:Y:S01]  /*a850*/  FMUL R25, R78.reuse, R29 ;  /* 0x0000001d4e197220 */ /* 0x040fe20000400000 */
[----:B------:R-:W-:Y:S01]  /*a860*/  FFMA R24, R81, R105, R24 ;  /* 0x0000006951187223 */ /* 0x000fe20000000018 */
[----:B------:R-:W-:Y:S01]  /*a870*/  SHF.L.U32 R127, R131, 0x10, RZ ;  /* 0x00000010837f7819 */ /* 0x000fe200000006ff */
[C---:B------:R-:W-:Y:S01]  /*a880*/  FMUL R26, R78.reuse, R30 ;  /* 0x0000001e4e1a7220 */ /* 0x040fe20000400000 */
[----:B------:R-:W-:Y:S01]  /*a890*/  F2FP.BF16.F32.PACK_AB R19, R27, R22 ;  /* 0x000000161b13723e */ /* 0x000fe200000010ff */
[C---:B------:R-:W-:Y:S01]  /*a8a0*/  FFMA R25, R81.reuse, R108, R25 ;  /* 0x0000006c51197223 */ /* 0x040fe20000000019 */
[C---:B------:R-:W-:Y:S01]  /*a8b0*/  FMUL R31, R78.reuse, R31 ;  /* 0x0000001f4e1f7220 */ /* 0x040fe20000400000 */
[----:B------:R-:W-:Y:S01]  /*a8c0*/  FFMA R26, R81, R107, R26 ;  /* 0x0000006b511a7223 */ /* 0x000fe2000000001a */
[----:B------:R-:W-:Y:S01]  /*a8d0*/  LOP3.LUT R130, R131, 0xffff0000, RZ, 0xc0, !PT ;  /* 0xffff000083827812 */ /* 0x000fe200078ec0ff */
[----:B------:R1:W-:Y:S01]  /*a8e0*/  STS.128 [R180+0xc400], R16 ;  /* 0x00c40010b4007388 */ /* 0x0003e20000000c00 */
[----:B------:R-:W-:Y:S01]  /*a8f0*/  F2FP.BF16.F32.PACK_AB R24, R25, R24 ;  /* 0x000000181918723e */ /* 0x000fe200000010ff */
[C---:B------:R-:W-:Y:S01]  /*a900*/  FFMA R31, R81.reuse, R110, R31 ;  /* 0x0000006e511f7223 */ /* 0x040fe2000000001f */
[C---:B------:R-:W-:Y:S01]  /*a910*/  FMUL R28, R78.reuse, R32 ;  /* 0x000000204e1c7220 */ /* 0x040fe20000400000 */
[C---:B------:R-:W-:Y:S01]  /*a920*/  FMUL R29, R78.reuse, R33 ;  /* 0x000000214e1d7220 */ /* 0x040fe20000400000 */
[----:B------:R-:W-:Y:S01]  /*a930*/  FMUL R30, R78, R34 ;  /* 0x000000224e1e7220 */ /* 0x000fe20000400000 */
[----:B------:R-:W-:Y:S01]  /*a940*/  SHF.L.U32 R129, R136, 0x10, RZ ;  /* 0x0000001088817819 */ /* 0x000fe200000006ff */
[----:B------:R-:W-:Y:S01]  /*a950*/  FFMA R28, R81, R109, R28 ;  /* 0x0000006d511c7223 */ /* 0x000fe2000000001c */
[----:B------:R-:W-:Y:S01]  /*a960*/  F2FP.BF16.F32.PACK_AB R25, R31, R26 ;  /* 0x0000001a1f19723e */ /* 0x000fe200000010ff */
[C---:B------:R-:W-:Y:S01]  /*a970*/  FFMA R29, R81.reuse, R112, R29 ;  /* 0x00000070511d7223 */ /* 0x040fe2000000001d */
[----:B------:R-:W-:Y:S01]  /*a980*/  FFMA R30, R81, R111, R30 ;  /* 0x0000006f511e7223 */ /* 0x000fe2000000001e */
[----:B------:R-:W-:Y:S01]  /*a990*/  FMUL R35, R78, R35 ;  /* 0x000000234e237220 */ /* 0x000fe20000400000 */
        /* <DEDUP_REMOVED lines=34> */
[----:B------:R-:W-:Y:S01]  /*abc0*/  FFMA R41, R81, R124, R41 ;  /* 0x0000007c51297223 */ /* 0x000fe20000000029 */
[C---:B------:R-:W-:Y:S01]  /*abd0*/  FMUL R47, R78.reuse, R47 ;  /* 0x0000002f4e2f7220 */ /* 0x040fe20000400000 */
[C---:B------:R-:W-:Y:S01]  /*abe0*/  FMUL R44, R78.reuse, R48 ;  /* 0x000000304e2c7220 */ /* 0x040fe20000400000 */
[----:B------:R-:W-:Y:S01]  /*abf0*/  FMUL R45, R78, R49 ;  /* 0x000000314e2d7220 */ /* 0x000fe20000400000 */
[----:B------:R1:W-:Y:S01]  /*ac00*/  STS.128 [R177+0xc400], R32 ;  /* 0x00c40020b1007388 */ /* 0x0003e20000000c00 */
[----:B------:R-:W-:Y:S01]  /*ac10*/  LOP3.LUT R138, R139, 0xffff0000, RZ, 0xc0, !PT ;  /* 0xffff00008b8a7812 */ /* 0x000fe200078ec0ff */
[----:B------:R-:W-:Y:S01]  /*ac20*/  FFMA R42, R81, R123, R42 ;  /* 0x0000007b512a7223 */ /* 0x000fe2000000002a */
[----:B------:R-:W-:Y:S01]  /*ac30*/  F2FP.BF16.F32.PACK_AB R40, R41, R40 ;  /* 0x000000282928723e */ /* 0x000fe200000010ff */
[C---:B------:R-:W-:Y:S01]  /*ac40*/  FFMA R47, R81.reuse, R126, R47 ;  /* 0x0000007e512f7223 */ /* 0x040fe2000000002f */
[C---:B------:R-:W-:Y:S01]  /*ac50*/  FFMA R44, R81.reuse, R125, R44 ;  /* 0x0000007d512c7223 */ /* 0x040fe2000000002c */
[----:B------:R-:W-:Y:S01]  /*ac60*/  SHF.L.U32 R137, R144, 0x10, RZ ;  /* 0x0000001090897819 */ /* 0x000fe200000006ff */
[C---:B------:R-:W-:Y:S01]  /*ac70*/  FFMA R45, R81.reuse, R128, R45 ;  /* 0x00000080512d7223 */ /* 0x040fe2000000002d */
[C---:B------:R-:W-:Y:S01]  /*ac80*/  FMUL R46, R78.reuse, R50 ;  /* 0x000000324e2e7220 */ /* 0x040fe20000400000 */
[C---:B------:R-:W-:Y:S01]  /*ac90*/  FMUL R51, R78.reuse, R51 ;  /* 0x000000334e337220 */ /* 0x040fe20000400000 */
[C---:B------:R-:W-:Y:S01]  /*aca0*/  FMUL R48, R78.reuse, R52 ;  /* 0x000000344e307220 */ /* 0x040fe20000400000 */
[C---:B------:R-:W-:Y:S01]  /*acb0*/  FMUL R49, R78.reuse, R53 ;  /* 0x000000354e317220 */ /* 0x040fe20000400000 */
[C---:B------:R-:W-:Y:S01]  /*acc0*/  FFMA R46, R81.reuse, R127, R46 ;  /* 0x0000007f512e7223 */ /* 0x040fe2000000002e */
[C---:B------:R-:W-:Y:S01]  /*acd0*/  FMUL R50, R78.reuse, R54 ;  /* 0x000000364e327220 */ /* 0x040fe20000400000 */
[C---:B------:R-:W-:Y:S01]  /*ace0*/  FFMA R51, R81.reuse, R130, R51 ;  /* 0x0000008251337223 */ /* 0x040fe20000000033 */
[C---:B------:R-:W-:Y:S01]  /*acf0*/  FMUL R55, R78.reuse, R55 ;  /* 0x000000374e377220 */ /* 0x040fe20000400000 */
[C---:B------:R-:W-:Y:S01]  /*ad00*/  FFMA R48, R81.reuse, R129, R48 ;  /* 0x0000008151307223 */ /* 0x040fe20000000030 */
[C---:B------:R-:W-:Y:S01]  /*ad10*/  FMUL R52, R78.reuse, R56 ;  /* 0x000000384e347220 */ /* 0x040fe20000400000 */
[C---:B------:R-:W-:Y:S01]  /*ad20*/  FFMA R49, R81.reuse, R132, R49 ;  /* 0x0000008451317223 */ /* 0x040fe20000000031 */
[C---:B------:R-:W-:Y:S01]  /*ad30*/  FMUL R53, R78.reuse, R57 ;  /* 0x000000394e357220 */ /* 0x040fe20000400000 */
[----:B------:R-:W-:Y:S01]  /*ad40*/  FFMA R50, R81, R131, R50 ;  /* 0x0000008351327223 */ /* 0x000fe20000000032 */
[C---:B------:R-:W-:Y:S01]  /*ad50*/  FMUL R54, R78.reuse, R58 ;  /* 0x0000003a4e367220 */ /* 0x040fe20000400000 */
[----:B------:R-:W-:Y:S01]  /*ad60*/  F2FP.BF16.F32.PACK_AB R41, R47, R42 ;  /* 0x0000002a2f29723e */ /* 0x000fe200000010ff */
[----:B------:R-:W-:Y:S01]  /*ad70*/  FFMA R55, R81, R134, R55 ;  /* 0x0000008651377223 */ /* 0x000fe20000000037 */
[C---:B------:R-:W-:Y:S01]  /*ad80*/  FMUL R59, R78.reuse, R59 ;  /* 0x0000003b4e3b7220 */ /* 0x040fe20000400000 */
[----:B------:R-:W-:Y:S01]  /*ad90*/  F2FP.BF16.F32.PACK_AB R42, R45, R44 ;  /* 0x0000002c2d2a723e */ /* 0x000fe200000010ff */
[----:B------:R-:W-:Y:S01]  /*ada0*/  FFMA R52, R81, R133, R52 ;  /* 0x0000008551347223 */ /* 0x000fe20000000034 */
[----:B------:R-:W-:Y:S01]  /*adb0*/  F2FP.BF16.F32.PACK_AB R43, R51, R46 ;  /* 0x0000002e332b723e */ /* 0x000fe200000010ff */
[----:B------:R-:W-:Y:S01]  /*adc0*/  FMUL R56, R78, R60 ;  /* 0x0000003c4e387220 */ /* 0x000fe20000400000 */
[----:B------:R-:W-:Y:S01]  /*add0*/  LOP3.LUT R140, R144, 0xffff0000, RZ, 0xc0, !PT ;  /* 0xffff0000908c7812 */ /* 0x000fe200078ec0ff */
[----:B------:R-:W-:Y:S01]  /*ade0*/  FFMA R53, R81, R136, R53 ;  /* 0x0000008851357223 */ /* 0x000fe20000000035 */
[----:B------:R-:W-:Y:S01]  /*adf0*/  SHF.L.U32 R139, R145, 0x10, RZ ;  /* 0x00000010918b7819 */ /* 0x000fe200000006ff */
[----:B------:R1:W-:Y:S01]  /*ae00*/  STS.128 [R176+0xc400], R40 ;  /* 0x00c40028b0007388 */ /* 0x0003e20000000c00 */
[C---:B------:R-:W-:Y:S01]  /*ae10*/  FMUL R57, R78.reuse, R61 ;  /* 0x0000003d4e397220 */ /* 0x040fe20000400000 */
[----:B------:R-:W-:Y:S01]  /*ae20*/  FFMA R54, R81, R135, R54 ;  /* 0x0000008751367223 */ /* 0x000fe20000000036 */
[----:B------:R-:W-:Y:S01]  /*ae30*/  LOP3.LUT R142, R145, 0xffff0000, RZ, 0xc0, !PT ;  /* 0xffff0000918e7812 */ /* 0x000fe200078ec0ff */
[----:B------:R-:W-:Y:S01]  /*ae40*/  FMUL R58, R78, R62 ;  /* 0x0000003e4e3a7220 */ /* 0x000fe20000400000 */
[C---:B------:R-:W-:Y:S01]  /*ae50*/  FFMA R59, R81.reuse, R138, R59 ;  /* 0x0000008a513b7223 */ /* 0x040fe2000000003b */
[----:B------:R-:W-:Y:S01]  /*ae60*/  SHF.L.U32 R141, R146, 0x10, RZ ;  /* 0x00000010928d7819 */ /* 0x000fe200000006ff */
[----:B------:R-:W-:Y:S01]  /*ae70*/  FMUL R63, R78, R63 ;  /* 0x0000003f4e3f7220 */ /* 0x000fe20000400000 */
        /* <DEDUP_REMOVED lines=9> */
[C---:B------:R-:W-:Y:S01]  /*af10*/  FMUL R62, R78.reuse, R66 ;  /* 0x000000424e3e7220 */ /* 0x040fe20000400000 */
[----:B------:R-:W-:Y:S01]  /*af20*/  F2FP.BF16.F32.PACK_AB R49, R55, R50 ;  /* 0x000000323731723e */ /* 0x000fe200000010ff */
[----:B------:R-:W-:Y:S01]  /*af30*/  FFMA R63, R81, R142, R63 ;  /* 0x0000008e513f7223 */ /* 0x000fe2000000003f */
[----:B------:R-:W-:Y:S01]  /*af40*/  FMUL R67, R78, R67 ;  /* 0x000000434e437220 */ /* 0x000fe20000400000 */
[----:B------:R-:W-:Y:S01]  /*af50*/  F2FP.BF16.F32.PACK_AB R50, R53, R52 ;  /* 0x000000343532723e */ /* 0x000fe200000010ff */
[----:B------:R-:W-:Y:S01]  /*af60*/  FFMA R60, R81, R141, R60 ;  /* 0x0000008d513c7223 */ /* 0x000fe2000000003c */
[----:B------:R-:W-:Y:S01]  /*af70*/  F2FP.BF16.F32.PACK_AB R51, R59, R54 ;  /* 0x000000363b33723e */ /* 0x000fe200000010ff */
[C---:B------:R-:W-:Y:S01]  /*af80*/  FFMA R61, R81.reuse, R144, R61 ;  /* 0x00000090513d7223 */ /* 0x040fe2000000003d */
[C---:B------:R-:W-:Y:S01]  /*af90*/  FFMA R62, R81.reuse, R143, R62 ;  /* 0x0000008f513e7223 */ /* 0x040fe2000000003e */
[----:B------:R-:W-:Y:S01]  /*afa0*/  FFMA R67, R81, R146, R67 ;  /* 0x0000009251437223 */ /* 0x000fe20000000043 */
[----:B------:R-:W-:Y:S01]  /*afb0*/  F2FP.BF16.F32.PACK_AB R56, R57, R56 ;  /* 0x000000383938723e */ /* 0x000fe200000010ff */
[----:B------:R1:W-:Y:S01]  /*afc0*/  STS.128 [R175+0xc400], R48 ;  /* 0x00c40030af007388 */ /* 0x0003e20000000c00 */
[----:B------:R-:W-:Y:S02]  /*afd0*/  F2FP.BF16.F32.PACK_AB R57, R63, R58 ;  /* 0x0000003a3f39723e */ /* 0x000fe400000010ff */
        /* <DEDUP_REMOVED lines=20> */
.L_x_141:
[----:B------:R-:W-:Y:S05]  /*b120*/  BSYNC.RECONVERGENT B0 ;  /* 0x0000000000007941 */ /* 0x000fea0003800200 */
.L_x_140:
[----:B------:R-:W-:Y:S01]  /*b130*/  BAR.SYNC.DEFER_BLOCKING 0x1, 0x80 ;  /* 0x0042000000007b1d */ /* 0x000fe20000010000 */
[----:B------:R-:W-:Y:S01]  /*b140*/  UISETP.NE.AND UP0, UPT, UR49, -0x4, UPT ;  /* 0xfffffffc3100788c */ /* 0x000fe2000bf05270 */
[----:B------:R-:W-:Y:S08]  /*b150*/  IADD3 R76, PT, PT, R76, 0x1, RZ ;  /* 0x000000014c4c7810 */ /* 0x000ff00007ffe0ff */
[----:B------:R-:W-:Y:S05]  /*b160*/  BRA.U !UP0, `(.L_x_142) ;  /* 0x0000000108287547 */ /* 0x000fea000b800000 */
[----:B------:R-:W-:Y:S01]  /*b170*/  ISETP.NE.AND P0, PT, R179, RZ, PT ;  /* 0x000000ffb300720c */ /* 0x000fe20003f05270 */
[----:B------:R-:W-:Y:S01]  /*b180*/  IMAD.U32 R3, RZ, RZ, UR51 ;  /* 0x00000033ff037e24 */ /* 0x000fe2000f8e00ff */
[----:B------:R-:W-:Y:S01]  /*b190*/  UIADD3 UR51, UPT, UPT, UR51, 0x1, URZ ;  /* 0x0000000133337890 */ /* 0x000fe2000fffe0ff */
[----:B------:R-:W-:Y:S03]  /*b1a0*/  IMAD.U32 R0, RZ, RZ, UR37 ;  /* 0x00000025ff007e24 */ /* 0x000fe6000f8e00ff */
[----:B------:R-:W-:Y:S04]  /*b1b0*/  UISETP.NE.AND UP0, UPT, UR51, 0x4, UPT ;  /* 0x000000043300788c */ /* 0x000fe8000bf05270 */
[----:B------:R-:W-:Y:S03]  /*b1c0*/  USEL UR51, UR51, URZ, UP0 ;  /* 0x000000ff33337287 */ /* 0x000fe60008000000 */
[----:B------:R-:W-:Y:S05]  /*b1d0*/  @P0 LEA R3, R3, UR48, 0x3 ;  /* 0x0000003003030c11 */ /* 0x000fea000f8e18ff */
[----:B------:R-:W-:Y:S05]  /*b1e0*/  @P0 VIADD R3, R3, 0x70 ;  /* 0x0000007003030836 */ /* 0x000fea0000000000 */
[----:B------:R-:W-:Y:S04]  /*b1f0*/  @P0 PRMT R0, R0, 0x654, R3 ;  /* 0x0000065400000816 */ /* 0x000fe80000000003 */
[----:B------:R2:W-:Y:S03]  /*b200*/  @P0 SYNCS.ARRIVE.TRANS64.RED.A1T0 RZ, [R0+URZ], RZ ;  /* 0x000000ff00ff09a7 */ /* 0x0005e600081004ff */
.L_x_142:
[----:B------:R-:W-:Y:S01]  /*b210*/  ISETP.NE.AND P2, PT, R171, RZ, PT ;  /* 0x000000ffab00720c */ /* 0x000fe20003f45270 */
[----:B------:R-:W-:Y:S01]  /*b220*/  UIADD3 UR49, UPT, UPT, UR49, 0x4, URZ ;  /* 0x0000000431317890 */ /* 0x000fe2000fffe0ff */
[----:B------:R-:W-:Y:S01]  /*b230*/  ISETP.NE.AND P0, PT, R173, 0x2, PT ;  /* 0x00000002ad00780c */ /* 0x000fe20003f05270 */
[----:B------:R-:W-:Y:S01]  /*b240*/  IMAD.IADD R20, R75, 0x1, R154 ;  /* 0x000000014b147824 */ /* 0x000fe200078e029a */
[----:B------:R-:W-:Y:S01]  /*b250*/  ISETP.NE.AND P1, PT, R76, 0x2, PT ;  /* 0x000000024c00780c */ /* 0x000fe20003f25270 */
[----:B------:R-:W-:Y:S01]  /*b260*/  IMAD.IADD R21, R77, 0x1, R156 ;  /* 0x000000014d157824 */ /* 0x000fe200078e029c */
[----:B--2---:R-:W-:Y:S02]  /*b270*/  SEL R0, RZ, 0x1, P0 ;  /* 0x00000001ff007807 */ /* 0x004fe40000000000 */
[----:B------:R-:W-:Y:S02]  /*b280*/  SEL R3, RZ, 0x1, P1 ;  /* 0x00000001ff037807 */ /* 0x000fe40000800000 */
[----:B------:R-:W-:Y:S02]  /*b290*/  LOP3.LUT R165, R165, R0, RZ, 0x3c, !PT ;  /* 0x00000000a5a57212 */ /* 0x000fe400078e3cff */
[----:B------:R-:W-:Y:S02]  /*b2a0*/  LOP3.LUT R166, R166, R3, RZ, 0x3c, !PT ;  /* 0x00000003a6a67212 */ /* 0x000fe400078e3cff */
[----:B------:R-:W-:Y:S02]  /*b2b0*/  @P2 R2UR UR36, R164 ;  /* 0x00000000a42422ca */ /* 0x000fe400000e0000 */
[----:B------:R-:W-:Y:S02]  /*b2c0*/  SEL R173, R173, RZ, P0 ;  /* 0x000000ffadad7207 */ /* 0x000fe40000000000 */
[----:B------:R-:W-:Y:S01]  /*b2d0*/  SEL R76, R76, RZ, P1 ;  /* 0x000000ff4c4c7207 */ /* 0x000fe20000800000 */
[----:B------:R-:W-:Y:S10]  /*b2e0*/  @P2 BRA `(.L_x_143) ;  /* 0xffffffa000282947 */ /* 0x000ff4000383ffff */
[----:B------:R-:W-:-:S09]  /*b2f0*/  UISETP.NE.AND UP0, UPT, UR50, URZ, UPT ;  /* 0x000000ff3200728c */ /* 0x000fd2000bf05270 */
[----:B------:R-:W-:Y:S05]  /*b300*/  BRA.U !UP0, `(.L_x_144) ;  /* 0x0000000108487547 */ /* 0x000fea000b800000 */
[----:B------:R-:W2:Y:S02]  /*b310*/  LDCU.64 UR4, c[0x0][0x890] ;  /* 0x00011200ff0477ac */ /* 0x000ea40008000a00 */
[----:B--2---:R-:W-:-:S04]  /*b320*/  UISETP.NE.U32.AND UP0, UPT, UR4, URZ, UPT ;  /* 0x000000ff0400728c */ /* 0x004fc8000bf05070 */
[----:B------:R-:W-:-:S09]  /*b330*/  UISETP.NE.AND.EX UP0, UPT, UR5, URZ, UPT, UP0 ;  /* 0x000000ff0500728c */ /* 0x000fd2000bf05300 */
[----:B------:R-:W-:Y:S05]  /*b340*/  BRA.U UP0, `(.L_x_145) ;  /* 0x00000001000c7547 */ /* 0x000fea000b800000 */
[----:B------:R-:W-:-:S13]  /*b350*/  FSETP.NEU.AND P0, PT, R81, RZ, PT ;  /* 0x000000ff5100720b */ /* 0x000fda0003f0d000 */
[----:B------:R-:W-:Y:S05]  /*b360*/  @!P0 EXIT ;  /* 0x000000000000894d */ /* 0x000fea0003800000 */
[----:B------:R-:W-:Y:S05]  /*b370*/  BRA `(.L_x_144) ;  /* 0x00000000002c7947 */ /* 0x000fea0003800000 */
.L_x_145:
[----:B------:R-:W-:Y:S01]  /*b380*/  ISETP.NE.AND P0, PT, R172, RZ, PT ;  /* 0x000000ffac00720c */ /* 0x000fe20003f05270 */
[----:B------:R-:W-:-:S12]  /*b390*/  BSSY.RECONVERGENT B0, `(.L_x_144) ;  /* 0x0000009000007945 */ /* 0x000fd80003800200 */
[----:B------:R-:W-:Y:S05]  /*b3a0*/  @P0 BRA `(.L_x_146) ;  /* 0x0000000000140947 */ /* 0x000fea0003800000 */
[----:B------:R-:W2:Y:S02]  /*b3b0*/  LDCU.64 UR4, c[0x0][0x888] ;  /* 0x00011100ff0477ac */ /* 0x000ea40008000a00 */
[----:B--2---:R-:W-:-:S04]  /*b3c0*/  ISETP.NE.U32.AND P0, PT, RZ, UR4, PT ;  /* 0x00000004ff007c0c */ /* 0x004fc8000bf05070 */
[----:B------:R-:W-:-:S13]  /*b3d0*/  ISETP.NE.AND.EX P0, PT, RZ, UR5, PT, P0 ;  /* 0x00000005ff007c0c */ /* 0x000fda000bf05300 */
[----:B------:R-:W-:Y:S05]  /*b3e0*/  @!P0 EXIT ;  /* 0x000000000000894d */ /* 0x000fea0003800000 */
[----:B------:R-:W-:Y:S05]  /*b3f0*/  BRA `(.L_x_147) ;  /* 0x0000000000087947 */ /* 0x000fea0003800000 */
.L_x_146:
[----:B------:R-:W-:-:S13]  /*b400*/  FSETP.NEU.AND P0, PT, R81, RZ, PT ;  /* 0x000000ff5100720b */ /* 0x000fda0003f0d000 */
[----:B------:R-:W-:Y:S05]  /*b410*/  @!P0 EXIT ;  /* 0x000000000000894d */ /* 0x000fea0003800000 */
.L_x_147:
[----:B------:R-:W-:Y:S05]  /*b420*/  BSYNC.RECONVERGENT B0 ;  /* 0x0000000000007941 */ /* 0x000fea0003800200 */
.L_x_144:
[----:B------:R-:W-:Y:S01]  /*b430*/  ULEA UR4, UR51, UR48, 0x3 ;  /* 0x0000003033047291 */ /* 0x000fe2000f8e18ff */
[----:B------:R-:W-:-:S04]  /*b440*/  DEPBAR.LE SB0, 0x0 ;  /* 0x000080000000791a */ /* 0x000fc80000000000 */
[----:B------:R-:W-:-:S04]  /*b450*/  UIADD3 UR4, UPT, UPT, UR4, 0x70, URZ ;  /* 0x0000007004047890 */ /* 0x000fc8000fffe0ff */
[----:B------:R-:W-:-:S09]  /*b460*/  UPRMT UR4, UR37, 0x654, UR4 ;  /* 0x0000065425047896 */ /* 0x000fd20008000004 */
[----:B------:R-:W-:Y:S01]  /*b470*/  SYNCS.ARRIVE.TRANS64.RED.A1T0 RZ, [UR4], RZ ;  /* 0x000000ffffff79a7 */ /* 0x000fe20008100404 */
[----:B------:R-:W-:Y:S05]  /*b480*/  EXIT ;  /* 0x000000000000794d */ /* 0x000fea0003800000 */
.L_x_24:
[----:B--2---:R2:W4:Y:S02]  /*b490*/  SYNCS.PHASECHK.TRANS64.TRYWAIT P0, [R3+URZ+0xf0], R2 ;  /* 0x0000f002030075a7 */ /* 0x00452400080011ff */
[----:B----4-:R-:W-:Y:S05]  /*b4a0*/  @!P0 NANOSLEEP.SYNCS 0x989680 ;  /* 0x009896800000895d */ /* 0x010fea0003900000 */
[----:B------:R-:W4:Y:S02]  /*b4b0*/  @!P0 SYNCS.PHASECHK.TRANS64 P0, [R3+URZ+0xf0], R2 ;  /* 0x0000f002030085a7 */ /* 0x000f2400080010ff */
[----:B----4-:R-:W-:Y:S05]  /*b4c0*/  @!P0 BRA `(.L_x_24) ;  /* 0xfffffffc00f08947 */ /* 0x010fea000383ffff */
[----:B------:R-:W-:Y:S05]  /*b4d0*/  BRA `(.L_x_148) ;  /* 0xffffff6000c47947 */ /* 0x000fea000383ffff */
.L_x_27:
[----:B-1----:R-:W-:-:S07]  /*b4e0*/  MOV R2, UR33 ;  /* 0x0000002100027c02 */ /* 0x002fce0008000f00 */
.L_x_149:
[----:B-1----:R1:W2:Y:S02]  /*b4f0*/  SYNCS.PHASECHK.TRANS64.TRYWAIT P0, [R2+URZ+0x28], R5 ;  /* 0x00002805020075a7 */ /* 0x0022a400080011ff */
[----:B--2---:R-:W-:Y:S05]  /*b500*/  @!P0 NANOSLEEP.SYNCS 0x989680 ;  /* 0x009896800000895d */ /* 0x004fea0003900000 */
[----:B------:R-:W2:Y:S02]  /*b510*/  @!P0 SYNCS.PHASECHK.TRANS64 P0, [R2+URZ+0x28], R5 ;  /* 0x00002805020085a7 */ /* 0x000ea400080010ff */
[----:B--2---:R-:W-:Y:S05]  /*b520*/  @!P0 BRA `(.L_x_149) ;  /* 0xfffffffc00f08947 */ /* 0x004fea000383ffff */
[----:B------:R-:W-:Y:S05]  /*b530*/  BRA `(.L_x_26) ;  /* 0xffffff6400287947 */ /* 0x000fea000383ffff */
.L_x_34:
[----:B-1----:R-:W-:-:S07]  /*b540*/  MOV R2, UR17 ;  /* 0x0000001100027c02 */ /* 0x002fce0008000f00 */
.L_x_150:
[----:B-1----:R1:W2:Y:S02]  /*b550*/  SYNCS.PHASECHK.TRANS64.TRYWAIT P0, [R2+URZ+0x28], R5 ;  /* 0x00002805020075a7 */ /* 0x0022a400080011ff */
[----:B--2---:R-:W-:Y:S05]  /*b560*/  @!P0 NANOSLEEP.SYNCS 0x989680 ;  /* 0x009896800000895d */ /* 0x004fea0003900000 */
[----:B------:R-:W2:Y:S02]  /*b570*/  @!P0 SYNCS.PHASECHK.TRANS64 P0, [R2+URZ+0x28], R5 ;  /* 0x00002805020085a7 */ /* 0x000ea400080010ff */
[----:B--2---:R-:W-:Y:S05]  /*b580*/  @!P0 BRA `(.L_x_150) ;  /* 0xfffffffc00f08947 */ /* 0x004fea000383ffff */
[----:B------:R-:W-:Y:S05]  /*b590*/  BRA `(.L_x_33) ;  /* 0xffffff6400e07947 */ /* 0x000fea000383ffff */
.L_x_39:
[----:B-1----:R1:W2:Y:S02]  /*b5a0*/  SYNCS.PHASECHK.TRANS64.TRYWAIT P0, [R2+URZ+0xa0], R3 ;  /* 0x0000a003020075a7 */ /* 0x0022a400080011ff */
[----:B--2---:R-:W-:Y:S05]  /*b5b0*/  @!P0 NANOSLEEP.SYNCS 0x989680 ;  /* 0x009896800000895d */ /* 0x004fea0003900000 */
[----:B------:R-:W2:Y:S02]  /*b5c0*/  @!P0 SYNCS.PHASECHK.TRANS64 P0, [R2+URZ+0xa0], R3 ;  /* 0x0000a003020085a7 */ /* 0x000ea400080010ff */
[----:B--2---:R-:W-:Y:S05]  /*b5d0*/  @!P0 BRA `(.L_x_39) ;  /* 0xfffffffc00f08947 */ /* 0x004fea000383ffff */
[----:B------:R-:W-:Y:S05]  /*b5e0*/  BRA `(.L_x_151) ;  /* 0xffffff6800807947 */ /* 0x000fea000383ffff */
.L_x_43:
[----:B---3--:R-:W-:-:S07]  /*b5f0*/  MOV R0, UR4 ;  /* 0x0000000400007c02 */ /* 0x008fce0008000f00 */
.L_x_152:
[----:B-1----:R1:W2:Y:S02]  /*b600*/  SYNCS.PHASECHK.TRANS64.TRYWAIT P0, [R0+URZ], R3 ;  /* 0x00000003000075a7 */ /* 0x0022a400080011ff */
[----:B--2---:R-:W-:Y:S05]  /*b610*/  @!P0 NANOSLEEP.SYNCS 0x989680 ;  /* 0x009896800000895d */ /* 0x004fea0003900000 */
[----:B------:R-:W2:Y:S02]  /*b620*/  @!P0 SYNCS.PHASECHK.TRANS64 P0, [R0+URZ], R3 ;  /* 0x00000003000085a7 */ /* 0x000ea400080010ff */
[----:B--2---:R-:W-:Y:S05]  /*b630*/  @!P0 BRA `(.L_x_152) ;  /* 0xfffffffc00f08947 */ /* 0x004fea000383ffff */
[----:B------:R-:W-:Y:S05]  /*b640*/  BRA `(.L_x_153) ;  /* 0xffffff6c00f07947 */ /* 0x000fea000383ffff */
.L_x_44:
[----:B---3--:R-:W-:-:S07]  /*b650*/  MOV R0, UR4 ;  /* 0x0000000400007c02 */ /* 0x008fce0008000f00 */
.L_x_154:
[----:B-1----:R1:W2:Y:S02]  /*b660*/  SYNCS.PHASECHK.TRANS64.TRYWAIT P0, [R0+URZ], R3 ;  /* 0x00000003000075a7 */ /* 0x0022a400080011ff */
[----:B--2---:R-:W-:Y:S05]  /*b670*/  @!P0 NANOSLEEP.SYNCS 0x989680 ;  /* 0x009896800000895d */ /* 0x004fea0003900000 */
[----:B------:R-:W2:Y:S02]  /*b680*/  @!P0 SYNCS.PHASECHK.TRANS64 P0, [R0+URZ], R3 ;  /* 0x00000003000085a7 */ /* 0x000ea400080010ff */
[----:B--2---:R-:W-:Y:S05]  /*b690*/  @!P0 BRA `(.L_x_154) ;  /* 0xfffffffc00f08947 */ /* 0x004fea000383ffff */
[----:B------:R-:W-:Y:S05]  /*b6a0*/  BRA `(.L_x_155) ;  /* 0xffffff6c00fc7947 */ /* 0x000fea000383ffff */
.L_x_45:
[----:B---3--:R-:W-:-:S07]  /*b6b0*/  MOV R0, UR4 ;  /* 0x0000000400007c02 */ /* 0x008fce0008000f00 */
.L_x_156:
[----:B-1----:R1:W2:Y:S02]  /*b6c0*/  SYNCS.PHASECHK.TRANS64.TRYWAIT P0, [R0+URZ], R3 ;  /* 0x00000003000075a7 */ /* 0x0022a400080011ff */
[----:B--2---:R-:W-:Y:S05]  /*b6d0*/  @!P0 NANOSLEEP.SYNCS 0x989680 ;  /* 0x009896800000895d */ /* 0x004fea0003900000 */
[----:B------:R-:W2:Y:S02]  /*b6e0*/  @!P0 SYNCS.PHASECHK.TRANS64 P0, [R0+URZ], R3 ;  /* 0x00000003000085a7 */ /* 0x000ea400080010ff */
[----:B--2---:R-:W-:Y:S05]  /*b6f0*/  @!P0 BRA `(.L_x_156) ;  /* 0xfffffffc00f08947 */ /* 0x004fea000383ffff */
[----:B------:R-:W-:Y:S05]  /*b700*/  BRA `(.L_x_157) ;  /* 0xffffff7000087947 */ /* 0x000fea000383ffff */
.L_x_46:
[----:B---3--:R-:W-:-:S07]  /*b710*/  MOV R0, UR4 ;  /* 0x0000000400007c02 */ /* 0x008fce0008000f00 */
.L_x_158:
[----:B-1----:R1:W2:Y:S02]  /*b720*/  SYNCS.PHASECHK.TRANS64.TRYWAIT P0, [R0+URZ], R3 ;  /* 0x00000003000075a7 */ /* 0x0022a400080011ff */
[----:B--2---:R-:W-:Y:S05]  /*b730*/  @!P0 NANOSLEEP.SYNCS 0x989680 ;  /* 0x009896800000895d */ /* 0x004fea0003900000 */
[----:B------:R-:W2:Y:S02]  /*b740*/  @!P0 SYNCS.PHASECHK.TRANS64 P0, [R0+URZ], R3 ;  /* 0x00000003000085a7 */ /* 0x000ea400080010ff */
[----:B--2---:R-:W-:Y:S05]  /*b750*/  @!P0 BRA `(.L_x_158) ;  /* 0xfffffffc00f08947 */ /* 0x004fea000383ffff */
[----:B------:R-:W-:Y:S05]  /*b760*/  BRA `(.L_x_159) ;  /* 0xffffff7000147947 */ /* 0x000fea000383ffff */
.L_x_49:
[----:B-1----:R1:W2:Y:S02]  /*b770*/  SYNCS.PHASECHK.TRANS64.TRYWAIT P0, [R0+URZ+0xe0], R5 ;  /* 0x0000e005000075a7 */ /* 0x0022a400080011ff */
[----:B--2---:R-:W-:Y:S05]  /*b780*/  @!P0 NANOSLEEP.SYNCS 0x989680 ;  /* 0x009896800000895d */ /* 0x004fea0003900000 */
[----:B------:R-:W2:Y:S02]  /*b790*/  @!P0 SYNCS.PHASECHK.TRANS64 P0, [R0+URZ+0xe0], R5 ;  /* 0x0000e005000085a7 */ /* 0x000ea400080010ff */
[----:B--2---:R-:W-:Y:S05]  /*b7a0*/  @!P0 BRA `(.L_x_49) ;  /* 0xfffffffc00f08947 */ /* 0x004fea000383ffff */
[----:B------:R-:W-:Y:S05]  /*b7b0*/  BRA `(.L_x_160) ;  /* 0xffffff7000747947 */ /* 0x000fea000383ffff */
.L_x_50:
[----:B------:R-:W-:-:S07]  /*b7c0*/  MOV R0, UR5 ;  /* 0x0000000500007c02 */ /* 0x000fce0008000f00 */
.L_x_161:
[----:B-1----:R1:W2:Y:S02]  /*b7d0*/  SYNCS.PHASECHK.TRANS64.TRYWAIT P0, [R0+URZ+0xb0], R7 ;  /* 0x0000b007000075a7 */ /* 0x0022a400080011ff */
[----:B--2---:R-:W-:Y:S05]  /*b7e0*/  @!P0 NANOSLEEP.SYNCS 0x989680 ;  /* 0x009896800000895d */ /* 0x004fea0003900000 */
[----:B------:R-:W2:Y:S02]  /*b7f0*/  @!P0 SYNCS.PHASECHK.TRANS64 P0, [R0+URZ+0xb0], R7 ;  /* 0x0000b007000085a7 */ /* 0x000ea400080010ff */
[----:B--2---:R-:W-:Y:S05]  /*b800*/  @!P0 BRA `(.L_x_161) ;  /* 0xfffffffc00f08947 */ /* 0x004fea000383ffff */
[----:B------:R-:W-:Y:S05]  /*b810*/  BRA `(.L_x_162) ;  /* 0xffffff7000847947 */ /* 0x000fea000383ffff */
.L_x_51:
[----:B-1----:R1:W2:Y:S02]  /*b820*/  SYNCS.PHASECHK.TRANS64.TRYWAIT P1, [R0+URZ+0xa0], R5 ;  /* 0x0000a005000075a7 */ /* 0x0022a400080211ff */
[----:B--2---:R-:W-:Y:S05]  /*b830*/  @!P1 NANOSLEEP.SYNCS 0x989680 ;  /* 0x009896800000995d */ /* 0x004fea0003900000 */
[----:B------:R-:W2:Y:S02]  /*b840*/  @!P1 SYNCS.PHASECHK.TRANS64 P1, [R0+URZ+0xa0], R5 ;  /* 0x0000a005000095a7 */ /* 0x000ea400080210ff */
[----:B--2---:R-:W-:Y:S05]  /*b850*/  @!P1 BRA `(.L_x_51) ;  /* 0xfffffffc00f09947 */ /* 0x004fea000383ffff */
[----:B------:R-:W-:Y:S05]  /*b860*/  BRA `(.L_x_163) ;  /* 0xffffff7000b47947 */ /* 0x000fea000383ffff */
.L_x_54:
[----:B------:R-:W-:-:S07]  /*b870*/  MOV R0, UR5 ;  /* 0x0000000500007c02 */ /* 0x000fce0008000f00 */
.L_x_164:
[----:B-1----:R1:W2:Y:S02]  /*b880*/  SYNCS.PHASECHK.TRANS64.TRYWAIT P0, [R0+URZ+0xb0], R3 ;  /* 0x0000b003000075a7 */ /* 0x0022a400080011ff */
[----:B--2---:R-:W-:Y:S05]  /*b890*/  @!P0 NANOSLEEP.SYNCS 0x989680 ;  /* 0x009896800000895d */ /* 0x004fea0003900000 */
[----:B------:R-:W2:Y:S02]  /*b8a0*/  @!P0 SYNCS.PHASECHK.TRANS64 P0, [R0+URZ+0xb0], R3 ;  /* 0x0000b003000085a7 */ /* 0x000ea400080010ff */
[----:B--2---:R-:W-:Y:S05]  /*b8b0*/  @!P0 BRA `(.L_x_164) ;  /* 0xfffffffc00f08947 */ /* 0x004fea000383ffff */
[----:B------:R-:W-:Y:S05]  /*b8c0*/  BRA `(.L_x_53) ;  /* 0xffffff7400087947 */ /* 0x000fea000383ffff */
.L_x_63:
[----:B-1----:R-:W-:-:S04]  /*b8d0*/  MOV R4, UR6 ;  /* 0x0000000600047c02 */ /* 0x002fc80008000f00 */
[----:B------:R1:W2:Y:S03]  /*b8e0*/  SYNCS.PHASECHK.TRANS64.TRYWAIT P0, [R4+URZ+0x8], R5 ;  /* 0x00000805040075a7 */ /* 0x0002a600080011ff */
[----:B--2---:R-:W-:Y:S05]  /*b8f0*/  @!P0 NANOSLEEP.SYNCS 0x989680 ;  /* 0x009896800000895d */ /* 0x004fea0003900000 */
[----:B------:R-:W2:Y:S02]  /*b900*/  @!P0 SYNCS.PHASECHK.TRANS64 P0, [R4+URZ+0x8], R5 ;  /* 0x00000805040085a7 */ /* 0x000ea400080010ff */
[----:B--2---:R-:W-:Y:S05]  /*b910*/  @!P0 BRA `(.L_x_63) ;  /* 0xfffffffc00ec8947 */ /* 0x004fea000383ffff */
[----:B------:R-:W-:Y:S05]  /*b920*/  BRA `(.L_x_62) ;  /* 0xffffff7400bc7947 */ /* 0x000fea000383ffff */
.L_x_65:
[----:B------:R-:W-:Y:S01]  /*b930*/  BSSY B0, `(.L_x_165) ;  /* 0x0000006000007945 */ /* 0x000fe20003800000 */
[----:B------:R-:W-:-:S07]  /*b940*/  MOV R15, 0xffffffff ;  /* 0xffffffff000f7802 */ /* 0x000fce0000000f00 */
[----:B-1---5:R-:W-:Y:S05]  /*b950*/  WARPSYNC.COLLECTIVE R15, `(.L_x_166) ;  /* 0x000000000f0c7348 */ /* 0x022fea0003c00000 */
[----:B------:R-:W-:Y:S02]  /*b960*/  ELECT P6, UR79, PT ;  /* 0x00000000004f782f */ /* 0x000fe400038c0000 */
[----:B------:R-:W-:Y:S01]  /*b970*/  MOV R14, UR79 ;  /* 0x0000004f000e7c02 */ /* 0x000fe20008000f00 */
[----:B-1---5:R-:W-:Y:S10]  /*b980*/  ENDCOLLECTIVE ;  /* 0x000000000000791b */ /* 0x022ff40003800000 */
.L_x_166:
[----:B------:R-:W-:Y:S05]  /*b990*/  BSYNC B0 ;  /* 0x0000000000007941 */ /* 0x000fea0003800000 */
.L_x_165:
[----:B------:R-:W-:Y:S05]  /*b9a0*/  BRA `(.L_x_167) ;  /* 0xffffff7400ec7947 */ /* 0x000fea000383ffff */
.L_x_67:
[----:B-1----:R-:W-:-:S04]  /*b9b0*/  MOV R2, UR6 ;  /* 0x0000000600027c02 */ /* 0x002fc80008000f00 */
[----:B------:R1:W2:Y:S03]  /*b9c0*/  SYNCS.PHASECHK.TRANS64.TRYWAIT P0, [R2+URZ+0x8], R3 ;  /* 0x00000803020075a7 */ /* 0x0002a600080011ff */
[----:B--2---:R-:W-:Y:S05]  /*b9d0*/  @!P0 NANOSLEEP.SYNCS 0x989680 ;  /* 0x009896800000895d */ /* 0x004fea0003900000 */
[----:B------:R-:W2:Y:S02]  /*b9e0*/  @!P0 SYNCS.PHASECHK.TRANS64 P0, [R2+URZ+0x8], R3 ;  /* 0x00000803020085a7 */ /* 0x000ea400080010ff */
[----:B--2---:R-:W-:Y:S05]  /*b9f0*/  @!P0 BRA `(.L_x_67) ;  /* 0xfffffffc00ec8947 */ /* 0x004fea000383ffff */
[----:B------:R-:W-:Y:S05]  /*ba00*/  BRA `(.L_x_66) ;  /* 0xffffff7400f07947 */ /* 0x000fea000383ffff */
.L_x_68:
[----:B-1----:R1:W2:Y:S02]  /*ba10*/  SYNCS.PHASECHK.TRANS64.TRYWAIT P0, [R0+URZ+0xa0], R5 ;  /* 0x0000a005000075a7 */ /* 0x0022a400080011ff */
[----:B--2---:R-:W-:Y:S05]  /*ba20*/  @!P0 NANOSLEEP.SYNCS 0x989680 ;  /* 0x009896800000895d */ /* 0x004fea0003900000 */
[----:B------:R-:W2:Y:S02]  /*ba30*/  @!P0 SYNCS.PHASECHK.TRANS64 P0, [R0+URZ+0xa0], R5 ;  /* 0x0000a005000085a7 */ /* 0x000ea400080010ff */
[----:B--2---:R-:W-:Y:S05]  /*ba40*/  @!P0 BRA `(.L_x_68) ;  /* 0xfffffffc00f08947 */ /* 0x004fea000383ffff */
[----:B------:R-:W-:Y:S05]  /*ba50*/  BRA `(.L_x_168) ;  /* 0xffffff7800dc7947 */ /* 0x000fea000383ffff */
.L_x_70:
[----:B------:R-:W-:-:S07]  /*ba60*/  MOV R0, UR9 ;  /* 0x0000000900007c02 */ /* 0x000fce0008000f00 */
.L_x_169:
[----:B-1----:R1:W2:Y:S02]  /*ba70*/  SYNCS.PHASECHK.TRANS64.TRYWAIT P0, [R0+URZ+0xd0], R5 ;  /* 0x0000d005000075a7 */ /* 0x0022a400080011ff */
[----:B--2---:R-:W-:Y:S05]  /*ba80*/  @!P0 NANOSLEEP.SYNCS 0x989680 ;  /* 0x009896800000895d */ /* 0x004fea0003900000 */
[----:B------:R-:W2:Y:S02]  /*ba90*/  @!P0 SYNCS.PHASECHK.TRANS64 P0, [R0+URZ+0xd0], R5 ;  /* 0x0000d005000085a7 */ /* 0x000ea400080010ff */
[----:B--2---:R-:W-:Y:S05]  /*baa0*/  @!P0 BRA `(.L_x_169) ;  /* 0xfffffffc00f08947 */ /* 0x004fea000383ffff */
[----:B------:R-:W-:Y:S05]  /*bab0*/  BRA `(.L_x_170) ;  /* 0xffffff7c00287947 */ /* 0x000fea000383ffff */
.L_x_73:
[----:B------:R-:W-:Y:S07]  /*bac0*/  MOV R0, UR8 ;  /* 0x0000000800007c02 */ /* 0x000fee0008000f00 */
.L_x_171:
[----:B-1----:R1:W2:Y:S02]  /*bad0*/  SYNCS.PHASECHK.TRANS64.TRYWAIT P0, [R0+URZ], R5 ;  /* 0x00000005000075a7 */ /* 0x0022a400080011ff */
[----:B--2---:R-:W-:Y:S05]  /*bae0*/  @!P0 NANOSLEEP.SYNCS 0x989680 ;  /* 0x009896800000895d */ /* 0x004fea0003900000 */
[----:B------:R-:W2:Y:S02]  /*baf0*/  @!P0 SYNCS.PHASECHK.TRANS64 P0, [R0+URZ], R5 ;  /* 0x00000005000085a7 */ /* 0x000ea400080010ff */
[----:B--2---:R-:W-:Y:S05]  /*bb00*/  @!P0 BRA `(.L_x_171) ;  /* 0xfffffffc00f08947 */ /* 0x004fea000383ffff */
[----:B------:R-:W-:Y:S05]  /*bb10*/  BRA `(.L_x_72) ;  /* 0xffffff7c003c7947 */ /* 0x000fea000383ffff */
.L_x_77:
[----:B-1----:R-:W-:-:S07]  /*bb20*/  MOV R0, UR5 ;  /* 0x0000000500007c02 */ /* 0x002fce0008000f00 */
.L_x_172:
[----:B-1----:R1:W2:Y:S02]  /*bb30*/  SYNCS.PHASECHK.TRANS64.TRYWAIT P0, [R0+URZ], R3 ;  /* 0x00000003000075a7 */ /* 0x0022a400080011ff */
[----:B--2---:R-:W-:Y:S05]  /*bb40*/  @!P0 NANOSLEEP.SYNCS 0x989680 ;  /* 0x009896800000895d */ /* 0x004fea0003900000 */
[----:B------:R-:W2:Y:S02]  /*bb50*/  @!P0 SYNCS.PHASECHK.TRANS64 P0, [R0+URZ], R3 ;  /* 0x00000003000085a7 */ /* 0x000ea400080010ff */
[----:B--2---:R-:W-:Y:S05]  /*bb60*/  @!P0 BRA `(.L_x_172) ;  /* 0xfffffffc00f08947 */ /* 0x004fea000383ffff */
[----:B------:R-:W-:Y:S05]  /*bb70*/  BRA `(.L_x_173) ;  /* 0xffffff8000307947 */ /* 0x000fea000383ffff */
.L_x_80:
[----:B------:R-:W-:-:S07]  /*bb80*/  MOV R0, UR7 ;  /* 0x0000000700007c02 */ /* 0x000fce0008000f00 */
.L_x_174:
[----:B-1----:R1:W2:Y:S02]  /*bb90*/  SYNCS.PHASECHK.TRANS64.TRYWAIT P1, [R0+URZ+0x100], R3 ;  /* 0x00010003000075a7 */ /* 0x0022a400080211ff */
[----:B--2---:R-:W-:Y:S05]  /*bba0*/  @!P1 NANOSLEEP.SYNCS 0x989680 ;  /* 0x009896800000995d */ /* 0x004fea0003900000 */
[----:B------:R-:W2:Y:S02]  /*bbb0*/  @!P1 SYNCS.PHASECHK.TRANS64 P1, [R0+URZ+0x100], R3 ;  /* 0x00010003000095a7 */ /* 0x000ea400080210ff */
[----:B--2---:R-:W-:Y:S05]  /*bbc0*/  @!P1 BRA `(.L_x_174) ;  /* 0xfffffffc00f09947 */ /* 0x004fea000383ffff */
[----:B------:R-:W-:Y:S05]  /*bbd0*/  BRA `(.L_x_175) ;  /* 0xffffff80007c7947 */ /* 0x000fea000383ffff */
.L_x_85:
[----:B--2---:R2:W4:Y:S02]  /*bbe0*/  SYNCS.PHASECHK.TRANS64.TRYWAIT P0, [R0+URZ+0xa0], R3 ;  /* 0x0000a003000075a7 */ /* 0x00452400080011ff */
[----:B----4-:R-:W-:Y:S05]  /*bbf0*/  @!P0 NANOSLEEP.SYNCS 0x989680 ;  /* 0x009896800000895d */ /* 0x010fea0003900000 */
[----:B------:R-:W4:Y:S02]  /*bc00*/  @!P0 SYNCS.PHASECHK.TRANS64 P0, [R0+URZ+0xa0], R3 ;  /* 0x0000a003000085a7 */ /* 0x000f2400080010ff */
[----:B----4-:R-:W-:Y:S05]  /*bc10*/  @!P0 BRA `(.L_x_85) ;  /* 0xfffffffc00f08947 */ /* 0x010fea000383ffff */
[----:B------:R-:W-:Y:S05]  /*bc20*/  BRA `(.L_x_176) ;  /* 0xffffff8400907947 */ /* 0x000fea000383ffff */
.L_x_88:
[----:B------:R-:W-:Y:S07]  /*bc30*/  MOV R0, UR7 ;  /* 0x0000000700007c02 */ /* 0x000fee0008000f00 */
.L_x_177:
[----:B--2---:R2:W4:Y:S02]  /*bc40*/  SYNCS.PHASECHK.TRANS64.TRYWAIT P0, [R0+URZ+0x98], R3 ;  /* 0x00009803000075a7 */ /* 0x00452400080011ff */
[----:B----4-:R-:W-:Y:S05]  /*bc50*/  @!P0 NANOSLEEP.SYNCS 0x989680 ;  /* 0x009896800000895d */ /* 0x010fea0003900000 */
[----:B------:R-:W4:Y:S02]  /*bc60*/  @!P0 SYNCS.PHASECHK.TRANS64 P0, [R0+URZ+0x98], R3 ;  /* 0x00009803000085a7 */ /* 0x000f2400080010ff */
[----:B----4-:R-:W-:Y:S05]  /*bc70*/  @!P0 BRA `(.L_x_177) ;  /* 0xfffffffc00f08947 */ /* 0x010fea000383ffff */
[----:B------:R-:W-:Y:S05]  /*bc80*/  BRA `(.L_x_87) ;  /* 0xffffff8800707947 */ /* 0x000fea000383ffff */
.L_x_91:
[----:B------:R-:W-:Y:S07]  /*bc90*/  MOV R3, UR7 ;  /* 0x0000000700037c02 */ /* 0x000fee0008000f00 */
.L_x_178:
[----:B-1----:R1:W2:Y:S02]  /*bca0*/  SYNCS.PHASECHK.TRANS64.TRYWAIT P0, [R3+URZ+0x70], R12 ;  /* 0x0000700c030075a7 */ /* 0x0022a400080011ff */
[----:B--2---:R-:W-:Y:S05]  /*bcb0*/  @!P0 NANOSLEEP.SYNCS 0x989680 ;  /* 0x009896800000895d */ /* 0x004fea0003900000 */
[----:B------:R-:W2:Y:S02]  /*bcc0*/  @!P0 SYNCS.PHASECHK.TRANS64 P0, [R3+URZ+0x70], R12 ;  /* 0x0000700c030085a7 */ /* 0x000ea400080010ff */
[----:B--2---:R-:W-:Y:S05]  /*bcd0*/  @!P0 BRA `(.L_x_178) ;  /* 0xfffffffc00f08947 */ /* 0x004fea000383ffff */
[----:B------:R-:W-:Y:S05]  /*bce0*/  BRA `(.L_x_179) ;  /* 0xffffff8800e87947 */ /* 0x000fea000383ffff */
.L_x_92:
[----:B-1----:R-:W-:Y:S07]  /*bcf0*/  MOV R3, UR7 ;  /* 0x0000000700037c02 */ /* 0x002fee0008000f00 */
.L_x_180:
[----:B-1----:R1:W2:Y:S02]  /*bd00*/  SYNCS.PHASECHK.TRANS64.TRYWAIT P0, [R3+URZ+0x78], R12 ;  /* 0x0000780c030075a7 */ /* 0x0022a400080011ff */
[----:B--2---:R-:W-:Y:S05]  /*bd10*/  @!P0 NANOSLEEP.SYNCS 0x989680 ;  /* 0x009896800000895d */ /* 0x004fea0003900000 */
[----:B------:R-:W2:Y:S02]  /*bd20*/  @!P0 SYNCS.PHASECHK.TRANS64 P0, [R3+URZ+0x78], R12 ;  /* 0x0000780c030085a7 */ /* 0x000ea400080010ff */
[----:B--2---:R-:W-:Y:S05]  /*bd30*/  @!P0 BRA `(.L_x_180) ;  /* 0xfffffffc00f08947 */ /* 0x004fea000383ffff */
[----:B------:R-:W-:Y:S05]  /*bd40*/  BRA `(.L_x_181) ;  /* 0xffffff8c00247947 */ /* 0x000fea000383ffff */
.L_x_93:
[----:B-1----:R-:W-:Y:S07]  /*bd50*/  MOV R3, UR7 ;  /* 0x0000000700037c02 */ /* 0x002fee0008000f00 */
.L_x_182:
[----:B-1----:R1:W2:Y:S02]  /*bd60*/  SYNCS.PHASECHK.TRANS64.TRYWAIT P0, [R3+URZ+0x80], R12 ;  /* 0x0000800c030075a7 */ /* 0x0022a400080011ff */
[----:B--2---:R-:W-:Y:S05]  /*bd70*/  @!P0 NANOSLEEP.SYNCS 0x989680 ;  /* 0x009896800000895d */ /* 0x004fea0003900000 */
[----:B------:R-:W2:Y:S02]  /*bd80*/  @!P0 SYNCS.PHASECHK.TRANS64 P0, [R3+URZ+0x80], R12 ;  /* 0x0000800c030085a7 */ /* 0x000ea400080010ff */
[----:B--2---:R-:W-:Y:S05]  /*bd90*/  @!P0 BRA `(.L_x_182) ;  /* 0xfffffffc00f08947 */ /* 0x004fea000383ffff */
[----:B------:R-:W-:Y:S05]  /*bda0*/  BRA `(.L_x_183) ;  /* 0xffffff8c006c7947 */ /* 0x000fea000383ffff */
.L_x_94:
[----:B------:R-:W-:Y:S07]  /*bdb0*/  MOV R3, UR7 ;  /* 0x0000000700037c02 */ /* 0x000fee0008000f00 */
.L_x_184:
[----:B-1----:R1:W2:Y:S02]  /*bdc0*/  SYNCS.PHASECHK.TRANS64.TRYWAIT P0, [R3+URZ+0x88], R12 ;  /* 0x0000880c030075a7 */ /* 0x0022a400080011ff */
[----:B--2---:R-:W-:Y:S05]  /*bdd0*/  @!P0 NANOSLEEP.SYNCS 0x989680 ;  /* 0x009896800000895d */ /* 0x004fea0003900000 */
[----:B------:R-:W2:Y:S02]  /*bde0*/  @!P0 SYNCS.PHASECHK.TRANS64 P0, [R3+URZ+0x88], R12 ;  /* 0x0000880c030085a7 */ /* 0x000ea400080010ff */
[----:B--2---:R-:W-:Y:S05]  /*bdf0*/  @!P0 BRA `(.L_x_184) ;  /* 0xfffffffc00f08947 */ /* 0x004fea000383ffff */
[----:B------:R-:W-:Y:S05]  /*be00*/  BRA `(.L_x_185) ;  /* 0xffffff8c00f47947 */ /* 0x000fea000383ffff */
.L_x_96:
[----:B------:R-:W-:-:S07]  /*be10*/  MOV R0, UR7 ;  /* 0x0000000700007c02 */ /* 0x000fce0008000f00 */
.L_x_186:
[----:B-1----:R1:W4:Y:S02]  /*be20*/  SYNCS.PHASECHK.TRANS64.TRYWAIT P0, [R0+URZ+0x70], R3 ;  /* 0x00007003000075a7 */ /* 0x00232400080011ff */
[----:B----4-:R-:W-:Y:S05]  /*be30*/  @!P0 NANOSLEEP.SYNCS 0x989680 ;  /* 0x009896800000895d */ /* 0x010fea0003900000 */
[----:B------:R-:W4:Y:S02]  /*be40*/  @!P0 SYNCS.PHASECHK.TRANS64 P0, [R0+URZ+0x70], R3 ;  /* 0x00007003000085a7 */ /* 0x000f2400080010ff */
[----:B----4-:R-:W-:Y:S05]  /*be50*/  @!P0 BRA `(.L_x_186) ;  /* 0xfffffffc00f08947 */ /* 0x010fea000383ffff */
[----:B------:R-:W-:Y:S05]  /*be60*/  BRA `(.L_x_187) ;  /* 0xffffff9000647947 */ /* 0x000fea000383ffff */
.L_x_97:
[----:B-1----:R-:W-:-:S07]  /*be70*/  MOV R0, UR7 ;  /* 0x0000000700007c02 */ /* 0x002fce0008000f00 */
.L_x_188:
[----:B-1----:R1:W4:Y:S02]  /*be80*/  SYNCS.PHASECHK.TRANS64.TRYWAIT P0, [R0+URZ+0x78], R3 ;  /* 0x00007803000075a7 */ /* 0x00232400080011ff */
[----:B----4-:R-:W-:Y:S05]  /*be90*/  @!P0 NANOSLEEP.SYNCS 0x989680 ;  /* 0x009896800000895d */ /* 0x010fea0003900000 */
[----:B------:R-:W4:Y:S02]  /*bea0*/  @!P0 SYNCS.PHASECHK.TRANS64 P0, [R0+URZ+0x78], R3 ;  /* 0x00007803000085a7 */ /* 0x000f2400080010ff */
[----:B----4-:R-:W-:Y:S05]  /*beb0*/  @!P0 BRA `(.L_x_188) ;  /* 0xfffffffc00f08947 */ /* 0x010fea000383ffff */
[----:B------:R-:W-:Y:S05]  /*bec0*/  BRA `(.L_x_189) ;  /* 0xffffff9000547947 */ /* 0x000fea000383ffff */
.L_x_98:
[----:B-1----:R-:W-:-:S07]  /*bed0*/  MOV R0, UR7 ;  /* 0x0000000700007c02 */ /* 0x002fce0008000f00 */
.L_x_190:
[----:B-1----:R1:W4:Y:S02]  /*bee0*/  SYNCS.PHASECHK.TRANS64.TRYWAIT P0, [R0+URZ+0x80], R3 ;  /* 0x00008003000075a7 */ /* 0x00232400080011ff */
[----:B----4-:R-:W-:Y:S05]  /*bef0*/  @!P0 NANOSLEEP.SYNCS 0x989680 ;  /* 0x009896800000895d */ /* 0x010fea0003900000 */
[----:B------:R-:W4:Y:S02]  /*bf00*/  @!P0 SYNCS.PHASECHK.TRANS64 P0, [R0+URZ+0x80], R3 ;  /* 0x00008003000085a7 */ /* 0x000f2400080010ff */
[----:B----4-:R-:W-:Y:S05]  /*bf10*/  @!P0 BRA `(.L_x_190) ;  /* 0xfffffffc00f08947 */ /* 0x010fea000383ffff */
[----:B------:R-:W-:Y:S05]  /*bf20*/  BRA `(.L_x_191) ;  /* 0xffffff9000447947 */ /* 0x000fea000383ffff */
.L_x_100:
[----:B--2---:R2:W3:Y:S02]  /*bf30*/  SYNCS.PHASECHK.TRANS64.TRYWAIT P0, [R0+URZ+0xa0], R3 ;  /* 0x0000a003000075a7 */ /* 0x0044e400080011ff */
[----:B---3--:R-:W-:Y:S05]  /*bf40*/  @!P0 NANOSLEEP.SYNCS 0x989680 ;  /* 0x009896800000895d */ /* 0x008fea0003900000 */
[----:B------:R-:W3:Y:S02]  /*bf50*/  @!P0 SYNCS.PHASECHK.TRANS64 P0, [R0+URZ+0xa0], R3 ;  /* 0x0000a003000085a7 */ /* 0x000ee400080010ff */
[----:B---3--:R-:W-:Y:S05]  /*bf60*/  @!P0 BRA `(.L_x_100) ;  /* 0xfffffffc00f08947 */ /* 0x008fea000383ffff */
[----:B------:R-:W-:Y:S05]  /*bf70*/  BRA `(.L_x_192) ;  /* 0xffffff9400187947 */ /* 0x000fea000383ffff */
.L_x_111:
[----:B-1----:R-:W-:Y:S04]  /*bf80*/  MOV R2, UR48 ;  /* 0x0000003000027c02 */ /* 0x002fe80008000f00 */
[----:B------:R1:W3:Y:S03]  /*bf90*/  SYNCS.PHASECHK.TRANS64.TRYWAIT P1, [R2+URZ+0x50], R3 ;  /* 0x00005003020075a7 */ /* 0x0002e600080211ff */
[----:B---3--:R-:W-:Y:S05]  /*bfa0*/  @!P1 NANOSLEEP.SYNCS 0x989680 ;  /* 0x009896800000995d */ /* 0x008fea0003900000 */
[----:B------:R-:W3:Y:S02]  /*bfb0*/  @!P1 SYNCS.PHASECHK.TRANS64 P1, [R2+URZ+0x50], R3 ;  /* 0x00005003020095a7 */ /* 0x000ee400080210ff */
[----:B---3--:R-:W-:Y:S05]  /*bfc0*/  @!P1 BRA `(.L_x_111) ;  /* 0xfffffffc00ec9947 */ /* 0x008fea000383ffff */
[----:B------:R-:W-:Y:S05]  /*bfd0*/  BRA `(.L_x_110) ;  /* 0xffffffa000987947 */ /* 0x000fea000383ffff */
.L_x_113:
[----:B-1----:R1:W4:Y:S02]  /*bfe0*/  SYNCS.PHASECHK.TRANS64.TRYWAIT P0, [R183+URZ+0xc0], R0 ;  /* 0x0000c000b70075a7 */ /* 0x00232400080011ff */
[----:B----4-:R-:W-:Y:S05]  /*bff0*/  @!P0 NANOSLEEP.SYNCS 0x989680 ;  /* 0x009896800000895d */ /* 0x010fea0003900000 */
[----:B------:R-:W4:Y:S02]  /*c000*/  @!P0 SYNCS.PHASECHK.TRANS64 P0, [R183+URZ+0xc0], R0 ;  /* 0x0000c000b70085a7 */ /* 0x000f2400080010ff */
[----:B----4-:R-:W-:Y:S05]  /*c010*/  @!P0 BRA `(.L_x_113) ;  /* 0xfffffffc00f08947 */ /* 0x010fea000383ffff */
[----:B------:R-:W-:Y:S05]  /*c020*/  BRA `(.L_x_112) ;  /* 0xffffffa000d07947 */ /* 0x000fea000383ffff */
.L_x_122:
[----:B--2---:R2:W4:Y:S02]  /*c030*/  SYNCS.PHASECHK.TRANS64.TRYWAIT P0, [R3+URZ+0x50], R0 ;  /* 0x00005000030075a7 */ /* 0x00452400080011ff */
[----:B----4-:R-:W-:Y:S05]  /*c040*/  @!P0 NANOSLEEP.SYNCS 0x989680 ;  /* 0x009896800000895d */ /* 0x010fea0003900000 */
[----:B------:R-:W4:Y:S02]  /*c050*/  @!P0 SYNCS.PHASECHK.TRANS64 P0, [R3+URZ+0x50], R0 ;  /* 0x00005000030085a7 */ /* 0x000f2400080010ff */
[----:B----4-:R-:W-:Y:S05]  /*c060*/  @!P0 BRA `(.L_x_122) ;  /* 0xfffffffc00f08947 */ /* 0x010fea000383ffff */
[----:B------:R-:W-:Y:S05]  /*c070*/  BRA `(.L_x_121) ;  /* 0xffffffb4007c7947 */ /* 0x000fea000383ffff */
.L_x_130:
[----:B-1----:R1:W4:Y:S02]  /*c080*/  SYNCS.PHASECHK.TRANS64.TRYWAIT P0, [R0+URZ+0x50], R7 ;  /* 0x00005007000075a7 */ /* 0x00232400080011ff */
[----:B----4-:R-:W-:Y:S05]  /*c090*/  @!P0 NANOSLEEP.SYNCS 0x989680 ;  /* 0x009896800000895d */ /* 0x010fea0003900000 */
[----:B------:R-:W4:Y:S02]  /*c0a0*/  @!P0 SYNCS.PHASECHK.TRANS64 P0, [R0+URZ+0x50], R7 ;  /* 0x00005007000085a7 */ /* 0x000f2400080010ff */
[----:B----4-:R-:W-:Y:S05]  /*c0b0*/  @!P0 BRA `(.L_x_130) ;  /* 0xfffffffc00f08947 */ /* 0x010fea000383ffff */
[----:B------:R-:W-:Y:S05]  /*c0c0*/  BRA `(.L_x_129) ;  /* 0xffffffc800707947 */ /* 0x000fea000383ffff */
.L_x_138:
[----:B-1----:R1:W2:Y:S02]  /*c0d0*/  SYNCS.PHASECHK.TRANS64.TRYWAIT P0, [R3+URZ+0x50], R0 ;  /* 0x00005000030075a7 */ /* 0x0022a400080011ff */
[----:B--2---:R-:W-:Y:S05]  /*c0e0*/  @!P0 NANOSLEEP.SYNCS 0x989680 ;  /* 0x009896800000895d */ /* 0x004fea0003900000 */
[----:B------:R-:W2:Y:S02]  /*c0f0*/  @!P0 SYNCS.PHASECHK.TRANS64 P0, [R3+URZ+0x50], R0 ;  /* 0x00005000030085a7 */ /* 0x000ea400080010ff */
[----:B--2---:R-:W-:Y:S05]  /*c100*/  @!P0 BRA `(.L_x_138) ;  /* 0xfffffffc00f08947 */ /* 0x004fea000383ffff */
[----:B------:R-:W-:Y:S05]  /*c110*/  BRA `(.L_x_137) ;  /* 0xffffffdc00647947 */ /* 0x000fea000383ffff */
        .weak           $__internal_0_$__cuda_sm10x_tcgen05_guardrail_trap_col_being_dealloced_not_returned_by_alloc
        .type           $__internal_0_$__cuda_sm10x_tcgen05_guardrail_trap_col_being_dealloced_not_returned_by_alloc,@function
        .size           $__internal_0_$__cuda_sm10x_tcgen05_guardrail_trap_col_being_dealloced_not_returned_by_alloc,($__internal_1_$__cuda_sm10x_tcgen05_guardrail_trap_phase_invalid_during_alloc - $__internal_0_$__cuda_sm10x_tcgen05_guardrail_trap_col_being_dealloced_not_returned_by_alloc)
$__internal_0_$__cuda_sm10x_tcgen05_guardrail_trap_col_being_dealloced_not_returned_by_alloc:
[----:B------:R-:W-:Y:S05]  /*c120*/  BPT.TRAP 0x1 ;  /* 0x000000040000795c */ /* 0x000fea0000300000 */
[----:B------:R-:W-:-:S04]  /*c130*/  HFMA2 R3, -RZ, RZ, 0, 0 ;  /* 0x00000000ff037431 */ /* 0x000fc800000001ff */
[----:B------:R-:W-:Y:S05]  /*c140*/  RET.REL.NODEC R2 `(_ZN7cutlass13device_kernelINS_4gemm6kernel13GemmUniversalIN4cute5tupleIJiiiiEEENS1_10collective13CollectiveMmaINS1_35MainloopSm100TmaUmmaWarpSpecializedILi5ELi2ELi2ENS5_IJNS4_1CILi2EEENSA_ILi1EEESC_EEEEENS5_IJNSA_ILi256EEESF_NSA_ILi64EEEEEENS_10bfloat16_tENS5_IJlSC_lEEESI_SJ_NS4_8TiledMMAINS4_8MMA_AtomIJNS4_26SM100_MMA_F16BF16_2x1SM_SSISI_SI_fLi256ELi256ELNS4_4UMMA5MajorE0ELSO_0ELNSN_7ScaleInE0ELSP_0EEEEEENS4_6LayoutINS5_IJSC_SC_SC_EEENS5_IJNSA_ILi0EEESU_SU_EEEEENS5_IJNS4_10UnderscoreESX_SX_EEEEENS4_18SM100_TMA_2SM_LOADENS4_14ComposedLayoutINS4_7SwizzleILi3ELi4ELi3EEENS4_18smem_ptr_flag_bitsILi16EEENSS_INS5_IJNSA_ILi8EEESG_EEENS5_IJSG_SC_EEEEEEEvNS4_8identityES10_S1A_vS1B_EENS_8epilogue10collective18CollectiveEpilogueINS1D_23Sm100TmaWarpSpecializedILi4ELi2ELi64ELb1ELb0EEEJNS5_IJNSA_ILi128EEESF_SG_EEENS5_IJNSS_IS1I_SC_EENSS_ISG_SC_EEEEESI_SJ_SI_SJ_NS1D_6fusion15FusionCallbacksIS1H_NS1N_17LinearCombinationISI_fSI_fLNS_15FloatRoundStyleE2EEES1J_S1M_JEEENS4_5SM1004TMEM4LOAD26SM100_TMEM_LOAD_32dp32b64xENS4_13SM90_TMA_LOADES1A_NS4_39AutoVectorizingCopyWithAssumedAlignmentILi128EEENS4_14SM90_TMA_STOREES1A_S1Z_S1Z_EEEvvEEEEvNT_6ParamsE) ;  /* 0xffffff3c02ac7950 */ /* 0x000fea0003c3ffff */
        .weak           $__internal_1_$__cuda_sm10x_tcgen05_guardrail_trap_phase_invalid_during_alloc
        .type           $__internal_1_$__cuda_sm10x_tcgen05_guardrail_trap_phase_invalid_during_alloc,@function
        .size           $__internal_1_$__cuda_sm10x_tcgen05_guardrail_trap_phase_invalid_during_alloc,($__internal_2_$__cuda_sm10x_tcgen05_guardrail_trap_unallocated_columns_being_dealloced - $__internal_1_$__cuda_sm10x_tcgen05_guardrail_trap_phase_invalid_during_alloc)
$__internal_1_$__cuda_sm10x_tcgen05_guardrail_trap_phase_invalid_during_alloc:
[----:B------:R-:W-:Y:S05]  /*c150*/  BPT.TRAP 0x1 ;  /* 0x000000040000795c */ /* 0x000fea0000300000 */
[----:B------:R-:W-:-:S04]  /*c160*/  MOV R3, 0x0 ;  /* 0x0000000000037802 */ /* 0x000fc80000000f00 */
[----:B------:R-:W-:Y:S05]  /*c170*/  RET.REL.NODEC R2 `(_ZN7cutlass13device_kernelINS_4gemm6kernel13GemmUniversalIN4cute5tupleIJiiiiEEENS1_10collective13CollectiveMmaINS1_35MainloopSm100TmaUmmaWarpSpecializedILi5ELi2ELi2ENS5_IJNS4_1CILi2EEENSA_ILi1EEESC_EEEEENS5_IJNSA_ILi256EEESF_NSA_ILi64EEEEEENS_10bfloat16_tENS5_IJlSC_lEEESI_SJ_NS4_8TiledMMAINS4_8MMA_AtomIJNS4_26SM100_MMA_F16BF16_2x1SM_SSISI_SI_fLi256ELi256ELNS4_4UMMA5MajorE0ELSO_0ELNSN_7ScaleInE0ELSP_0EEEEEENS4_6LayoutINS5_IJSC_SC_SC_EEENS5_IJNSA_ILi0EEESU_SU_EEEEENS5_IJNS4_10UnderscoreESX_SX_EEEEENS4_18SM100_TMA_2SM_LOADENS4_14ComposedLayoutINS4_7SwizzleILi3ELi4ELi3EEENS4_18smem_ptr_flag_bitsILi16EEENSS_INS5_IJNSA_ILi8EEESG_EEENS5_IJSG_SC_EEEEEEEvNS4_8identityES10_S1A_vS1B_EENS_8epilogue10collective18CollectiveEpilogueINS1D_23Sm100TmaWarpSpecializedILi4ELi2ELi64ELb1ELb0EEEJNS5_IJNSA_ILi128EEESF_SG_EEENS5_IJNSS_IS1I_SC_EENSS_ISG_SC_EEEEESI_SJ_SI_SJ_NS1D_6fusion15FusionCallbacksIS1H_NS1N_17LinearCombinationISI_fSI_fLNS_15FloatRoundStyleE2EEES1J_S1M_JEEENS4_5SM1004TMEM4LOAD26SM100_TMEM_LOAD_32dp32b64xENS4_13SM90_TMA_LOADES1A_NS4_39AutoVectorizingCopyWithAssumedAlignmentILi128EEENS4_14SM90_TMA_STOREES1A_S1Z_S1Z_EEEvvEEEEvNT_6ParamsE) ;  /* 0xffffff3c02a07950 */ /* 0x000fea0003c3ffff */
        .weak           $__internal_2_$__cuda_sm10x_tcgen05_guardrail_trap_unallocated_columns_being_dealloced
        .type           $__internal_2_$__cuda_sm10x_tcgen05_guardrail_trap_unallocated_columns_being_dealloced,@function
        .size           $__internal_2_$__cuda_sm10x_tcgen05_guardrail_trap_unallocated_columns_being_dealloced,(.L_x_194 - $__internal_2_$__cuda_sm10x_tcgen05_guardrail_trap_unallocated_columns_being_dealloced)
$__internal_2_$__cuda_sm10x_tcgen05_guardrail_trap_unallocated_columns_being_dealloced:
[----:B------:R-:W-:Y:S05]  /*c180*/  BPT.TRAP 0x1 ;  /* 0x000000040000795c */ /* 0x000fea0000300000 */
[----:B------:R-:W-:-:S04]  /*c190*/  HFMA2 R3, -RZ, RZ, 0, 0 ;  /* 0x00000000ff037431 */ /* 0x000fc800000001ff */
[----:B------:R-:W-:Y:S05]  /*c1a0*/  RET.REL.NODEC R2 `(_ZN7cutlass13device_kernelINS_4gemm6kernel13GemmUniversalIN4cute5tupleIJiiiiEEENS1_10collective13CollectiveMmaINS1_35MainloopSm100TmaUmmaWarpSpecializedILi5ELi2ELi2ENS5_IJNS4_1CILi2EEENSA_ILi1EEESC_EEEEENS5_IJNSA_ILi256EEESF_NSA_ILi64EEEEEENS_10bfloat16_tENS5_IJlSC_lEEESI_SJ_NS4_8TiledMMAINS4_8MMA_AtomIJNS4_26SM100_MMA_F16BF16_2x1SM_SSISI_SI_fLi256ELi256ELNS4_4UMMA5MajorE0ELSO_0ELNSN_7ScaleInE0ELSP_0EEEEEENS4_6LayoutINS5_IJSC_SC_SC_EEENS5_IJNSA_ILi0EEESU_SU_EEEEENS5_IJNS4_10UnderscoreESX_SX_EEEEENS4_18SM100_TMA_2SM_LOADENS4_14ComposedLayoutINS4_7SwizzleILi3ELi4ELi3EEENS4_18smem_ptr_flag_bitsILi16EEENSS_INS5_IJNSA_ILi8EEESG_EEENS5_IJSG_SC_EEEEEEEvNS4_8identityES10_S1A_vS1B_EENS_8epilogue10collective18CollectiveEpilogueINS1D_23Sm100TmaWarpSpecializedILi4ELi2ELi64ELb1ELb0EEEJNS5_IJNSA_ILi128EEESF_SG_EEENS5_IJNSS_IS1I_SC_EENSS_ISG_SC_EEEEESI_SJ_SI_SJ_NS1D_6fusion15FusionCallbacksIS1H_NS1N_17LinearCombinationISI_fSI_fLNS_15FloatRoundStyleE2EEES1J_S1M_JEEENS4_5SM1004TMEM4LOAD26SM100_TMEM_LOAD_32dp32b64xENS4_13SM90_TMA_LOADES1A_NS4_39AutoVectorizingCopyWithAssumedAlignmentILi128EEENS4_14SM90_TMA_STOREES1A_S1Z_S1Z_EEEvvEEEEvNT_6ParamsE) ;  /* 0xffffff3c02947950 */ /* 0x000fea0003c3ffff */
.L_x_193:
[----:B------:R-:W-:-:S00]  /*c1b0*/  BRA `(.L_x_193) ;  /* 0xfffffffc00fc7947 */ /* 0x000fc0000383ffff */
[----:B------:R-:W-:-:S00]  /*c1c0*/  NOP ;  /* 0x0000000000007918 */ /* 0x000fc00000000000 */
        /* <DEDUP_REMOVED lines=11> */
.L_x_194:


//--------------------- .nv.global.init           --------------------------
	.section	.nv.global.init,"aw",@progbits
.nv.global.init:
	.type		$str$27,@object
	.size		$str$27,($str$28 - $str$27)
$str$27:
        /*0000*/ 	.byte	0x28, 0x61, 0x64, 0x64, 0x72, 0x65, 0x73, 0x73, 0x20, 0x26, 0x20, 0x6d, 0x61, 0x73, 0x6b, 0x29
        /*0010*/ 	.byte	0x20, 0x3d, 0x3d, 0x20, 0x30, 0x00
	.type		$str$28,@object
	.size		$str$28,($str$26 - $str$28)
$str$28:
        /*0016*/ 	.byte	0x2f, 0x74, 0x6d, 0x70, 0x2f, 0x63, 0x75, 0x74, 0x6c, 0x61, 0x73, 0x73, 0x5f, 0x73, 0x77, 0x65
        /*0026*/ 	.byte	0x65, 0x70, 0x5f, 0x73, 0x72, 0x63, 0x2f, 0x69, 0x6e, 0x63, 0x6c, 0x75, 0x64, 0x65, 0x2f, 0x63
        /*0036*/ 	.byte	0x75, 0x74, 0x65, 0x2f, 0x70, 0x6f, 0x69, 0x6e, 0x74, 0x65, 0x72, 0x5f, 0x66, 0x6c, 0x61, 0x67
        /*0046*/ 	.byte	0x67, 0x65, 0x64, 0x2e, 0x68, 0x70, 0x70, 0x00
	.type		$str$26,@object
	.size		$str$26,($str$25 - $str$26)
$str$26:
        /*004e*/ 	.byte	0x2f, 0x74, 0x6d, 0x70, 0x2f, 0x63, 0x75, 0x74, 0x6c, 0x61, 0x73, 0x73, 0x5f, 0x73, 0x77, 0x65
        /*005e*/ 	.byte	0x65, 0x70, 0x5f, 0x73, 0x72, 0x63, 0x2f, 0x69, 0x6e, 0x63, 0x6c, 0x75, 0x64, 0x65, 0x2f, 0x63
        /*006e*/ 	.byte	0x75, 0x74, 0x65, 0x2f, 0x61, 0x74, 0x6f, 0x6d, 0x2f, 0x63, 0x6f, 0x70, 0x79, 0x5f, 0x74, 0x72
        /*007e*/ 	.byte	0x61, 0x69, 0x74, 0x73, 0x5f, 0x73, 0x6d, 0x31, 0x30, 0x30, 0x2e, 0x68, 0x70, 0x70, 0x00
	.type		$str$25,@object
	.size		$str$25,(__unnamed_1 - $str$25)
$str$25:
        /*008d*/ 	.byte	0x28, 0x28, 0x75, 0x69, 0x6e, 0x74, 0x33, 0x32, 0x5f, 0x74, 0x28, 0x74, 0x68, 0x72, 0x65, 0x61
        /*009d*/ 	.byte	0x64, 0x49, 0x64, 0x78, 0x2e, 0x78, 0x29, 0x20, 0x2f, 0x20, 0x33, 0x32, 0x29, 0x20, 0x25, 0x20
        /*00ad*/ 	.byte	0x34, 0x29, 0x20, 0x3d, 0x3d, 0x20, 0x28, 0x28, 0x28, 0x74, 0x6d, 0x65, 0x6d, 0x5f, 0x61, 0x64
        /*00bd*/ 	.byte	0x64, 0x72, 0x20, 0x3e, 0x3e, 0x20, 0x31, 0x36, 0x29, 0x20, 0x2f, 0x20, 0x33, 0x32, 0x29, 0x20
        /*00cd*/ 	.byte	0x25, 0x20, 0x34, 0x29, 0x00
	.type		__unnamed_1,@object
	.size		__unnamed_1,(__unnamed_2 - __unnamed_1)
__unnamed_1:
        /*00d2*/ 	.byte	0x61, 0x75, 0x74, 0x6f, 0x20, 0x63, 0x75, 0x74, 0x65, 0x3a, 0x3a, 0x61, 0x73, 0x5f, 0x70, 0x6f
        /* <DEDUP_REMOVED lines=24> */
        /*0262*/ 	.byte	0x38, 0x31, 0x39, 0x32, 0x3e, 0x3e, 0x3e, 0x3e, 0x5d, 0x00
	.type		__unnamed_2,@object
	.size		__unnamed_2,(.L_2 - __unnamed_2)
__unnamed_2:
        /* <DEDUP_REMOVED lines=43> */
        /*051c*/ 	.byte	0x74, 0x65, 0x3a, 0x3a, 0x43, 0x3c, 0x30, 0x3e, 0x3e, 0x3e, 0x3e, 0x5d, 0x00
.L_2:


//--------------------- .nv.shared._ZN7cutlass13device_kernelINS_4gemm6kernel13GemmUniversalIN4cute5tupleIJiiiiEEENS1_10collective13CollectiveMmaINS1_35MainloopSm100TmaUmmaWarpSpecializedILi5ELi2ELi2ENS5_IJNS4_1CILi2EEENSA_ILi1EEESC_EEEEENS5_IJNSA_ILi256EEESF_NSA_ILi64EEEEEENS_10bfloat16_tENS5_IJlSC_lEEESI_SJ_NS4_8TiledMMAINS4_8MMA_AtomIJNS4_26SM100_MMA_F16BF16_2x1SM_SSISI_SI_fLi256ELi256ELNS4_4UMMA5MajorE0ELSO_0ELNSN_7ScaleInE0ELSP_0EEEEEENS4_6LayoutINS5_IJSC_SC_SC_EEENS5_IJNSA_ILi0EEESU_SU_EEEEENS5_IJNS4_10UnderscoreESX_SX_EEEEENS4_18SM100_TMA_2SM_LOADENS4_14ComposedLayoutINS4_7SwizzleILi3ELi4ELi3EEENS4_18smem_ptr_flag_bitsILi16EEENSS_INS5_IJNSA_ILi8EEESG_EEENS5_IJSG_SC_EEEEEEEvNS4_8identityES10_S1A_vS1B_EENS_8epilogue10collective18CollectiveEpilogueINS1D_23Sm100TmaWarpSpecializedILi4ELi2ELi64ELb1ELb0EEEJNS5_IJNSA_ILi128EEESF_SG_EEENS5_IJNSS_IS1I_SC_EENSS_ISG_SC_EEEEESI_SJ_SI_SJ_NS1D_6fusion15FusionCallbacksIS1H_NS1N_17LinearCombinationISI_fSI_fLNS_15FloatRoundStyleE2EEES1J_S1M_JEEENS4_5SM1004TMEM4LOAD26SM100_TMEM_LOAD_32dp32b64xENS4_13SM90_TMA_LOADES1A_NS4_39AutoVectorizingCopyWithAssumedAlignmentILi128EEENS4_14SM90_TMA_STOREES1A_S1Z_S1Z_EEEvvEEEEvNT_6ParamsE --------------------------
	.section	.nv.shared._ZN7cutlass13device_kernelINS_4gemm6kernel13GemmUniversalIN4cute5tupleIJiiiiEEENS1_10collective13CollectiveMmaINS1_35MainloopSm100TmaUmmaWarpSpecializedILi5ELi2ELi2ENS5_IJNS4_1CILi2EEENSA_ILi1EEESC_EEEEENS5_IJNSA_ILi256EEESF_NSA_ILi64EEEEEENS_10bfloat16_tENS5_IJlSC_lEEESI_SJ_NS4_8TiledMMAINS4_8MMA_AtomIJNS4_26SM100_MMA_F16BF16_2x1SM_SSISI_SI_fLi256ELi256ELNS4_4UMMA5MajorE0ELSO_0ELNSN_7ScaleInE0ELSP_0EEEEEENS4_6LayoutINS5_IJSC_SC_SC_EEENS5_IJNSA_ILi0EEESU_SU_EEEEENS5_IJNS4_10UnderscoreESX_SX_EEEEENS4_18SM100_TMA_2SM_LOADENS4_14ComposedLayoutINS4_7SwizzleILi3ELi4ELi3EEENS4_18smem_ptr_flag_bitsILi16EEENSS_INS5_IJNSA_ILi8EEESG_EEENS5_IJSG_SC_EEEEEEEvNS4_8identityES10_S1A_vS1B_EENS_8epilogue10collective18CollectiveEpilogueINS1D_23Sm100TmaWarpSpecializedILi4ELi2ELi64ELb1ELb0EEEJNS5_IJNSA_ILi128EEESF_SG_EEENS5_IJNSS_IS1I_SC_EENSS_ISG_SC_EEEEESI_SJ_SI_SJ_NS1D_6fusion15FusionCallbacksIS1H_NS1N_17LinearCombinationISI_fSI_fLNS_15FloatRoundStyleE2EEES1J_S1M_JEEENS4_5SM1004TMEM4LOAD26SM100_TMEM_LOAD_32dp32b64xENS4_13SM90_TMA_LOADES1A_NS4_39AutoVectorizingCopyWithAssumedAlignmentILi128EEENS4_14SM90_TMA_STOREES1A_S1Z_S1Z_EEEvvEEEEvNT_6ParamsE,"aw",@nobits
	.sectionflags	@""
	.align	16
	.zero		1024


//--------------------- .nv.shared.reserved.0     --------------------------
	.section	.nv.shared.reserved.0,"aw",@nobits
	.weak		__nv_reservedSMEM_offset_0_alias
	.size		__nv_reservedSMEM_offset_0_alias, 0, 64
	.other		__nv_reservedSMEM_offset_0_alias,@"STO_CUDA_RESERVED_SHARED STV_DEFAULT"
__nv_reservedSMEM_offset_0_alias:
	.zero		0
.nv.shared.reserved.0:
	.zero		64
	.weak		__nv_reservedSMEM_tcgen05_partition
	.type		__nv_reservedSMEM_tcgen05_partition,@object
	.size		__nv_reservedSMEM_tcgen05_partition,(.L_0 - __nv_reservedSMEM_tcgen05_partition)
__nv_reservedSMEM_tcgen05_partition:
	.zero		32
.L_0:


//--------------------- .nv.global                --------------------------
	.section	.nv.global,"aw",@nobits
.nv.global:
	.type		_ZN39_INTERNAL_5e43b3de_4_k_cu_957fa2fb_29414cute1_E,@object
	.size		_ZN39_INTERNAL_5e43b3de_4_k_cu_957fa2fb_29414cute1_E,(_ZN39_INTERNAL_5e43b3de_4_k_cu_957fa2fb_29414cuda3std3__45__cpo6cbeginE - _ZN39_INTERNAL_5e43b3de_4_k_cu_957fa2fb_29414cute1_E)
_ZN39_INTERNAL_5e43b3de_4_k_cu_957fa2fb_29414cute1_E:
	.zero		1
	.type		_ZN39_INTERNAL_5e43b3de_4_k_cu_957fa2fb_29414cuda3std3__45__cpo6cbeginE,@object
	.size		_ZN39_INTERNAL_5e43b3de_4_k_cu_957fa2fb_29414cuda3std3__45__cpo6cbeginE,(_ZN39_INTERNAL_5e43b3de_4_k_cu_957fa2fb_29414cuda3std3__48in_placeE - _ZN39_INTERNAL_5e43b3de_4_k_cu_957fa2fb_29414cuda3std3__45__cpo6cbeginE)
_ZN39_INTERNAL_5e43b3de_4_k_cu_957fa2fb_29414cuda3std3__45__cpo6cbeginE:
	.zero		1
	.type		_ZN39_INTERNAL_5e43b3de_4_k_cu_957fa2fb_29414cuda3std3__48in_placeE,@object
	.size		_ZN39_INTERNAL_5e43b3de_4_k_cu_957fa2fb_29414cuda3std3__48in_placeE,(_ZN39_INTERNAL_5e43b3de_4_k_cu_957fa2fb_29414cuda3std6ranges3__45__cpo9iter_moveE - _ZN39_INTERNAL_5e43b3de_4_k_cu_957fa2fb_29414cuda3std3__48in_placeE)
_ZN39_INTERNAL_5e43b3de_4_k_cu_957fa2fb_29414cuda3std3__48in_placeE:
	.zero		1
	.type		_ZN39_INTERNAL_5e43b3de_4_k_cu_957fa2fb_29414cuda3std6ranges3__45__cpo9iter_moveE,@object
	.size		_ZN39_INTERNAL_5e43b3de_4_k_cu_957fa2fb_29414cuda3std6ranges3__45__cpo9iter_moveE,(_ZN39_INTERNAL_5e43b3de_4_k_cu_957fa2fb_29414cuda3std3__45__cpo5beginE - _ZN39_INTERNAL_5e43b3de_4_k_cu_957fa2fb_29414cuda3std6ranges3__45__cpo9iter_moveE)
_ZN39_INTERNAL_5e43b3de_4_k_cu_957fa2fb_29414cuda3std6ranges3__45__cpo9iter_moveE:
	.zero		1
	.type		_ZN39_INTERNAL_5e43b3de_4_k_cu_957fa2fb_29414cuda3std3__45__cpo5beginE,@object
	.size		_ZN39_INTERNAL_5e43b3de_4_k_cu_957fa2fb_29414cuda3std3__45__cpo5beginE,(_ZN39_INTERNAL_5e43b3de_4_k_cu_957fa2fb_29414cuda3std3__441_GLOBAL__N__5e43b3de_4_k_cu_957fa2fb_29416ignoreE - _ZN39_INTERNAL_5e43b3de_4_k_cu_957fa2fb_29414cuda3std3__45__cpo5beginE)
_ZN39_INTERNAL_5e43b3de_4_k_cu_957fa2fb_29414cuda3std3__45__cpo5beginE:
	.zero		1
	.type		_ZN39_INTERNAL_5e43b3de_4_k_cu_957fa2fb_29414cuda3std3__441_GLOBAL__N__5e43b3de_4_k_cu_957fa2fb_29416ignoreE,@object
	.size		_ZN39_INTERNAL_5e43b3de_4_k_cu_957fa2fb_29414cuda3std3__441_GLOBAL__N__5e43b3de_4_k_cu_957fa2fb_29416ignoreE,(_ZN39_INTERNAL_5e43b3de_4_k_cu_957fa2fb_29414cute7productE - _ZN39_INTERNAL_5e43b3de_4_k_cu_957fa2fb_29414cuda3std3__441_GLOBAL__N__5e43b3de_4_k_cu_957fa2fb_29416ignoreE)
_ZN39_INTERNAL_5e43b3de_4_k_cu_957fa2fb_29414cuda3std3__441_GLOBAL__N__5e43b3de_4_k_cu_957fa2fb_29416ignoreE:
	.zero		1
	.type		_ZN39_INTERNAL_5e43b3de_4_k_cu_957fa2fb_29414cute7productE,@object
	.size		_ZN39_INTERNAL_5e43b3de_4_k_cu_957fa2fb_29414cute7productE,(_ZN39_INTERNAL_5e43b3de_4_k_cu_957fa2fb_29414cuda3std3__45__cpo3endE - _ZN39_INTERNAL_5e43b3de_4_k_cu_957fa2fb_29414cute7productE)
_ZN39_INTERNAL_5e43b3de_4_k_cu_957fa2fb_29414cute7productE:
	.zero		1
	.type		_ZN39_INTERNAL_5e43b3de_4_k_cu_957fa2fb_29414cuda3std3__45__cpo3endE,@object
	.size		_ZN39_INTERNAL_5e43b3de_4_k_cu_957fa2fb_29414cuda3std3__45__cpo3endE,(_ZN39_INTERNAL_5e43b3de_4_k_cu_957fa2fb_29414cuda3std3__419piecewise_constructE - _ZN39_INTERNAL_5e43b3de_4_k_cu_957fa2fb_29414cuda3std3__45__cpo3endE)
_ZN39_INTERNAL_5e43b3de_4_k_cu_957fa2fb_29414cuda3std3__45__cpo3endE:
	.zero		1
	.type		_ZN39_INTERNAL_5e43b3de_4_k_cu_957fa2fb_29414cuda3std3__419piecewise_constructE,@object
	.size		_ZN39_INTERNAL_5e43b3de_4_k_cu_957fa2fb_29414cuda3std3__419piecewise_constructE,(_ZN39_INTERNAL_5e43b3de_4_k_cu_957fa2fb_29414cuda3std3__45__cpo4cendE - _ZN39_INTERNAL_5e43b3de_4_k_cu_957fa2fb_29414cuda3std3__419piecewise_constructE)
_ZN39_INTERNAL_5e43b3de_4_k_cu_957fa2fb_29414cuda3std3__419piecewise_constructE:
	.zero		1
	.type		_ZN39_INTERNAL_5e43b3de_4_k_cu_957fa2fb_29414cuda3std3__45__cpo4cendE,@object
	.size		_ZN39_INTERNAL_5e43b3de_4_k_cu_957fa2fb_29414cuda3std3__45__cpo4cendE,(_ZN39_INTERNAL_5e43b3de_4_k_cu_957fa2fb_29414cuda3std6ranges3__45__cpo4swapE - _ZN39_INTERNAL_5e43b3de_4_k_cu_957fa2fb_29414cuda3std3__45__cpo4cendE)
_ZN39_INTERNAL_5e43b3de_4_k_cu_957fa2fb_29414cuda3std3__45__cpo4cendE:
	.zero		1
	.type		_ZN39_INTERNAL_5e43b3de_4_k_cu_957fa2fb_29414cuda3std6ranges3__45__cpo4swapE,@object
	.size		_ZN39_INTERNAL_5e43b3de_4_k_cu_957fa2fb_29414cuda3std6ranges3__45__cpo4swapE,(.L_10 - _ZN39_INTERNAL_5e43b3de_4_k_cu_957fa2fb_29414cuda3std6ranges3__45__cpo4swapE)
_ZN39_INTERNAL_5e43b3de_4_k_cu_957fa2fb_29414cuda3std6ranges3__45__cpo4swapE:
	.zero		1
.L_10:


//--------------------- .nv.constant0._ZN7cutlass13device_kernelINS_4gemm6kernel13GemmUniversalIN4cute5tupleIJiiiiEEENS1_10collective13CollectiveMmaINS1_35MainloopSm100TmaUmmaWarpSpecializedILi5ELi2ELi2ENS5_IJNS4_1CILi2EEENSA_ILi1EEESC_EEEEENS5_IJNSA_ILi256EEESF_NSA_ILi64EEEEEENS_10bfloat16_tENS5_IJlSC_lEEESI_SJ_NS4_8TiledMMAINS4_8MMA_AtomIJNS4_26SM100_MMA_F16BF16_2x1SM_SSISI_SI_fLi256ELi256ELNS4_4UMMA5MajorE0ELSO_0ELNSN_7ScaleInE0ELSP_0EEEEEENS4_6LayoutINS5_IJSC_SC_SC_EEENS5_IJNSA_ILi0EEESU_SU_EEEEENS5_IJNS4_10UnderscoreESX_SX_EEEEENS4_18SM100_TMA_2SM_LOADENS4_14ComposedLayoutINS4_7SwizzleILi3ELi4ELi3EEENS4_18smem_ptr_flag_bitsILi16EEENSS_INS5_IJNSA_ILi8EEESG_EEENS5_IJSG_SC_EEEEEEEvNS4_8identityES10_S1A_vS1B_EENS_8epilogue10collective18CollectiveEpilogueINS1D_23Sm100TmaWarpSpecializedILi4ELi2ELi64ELb1ELb0EEEJNS5_IJNSA_ILi128EEESF_SG_EEENS5_IJNSS_IS1I_SC_EENSS_ISG_SC_EEEEESI_SJ_SI_SJ_NS1D_6fusion15FusionCallbacksIS1H_NS1N_17LinearCombinationISI_fSI_fLNS_15FloatRoundStyleE2EEES1J_S1M_JEEENS4_5SM1004TMEM4LOAD26SM100_TMEM_LOAD_32dp32b64xENS4_13SM90_TMA_LOADES1A_NS4_39AutoVectorizingCopyWithAssumedAlignmentILi128EEENS4_14SM90_TMA_STOREES1A_S1Z_S1Z_EEEvvEEEEvNT_6ParamsE --------------------------
	.section	.nv.constant0._ZN7cutlass13device_kernelINS_4gemm6kernel13GemmUniversalIN4cute5tupleIJiiiiEEENS1_10collective13CollectiveMmaINS1_35MainloopSm100TmaUmmaWarpSpecializedILi5ELi2ELi2ENS5_IJNS4_1CILi2EEENSA_ILi1EEESC_EEEEENS5_IJNSA_ILi256EEESF_NSA_ILi64EEEEEENS_10bfloat16_tENS5_IJlSC_lEEESI_SJ_NS4_8TiledMMAINS4_8MMA_AtomIJNS4_26SM100_MMA_F16BF16_2x1SM_SSISI_SI_fLi256ELi256ELNS4_4UMMA5MajorE0ELSO_0ELNSN_7ScaleInE0ELSP_0EEEEEENS4_6LayoutINS5_IJSC_SC_SC_EEENS5_IJNSA_ILi0EEESU_SU_EEEEENS5_IJNS4_10UnderscoreESX_SX_EEEEENS4_18SM100_TMA_2SM_LOADENS4_14ComposedLayoutINS4_7SwizzleILi3ELi4ELi3EEENS4_18smem_ptr_flag_bitsILi16EEENSS_INS5_IJNSA_ILi8EEESG_EEENS5_IJSG_SC_EEEEEEEvNS4_8identityES10_S1A_vS1B_EENS_8epilogue10collective18CollectiveEpilogueINS1D_23Sm100TmaWarpSpecializedILi4ELi2ELi64ELb1ELb0EEEJNS5_IJNSA_ILi128EEESF_SG_EEENS5_IJNSS_IS1I_SC_EENSS_ISG_SC_EEEEESI_SJ_SI_SJ_NS1D_6fusion15FusionCallbacksIS1H_NS1N_17LinearCombinationISI_fSI_fLNS_15FloatRoundStyleE2EEES1J_S1M_JEEENS4_5SM1004TMEM4LOAD26SM100_TMEM_LOAD_32dp32b64xENS4_13SM90_TMA_LOADES1A_NS4_39AutoVectorizingCopyWithAssumedAlignmentILi128EEENS4_14SM90_TMA_STOREES1A_S1Z_S1Z_EEEvvEEEEvNT_6ParamsE,"a",@progbits
	.sectionflags	@""
	.align	4
.nv.constant0._ZN7cutlass13device_kernelINS_4gemm6kernel13GemmUniversalIN4cute5tupleIJiiiiEEENS1_10collective13CollectiveMmaINS1_35MainloopSm100TmaUmmaWarpSpecializedILi5ELi2ELi2ENS5_IJNS4_1CILi2EEENSA_ILi1EEESC_EEEEENS5_IJNSA_ILi256EEESF_NSA_ILi64EEEEEENS_10bfloat16_tENS5_IJlSC_lEEESI_SJ_NS4_8TiledMMAINS4_8MMA_AtomIJNS4_26SM100_MMA_F16BF16_2x1SM_SSISI_SI_fLi256ELi256ELNS4_4UMMA5MajorE0ELSO_0ELNSN_7ScaleInE0ELSP_0EEEEEENS4_6LayoutINS5_IJSC_SC_SC_EEENS5_IJNSA_ILi0EEESU_SU_EEEEENS5_IJNS4_10UnderscoreESX_SX_EEEEENS4_18SM100_TMA_2SM_LOADENS4_14ComposedLayoutINS4_7SwizzleILi3ELi4ELi3EEENS4_18smem_ptr_flag_bitsILi16EEENSS_INS5_IJNSA_ILi8EEESG_EEENS5_IJSG_SC_EEEEEEEvNS4_8identityES10_S1A_vS1B_EENS_8epilogue10collective18CollectiveEpilogueINS1D_23Sm100TmaWarpSpecializedILi4ELi2ELi64ELb1ELb0EEEJNS5_IJNSA_ILi128EEESF_SG_EEENS5_IJNSS_IS1I_SC_EENSS_ISG_SC_EEEEESI_SJ_SI_SJ_NS1D_6fusion15FusionCallbacksIS1H_NS1N_17LinearCombinationISI_fSI_fLNS_15FloatRoundStyleE2EEES1J_S1M_JEEENS4_5SM1004TMEM4LOAD26SM100_TMEM_LOAD_32dp32b64xENS4_13SM90_TMA_LOADES1A_NS4_39AutoVectorizingCopyWithAssumedAlignmentILi128EEENS4_14SM90_TMA_STOREES1A_S1Z_S1Z_EEEvvEEEEvNT_6ParamsE:
	.zero		2944


//--------------------- SYMBOLS --------------------------

	.type		.nv.reservedSmem.offset0,@object
	.size		.nv.reservedSmem.offset0,0x4
	.type		.nv.reservedSmem.cap,@object
	.size		.nv.reservedSmem.cap,0x4
	.type		__assertfail,@function
